//
// Generated by NVIDIA NVVM Compiler
//
// Compiler Build ID: CL-36424714
// Cuda compilation tools, release 13.0, V13.0.88
// Based on NVVM 20.0.0
//

.version 9.0
.target sm_100
.address_size 64

	// .globl	binary_ss_float_kernel

.visible .entry binary_ss_float_kernel(
	.param .u64 .ptr .align 1 binary_ss_float_kernel_param_0,
	.param .u64 .ptr .align 1 binary_ss_float_kernel_param_1,
	.param .u64 .ptr .align 1 binary_ss_float_kernel_param_2,
	.param .u64 binary_ss_float_kernel_param_3,
	.param .u32 binary_ss_float_kernel_param_4
)
{
	.reg .pred 	%p<289>;
	.reg .b32 	%r<254>;
	.reg .b32 	%f<865>;
	.reg .b64 	%rd<35>;

	ld.param.u64 	%rd10, [binary_ss_float_kernel_param_0];
	ld.param.u64 	%rd11, [binary_ss_float_kernel_param_1];
	ld.param.u64 	%rd12, [binary_ss_float_kernel_param_2];
	ld.param.u64 	%rd9, [binary_ss_float_kernel_param_3];
	ld.param.u32 	%r82, [binary_ss_float_kernel_param_4];
	cvta.to.global.u64 	%rd1, %rd10;
	cvta.to.global.u64 	%rd2, %rd12;
	cvta.to.global.u64 	%rd3, %rd11;
	mov.u32 	%r83, %ctaid.x;
	mov.u32 	%r1, %ntid.x;
	shl.b32 	%r84, %r1, 2;
	mul.wide.u32 	%rd13, %r84, %r83;
	mov.u32 	%r85, %tid.x;
	cvt.u64.u32 	%rd14, %r85;
	add.s64 	%rd4, %rd13, %rd14;
	setp.ge.u64 	%p1, %rd4, %rd9;
	@%p1 bra 	$L__BB0_60;
	shl.b64 	%rd15, %rd4, 2;
	add.s64 	%rd16, %rd3, %rd15;
	ld.global.nc.f32 	%f1, [%rd16];
	add.s64 	%rd17, %rd2, %rd15;
	ld.global.nc.f32 	%f2, [%rd17];
	mov.f32 	%f843, 0f00000000;
	setp.gt.s32 	%p2, %r82, 5;
	@%p2 bra 	$L__BB0_15;
	setp.gt.s32 	%p10, %r82, 2;
	@%p10 bra 	$L__BB0_7;
	setp.eq.s32 	%p14, %r82, 0;
	@%p14 bra 	$L__BB0_24;
	setp.eq.s32 	%p15, %r82, 1;
	@%p15 bra 	$L__BB0_25;
	setp.eq.s32 	%p16, %r82, 2;
	@%p16 bra 	$L__BB0_6;
	bra.uni 	$L__BB0_59;
$L__BB0_6:
	mul.f32 	%f843, %f1, %f2;
	bra.uni 	$L__BB0_59;
$L__BB0_7:
	setp.eq.s32 	%p11, %r82, 3;
	@%p11 bra 	$L__BB0_26;
	setp.eq.s32 	%p12, %r82, 4;
	mov.f32 	%f833, 0f3F800000;
	@%p12 bra 	$L__BB0_27;
	setp.eq.s32 	%p13, %r82, 5;
	@%p13 bra 	$L__BB0_10;
	bra.uni 	$L__BB0_59;
$L__BB0_10:
	abs.f32 	%f14, %f2;
	abs.f32 	%f839, %f1;
	setp.lt.f32 	%p38, %f839, %f14;
	@%p38 bra 	$L__BB0_42;
	mul.f32 	%f16, %f14, 0f4B000000;
	setp.gtu.f32 	%p39, %f839, %f16;
	@%p39 bra 	$L__BB0_38;
	div.approx.f32 	%f294, %f839, %f14;
	cvt.rzi.f32.f32 	%f837, %f294;
	neg.f32 	%f18, %f14;
	fma.rn.f32 	%f19, %f18, %f837, %f839;
	mov.b32 	%r2, %f19;
	mov.b32 	%r102, %f14;
	setp.lt.u32 	%p40, %r2, %r102;
	@%p40 bra 	$L__BB0_37;
	setp.lt.u32 	%p41, %r2, -2147483647;
	@%p41 bra 	$L__BB0_35;
	add.f32 	%f299, %f837, 0fBF800000;
	setp.lt.f32 	%p44, %f19, %f18;
	add.f32 	%f300, %f299, 0fBF800000;
	selp.f32 	%f837, %f300, %f299, %p44;
	bra.uni 	$L__BB0_37;
$L__BB0_15:
	setp.gt.s32 	%p3, %r82, 8;
	@%p3 bra 	$L__BB0_20;
	setp.eq.s32 	%p7, %r82, 6;
	@%p7 bra 	$L__BB0_43;
	setp.eq.s32 	%p8, %r82, 7;
	@%p8 bra 	$L__BB0_56;
	setp.eq.s32 	%p9, %r82, 8;
	@%p9 bra 	$L__BB0_19;
	bra.uni 	$L__BB0_59;
$L__BB0_19:
	min.f32 	%f843, %f1, %f2;
	bra.uni 	$L__BB0_59;
$L__BB0_20:
	setp.eq.s32 	%p4, %r82, 9;
	@%p4 bra 	$L__BB0_57;
	setp.eq.s32 	%p5, %r82, 10;
	@%p5 bra 	$L__BB0_58;
	setp.eq.s32 	%p6, %r82, 11;
	@%p6 bra 	$L__BB0_23;
	bra.uni 	$L__BB0_59;
$L__BB0_23:
	copysign.f32 	%f843, %f2, %f1;
	bra.uni 	$L__BB0_59;
$L__BB0_24:
	add.f32 	%f843, %f1, %f2;
	bra.uni 	$L__BB0_59;
$L__BB0_25:
	sub.f32 	%f843, %f1, %f2;
	bra.uni 	$L__BB0_59;
$L__BB0_26:
	div.rn.f32 	%f843, %f1, %f2;
	bra.uni 	$L__BB0_59;
$L__BB0_27:
	mul.f32 	%f317, %f2, 0f3F000000;
	cvt.rzi.f32.f32 	%f318, %f317;
	add.f32 	%f319, %f318, %f318;
	sub.f32 	%f320, %f2, %f319;
	abs.f32 	%f7, %f320;
	abs.f32 	%f8, %f1;
	setp.lt.f32 	%p52, %f8, 0f00800000;
	mul.f32 	%f321, %f8, 0f4B800000;
	selp.f32 	%f322, %f321, %f8, %p52;
	selp.f32 	%f323, 0fC1C00000, 0f00000000, %p52;
	mov.b32 	%r110, %f322;
	add.s32 	%r111, %r110, -1060439283;
	and.b32  	%r112, %r111, -8388608;
	sub.s32 	%r113, %r110, %r112;
	mov.b32 	%f324, %r113;
	cvt.rn.f32.s32 	%f325, %r112;
	fma.rn.f32 	%f326, %f325, 0f34000000, %f323;
	add.f32 	%f327, %f324, 0fBF800000;
	add.f32 	%f328, %f324, 0f3F800000;
	rcp.approx.ftz.f32 	%f329, %f328;
	add.f32 	%f330, %f327, %f327;
	mul.f32 	%f331, %f330, %f329;
	mul.f32 	%f332, %f331, %f331;
	sub.f32 	%f333, %f327, %f331;
	add.f32 	%f334, %f333, %f333;
	neg.f32 	%f335, %f331;
	fma.rn.f32 	%f336, %f335, %f327, %f334;
	mul.rn.f32 	%f337, %f329, %f336;
	fma.rn.f32 	%f338, %f332, 0f3A2C32E4, 0f3B52E7DB;
	fma.rn.f32 	%f339, %f338, %f332, 0f3C93BB73;
	fma.rn.f32 	%f340, %f339, %f332, 0f3DF6384F;
	mul.rn.f32 	%f341, %f340, %f332;
	fma.rn.f32 	%f342, %f331, 0f3FB8AA3B, %f326;
	sub.f32 	%f343, %f326, %f342;
	fma.rn.f32 	%f344, %f331, 0f3FB8AA3B, %f343;
	fma.rn.f32 	%f345, %f337, 0f3FB8AA3B, %f344;
	fma.rn.f32 	%f346, %f331, 0f32A55E34, %f345;
	mul.f32 	%f347, %f341, 0f40400000;
	fma.rn.f32 	%f348, %f347, %f337, %f346;
	fma.rn.f32 	%f349, %f341, %f331, %f348;
	add.rn.f32 	%f350, %f342, %f349;
	neg.f32 	%f351, %f342;
	add.rn.f32 	%f352, %f350, %f351;
	neg.f32 	%f353, %f352;
	add.rn.f32 	%f354, %f349, %f353;
	mul.rn.f32 	%f355, %f350, %f2;
	neg.f32 	%f356, %f355;
	fma.rn.f32 	%f357, %f350, %f2, %f356;
	fma.rn.f32 	%f358, %f354, %f2, %f357;
	cvt.rni.f32.f32 	%f359, %f355;
	sub.f32 	%f360, %f355, %f359;
	add.f32 	%f361, %f360, %f358;
	fma.rn.f32 	%f362, %f361, 0f391FCB8E, 0f3AAF85ED;
	fma.rn.f32 	%f363, %f362, %f361, 0f3C1D9856;
	fma.rn.f32 	%f364, %f363, %f361, 0f3D6357BB;
	fma.rn.f32 	%f365, %f364, %f361, 0f3E75FDEC;
	fma.rn.f32 	%f366, %f365, %f361, 0f3F317218;
	fma.rn.f32 	%f367, %f366, %f361, 0f3F800000;
	cvt.rzi.s32.f32 	%r114, %f359;
	setp.gt.f32 	%p53, %f359, 0f00000000;
	selp.b32 	%r115, 0, -2097152000, %p53;
	add.s32 	%r116, %r115, 2130706432;
	mov.b32 	%f368, %r116;
	mul.f32 	%f369, %f367, %f368;
	shl.b32 	%r117, %r114, 23;
	sub.s32 	%r118, %r117, %r115;
	mov.b32 	%f370, %r118;
	mul.f32 	%f371, %f369, %f370;
	abs.f32 	%f372, %f355;
	setp.gt.f32 	%p54, %f372, 0f43180000;
	setp.lt.f32 	%p55, %f355, 0f00000000;
	selp.f32 	%f373, 0f00000000, 0f7F800000, %p55;
	selp.f32 	%f9, %f373, %f371, %p54;
	setp.eq.f32 	%p56, %f1, 0f3F800000;
	setp.eq.f32 	%p57, %f2, 0f00000000;
	or.pred  	%p58, %p56, %p57;
	mov.f32 	%f843, %f833;
	@%p58 bra 	$L__BB0_59;
	setp.num.f32 	%p59, %f8, %f8;
	abs.f32 	%f374, %f2;
	setp.num.f32 	%p60, %f374, %f374;
	and.pred  	%p61, %p59, %p60;
	@%p61 bra 	$L__BB0_30;
	add.rn.f32 	%f843, %f1, %f2;
	bra.uni 	$L__BB0_59;
$L__BB0_30:
	setp.neu.f32 	%p62, %f1, 0f00000000;
	setp.neu.f32 	%p63, %f8, 0f7F800000;
	and.pred  	%p64, %p62, %p63;
	@%p64 bra 	$L__BB0_32;
	setp.neu.f32 	%p71, %f7, 0f3F800000;
	add.f32 	%f379, %f1, %f1;
	mov.b32 	%r119, %f379;
	setp.lt.f32 	%p72, %f2, 0f00000000;
	xor.b32  	%r120, %r119, 2139095040;
	selp.b32 	%r121, %r120, %r119, %p72;
	and.b32  	%r122, %r121, 2147483647;
	selp.b32 	%r123, %r122, %r121, %p71;
	mov.b32 	%f843, %r123;
	bra.uni 	$L__BB0_59;
$L__BB0_32:
	setp.eq.f32 	%p65, %f1, 0fBF800000;
	setp.eq.f32 	%p66, %f374, 0f7F800000;
	and.pred  	%p67, %p65, %p66;
	mov.f32 	%f843, %f833;
	@%p67 bra 	$L__BB0_59;
	setp.geu.f32 	%p68, %f1, 0f00000000;
	mov.f32 	%f843, %f9;
	@%p68 bra 	$L__BB0_59;
	setp.neu.f32 	%p69, %f7, 0f3F800000;
	neg.f32 	%f376, %f9;
	selp.f32 	%f377, %f9, %f376, %p69;
	cvt.rmi.f32.f32 	%f378, %f2;
	setp.neu.f32 	%p70, %f2, %f378;
	selp.f32 	%f843, 0f7FFFFFFF, %f377, %p70;
	bra.uni 	$L__BB0_59;
$L__BB0_35:
	add.f32 	%f837, %f837, 0f3F800000;
	add.f32 	%f295, %f14, %f14;
	setp.ltu.f32 	%p42, %f19, %f295;
	@%p42 bra 	$L__BB0_37;
	add.f32 	%f296, %f837, 0f3F800000;
	fma.rn.f32 	%f297, %f14, 0fC0400000, %f19;
	setp.ge.f32 	%p43, %f297, 0f00000000;
	add.f32 	%f298, %f296, 0f3F800000;
	selp.f32 	%f837, %f298, %f296, %p43;
$L__BB0_37:
	fma.rn.f32 	%f839, %f18, %f837, %f839;
	bra.uni 	$L__BB0_42;
$L__BB0_38:
	mov.b32 	%r3, %f839;
	mov.b32 	%r103, %f16;
	and.b32  	%r4, %r103, -8388608;
	and.b32  	%r104, %r3, 8388607;
	or.b32  	%r238, %r104, 1065353216;
	and.b32  	%r105, %r103, 8388607;
	or.b32  	%r6, %r105, 1065353216;
	mov.b32 	%f838, %r238;
	sub.s32 	%r106, %r3, %r4;
	add.s32 	%r107, %r106, 192937984;
	and.b32  	%r239, %r107, -8388608;
	setp.eq.s32 	%p45, %r239, 0;
	@%p45 bra 	$L__BB0_41;
	mov.b32 	%f301, %r6;
	rcp.approx.ftz.f32 	%f26, %f301;
	neg.f32 	%f27, %f301;
$L__BB0_40:
	min.u32 	%r108, %r239, 192937984;
	add.s32 	%r109, %r238, %r108;
	mov.b32 	%f302, %r109;
	mul.f32 	%f303, %f26, %f302;
	fma.rn.f32 	%f304, %f27, %f303, %f302;
	fma.rn.f32 	%f305, %f304, %f26, %f303;
	fma.rn.f32 	%f306, %f27, %f305, %f302;
	fma.rz.f32 	%f307, %f306, %f26, %f305;
	cvt.rzi.f32.f32 	%f308, %f307;
	fma.rn.f32 	%f838, %f27, %f308, %f302;
	sub.s32 	%r239, %r239, %r108;
	mov.b32 	%r238, %f838;
	setp.ne.s32 	%p46, %r239, 0;
	setp.ne.s32 	%p47, %r238, 0;
	and.pred  	%p48, %p46, %p47;
	@%p48 bra 	$L__BB0_40;
$L__BB0_41:
	mov.b32 	%f310, %r4;
	setp.leu.f32 	%p49, %f14, 0f00000000;
	setp.gt.u32 	%p50, %r3, 2139095039;
	selp.f32 	%f311, 0f7FFFFFFF, %f310, %p50;
	selp.f32 	%f312, 0f7FFFFFFF, %f311, %p49;
	mul.f32 	%f313, %f838, 0f34000000;
	mul.f32 	%f839, %f312, %f313;
$L__BB0_42:
	abs.f32 	%f314, %f839;
	setp.nan.f32 	%p51, %f314, %f314;
	copysign.f32 	%f315, %f1, %f839;
	selp.f32 	%f843, %f839, %f315, %p51;
	bra.uni 	$L__BB0_59;
$L__BB0_43:
	abs.f32 	%f33, %f2;
	abs.f32 	%f842, %f1;
	setp.lt.f32 	%p24, %f842, %f33;
	@%p24 bra 	$L__BB0_55;
	mul.f32 	%f35, %f33, 0f4B000000;
	setp.gtu.f32 	%p25, %f842, %f35;
	@%p25 bra 	$L__BB0_51;
	div.approx.f32 	%f272, %f842, %f33;
	cvt.rzi.f32.f32 	%f840, %f272;
	neg.f32 	%f37, %f33;
	fma.rn.f32 	%f38, %f37, %f840, %f842;
	mov.b32 	%r12, %f38;
	mov.b32 	%r94, %f33;
	setp.lt.u32 	%p26, %r12, %r94;
	@%p26 bra 	$L__BB0_50;
	setp.lt.u32 	%p27, %r12, -2147483647;
	@%p27 bra 	$L__BB0_48;
	add.f32 	%f277, %f840, 0fBF800000;
	setp.lt.f32 	%p30, %f38, %f37;
	add.f32 	%f278, %f277, 0fBF800000;
	selp.f32 	%f840, %f278, %f277, %p30;
	bra.uni 	$L__BB0_50;
$L__BB0_48:
	add.f32 	%f840, %f840, 0f3F800000;
	add.f32 	%f273, %f33, %f33;
	setp.ltu.f32 	%p28, %f38, %f273;
	@%p28 bra 	$L__BB0_50;
	add.f32 	%f274, %f840, 0f3F800000;
	fma.rn.f32 	%f275, %f33, 0fC0400000, %f38;
	setp.ge.f32 	%p29, %f275, 0f00000000;
	add.f32 	%f276, %f274, 0f3F800000;
	selp.f32 	%f840, %f276, %f274, %p29;
$L__BB0_50:
	fma.rn.f32 	%f842, %f37, %f840, %f842;
	bra.uni 	$L__BB0_55;
$L__BB0_51:
	mov.b32 	%r13, %f842;
	mov.b32 	%r95, %f35;
	and.b32  	%r14, %r95, -8388608;
	and.b32  	%r96, %r13, 8388607;
	or.b32  	%r240, %r96, 1065353216;
	and.b32  	%r97, %r95, 8388607;
	or.b32  	%r16, %r97, 1065353216;
	mov.b32 	%f841, %r240;
	sub.s32 	%r98, %r13, %r14;
	add.s32 	%r99, %r98, 192937984;
	and.b32  	%r241, %r99, -8388608;
	setp.eq.s32 	%p31, %r241, 0;
	@%p31 bra 	$L__BB0_54;
	mov.b32 	%f279, %r16;
	rcp.approx.ftz.f32 	%f45, %f279;
	neg.f32 	%f46, %f279;
$L__BB0_53:
	min.u32 	%r100, %r241, 192937984;
	add.s32 	%r101, %r240, %r100;
	mov.b32 	%f280, %r101;
	mul.f32 	%f281, %f45, %f280;
	fma.rn.f32 	%f282, %f46, %f281, %f280;
	fma.rn.f32 	%f283, %f282, %f45, %f281;
	fma.rn.f32 	%f284, %f46, %f283, %f280;
	fma.rz.f32 	%f285, %f284, %f45, %f283;
	cvt.rzi.f32.f32 	%f286, %f285;
	fma.rn.f32 	%f841, %f46, %f286, %f280;
	sub.s32 	%r241, %r241, %r100;
	mov.b32 	%r240, %f841;
	setp.ne.s32 	%p32, %r241, 0;
	setp.ne.s32 	%p33, %r240, 0;
	and.pred  	%p34, %p32, %p33;
	@%p34 bra 	$L__BB0_53;
$L__BB0_54:
	mov.b32 	%f288, %r14;
	setp.leu.f32 	%p35, %f33, 0f00000000;
	setp.gt.u32 	%p36, %r13, 2139095039;
	selp.f32 	%f289, 0f7FFFFFFF, %f288, %p36;
	selp.f32 	%f290, 0f7FFFFFFF, %f289, %p35;
	mul.f32 	%f291, %f841, 0f34000000;
	mul.f32 	%f842, %f290, %f291;
$L__BB0_55:
	abs.f32 	%f292, %f842;
	setp.nan.f32 	%p37, %f292, %f292;
	copysign.f32 	%f293, %f1, %f842;
	selp.f32 	%f843, %f842, %f293, %p37;
	bra.uni 	$L__BB0_59;
$L__BB0_56:
	max.f32 	%f843, %f1, %f2;
	bra.uni 	$L__BB0_59;
$L__BB0_57:
	abs.f32 	%f243, %f2;
	abs.f32 	%f244, %f1;
	setp.gt.f32 	%p19, %f244, %f243;
	selp.f32 	%f245, %f244, %f243, %p19;
	selp.f32 	%f246, %f243, %f244, %p19;
	div.rn.f32 	%f247, %f246, %f245;
	mul.f32 	%f248, %f247, %f247;
	fma.rn.f32 	%f249, %f248, 0f3B33710B, 0fBC807748;
	fma.rn.f32 	%f250, %f249, %f248, 0f3D2CDAB2;
	fma.rn.f32 	%f251, %f250, %f248, 0fBD992D10;
	fma.rn.f32 	%f252, %f251, %f248, 0f3DD9EA6C;
	fma.rn.f32 	%f253, %f252, %f248, 0fBE117CB1;
	fma.rn.f32 	%f254, %f253, %f248, 0f3E4CBCE0;
	fma.rn.f32 	%f255, %f254, %f248, 0fBEAAAA7D;
	mul.f32 	%f256, %f248, %f255;
	fma.rn.f32 	%f257, %f256, %f247, %f247;
	neg.f32 	%f258, %f257;
	fma.rn.f32 	%f259, 0f3F6EE581, 0f3FD774EB, %f258;
	selp.f32 	%f260, %f259, %f257, %p19;
	selp.f32 	%f261, 0f3F6EE581, 0f3FEEE581, %p19;
	selp.f32 	%f262, %f257, %f258, %p19;
	mov.b32 	%r93, %f2;
	fma.rn.f32 	%f263, %f261, 0f3FD774EB, %f262;
	setp.lt.s32 	%p20, %r93, 0;
	selp.f32 	%f264, %f263, %f260, %p20;
	add.f32 	%f265, %f244, %f243;
	setp.eq.f32 	%p21, %f245, 0f00000000;
	selp.f32 	%f266, 0f40490FDB, 0f00000000, %p20;
	setp.eq.f32 	%p22, %f243, %f244;
	selp.f32 	%f267, 0f4016CBE4, 0f3F490FDB, %p20;
	selp.f32 	%f268, %f267, %f264, %p22;
	selp.f32 	%f269, %f266, %f268, %p21;
	abs.f32 	%f270, %f265;
	setp.nan.f32 	%p23, %f270, %f270;
	copysign.f32 	%f271, %f1, %f269;
	selp.f32 	%f843, %f265, %f271, %p23;
	bra.uni 	$L__BB0_59;
$L__BB0_58:
	abs.f32 	%f230, %f1;
	abs.f32 	%f231, %f2;
	mov.b32 	%r86, %f231;
	mov.b32 	%r87, %f230;
	min.s32 	%r88, %r86, %r87;
	mov.b32 	%f232, %r88;
	max.s32 	%r89, %r87, %r86;
	mov.b32 	%f233, %r89;
	and.b32  	%r90, %r89, -33554432;
	xor.b32  	%r91, %r90, 2122317824;
	mov.b32 	%f234, %r91;
	mul.f32 	%f235, %f232, %f234;
	mul.f32 	%f236, %f233, %f234;
	mul.f32 	%f237, %f235, %f235;
	fma.rn.f32 	%f238, %f236, %f236, %f237;
	sqrt.rn.f32 	%f239, %f238;
	or.b32  	%r92, %r90, 8388608;
	mov.b32 	%f240, %r92;
	mul.f32 	%f241, %f239, %f240;
	setp.eq.f32 	%p17, %f232, 0f00000000;
	selp.f32 	%f242, %f233, %f241, %p17;
	setp.eq.f32 	%p18, %f232, 0f7F800000;
	selp.f32 	%f843, 0f7F800000, %f242, %p18;
$L__BB0_59:
	add.s64 	%rd19, %rd1, %rd15;
	st.global.f32 	[%rd19], %f843;
$L__BB0_60:
	cvt.u64.u32 	%rd5, %r1;
	add.s64 	%rd6, %rd4, %rd5;
	setp.ge.u64 	%p73, %rd6, %rd9;
	@%p73 bra 	$L__BB0_120;
	shl.b64 	%rd20, %rd6, 2;
	add.s64 	%rd21, %rd3, %rd20;
	ld.global.nc.f32 	%f58, [%rd21];
	add.s64 	%rd22, %rd2, %rd20;
	ld.global.nc.f32 	%f59, [%rd22];
	mov.f32 	%f850, 0f00000000;
	setp.gt.s32 	%p74, %r82, 5;
	@%p74 bra 	$L__BB0_76;
	setp.gt.s32 	%p82, %r82, 2;
	@%p82 bra 	$L__BB0_67;
	setp.eq.s32 	%p86, %r82, 0;
	@%p86 bra 	$L__BB0_118;
	setp.eq.s32 	%p87, %r82, 1;
	@%p87 bra 	$L__BB0_117;
	setp.eq.s32 	%p88, %r82, 2;
	@%p88 bra 	$L__BB0_66;
	bra.uni 	$L__BB0_119;
$L__BB0_66:
	mul.f32 	%f850, %f58, %f59;
	bra.uni 	$L__BB0_119;
$L__BB0_67:
	setp.eq.s32 	%p83, %r82, 3;
	@%p83 bra 	$L__BB0_116;
	setp.eq.s32 	%p84, %r82, 4;
	mov.f32 	%f834, 0f3F800000;
	@%p84 bra 	$L__BB0_108;
	setp.eq.s32 	%p85, %r82, 5;
	@%p85 bra 	$L__BB0_70;
	bra.uni 	$L__BB0_119;
$L__BB0_70:
	abs.f32 	%f84, %f59;
	abs.f32 	%f849, %f58;
	setp.lt.f32 	%p110, %f849, %f84;
	@%p110 bra 	$L__BB0_107;
	mul.f32 	%f86, %f84, 0f4B000000;
	setp.gtu.f32 	%p111, %f849, %f86;
	@%p111 bra 	$L__BB0_103;
	div.approx.f32 	%f445, %f849, %f84;
	cvt.rzi.f32.f32 	%f847, %f445;
	neg.f32 	%f88, %f84;
	fma.rn.f32 	%f89, %f88, %f847, %f849;
	mov.b32 	%r32, %f89;
	mov.b32 	%r140, %f84;
	setp.lt.u32 	%p112, %r32, %r140;
	@%p112 bra 	$L__BB0_102;
	setp.gt.u32 	%p113, %r32, -2147483648;
	@%p113 bra 	$L__BB0_101;
	add.f32 	%f847, %f847, 0f3F800000;
	add.f32 	%f446, %f84, %f84;
	setp.ltu.f32 	%p114, %f89, %f446;
	@%p114 bra 	$L__BB0_102;
	add.f32 	%f447, %f847, 0f3F800000;
	fma.rn.f32 	%f448, %f84, 0fC0400000, %f89;
	setp.ge.f32 	%p115, %f448, 0f00000000;
	add.f32 	%f449, %f447, 0f3F800000;
	selp.f32 	%f847, %f449, %f447, %p115;
	bra.uni 	$L__BB0_102;
$L__BB0_76:
	setp.gt.s32 	%p75, %r82, 8;
	@%p75 bra 	$L__BB0_81;
	setp.eq.s32 	%p79, %r82, 6;
	@%p79 bra 	$L__BB0_88;
	setp.eq.s32 	%p80, %r82, 7;
	@%p80 bra 	$L__BB0_87;
	setp.eq.s32 	%p81, %r82, 8;
	@%p81 bra 	$L__BB0_80;
	bra.uni 	$L__BB0_119;
$L__BB0_80:
	min.f32 	%f850, %f58, %f59;
	bra.uni 	$L__BB0_119;
$L__BB0_81:
	setp.eq.s32 	%p76, %r82, 9;
	@%p76 bra 	$L__BB0_86;
	setp.eq.s32 	%p77, %r82, 10;
	@%p77 bra 	$L__BB0_85;
	setp.ne.s32 	%p78, %r82, 11;
	@%p78 bra 	$L__BB0_119;
	copysign.f32 	%f850, %f59, %f58;
	bra.uni 	$L__BB0_119;
$L__BB0_85:
	abs.f32 	%f381, %f58;
	abs.f32 	%f382, %f59;
	mov.b32 	%r124, %f382;
	mov.b32 	%r125, %f381;
	min.s32 	%r126, %r124, %r125;
	mov.b32 	%f383, %r126;
	max.s32 	%r127, %r125, %r124;
	mov.b32 	%f384, %r127;
	and.b32  	%r128, %r127, -33554432;
	xor.b32  	%r129, %r128, 2122317824;
	mov.b32 	%f385, %r129;
	mul.f32 	%f386, %f383, %f385;
	mul.f32 	%f387, %f384, %f385;
	mul.f32 	%f388, %f386, %f386;
	fma.rn.f32 	%f389, %f387, %f387, %f388;
	sqrt.rn.f32 	%f390, %f389;
	or.b32  	%r130, %r128, 8388608;
	mov.b32 	%f391, %r130;
	mul.f32 	%f392, %f390, %f391;
	setp.eq.f32 	%p89, %f383, 0f00000000;
	selp.f32 	%f393, %f384, %f392, %p89;
	setp.eq.f32 	%p90, %f383, 0f7F800000;
	selp.f32 	%f850, 0f7F800000, %f393, %p90;
	bra.uni 	$L__BB0_119;
$L__BB0_86:
	abs.f32 	%f394, %f59;
	abs.f32 	%f395, %f58;
	setp.gt.f32 	%p91, %f395, %f394;
	selp.f32 	%f396, %f395, %f394, %p91;
	selp.f32 	%f397, %f394, %f395, %p91;
	div.rn.f32 	%f398, %f397, %f396;
	mul.f32 	%f399, %f398, %f398;
	fma.rn.f32 	%f400, %f399, 0f3B33710B, 0fBC807748;
	fma.rn.f32 	%f401, %f400, %f399, 0f3D2CDAB2;
	fma.rn.f32 	%f402, %f401, %f399, 0fBD992D10;
	fma.rn.f32 	%f403, %f402, %f399, 0f3DD9EA6C;
	fma.rn.f32 	%f404, %f403, %f399, 0fBE117CB1;
	fma.rn.f32 	%f405, %f404, %f399, 0f3E4CBCE0;
	fma.rn.f32 	%f406, %f405, %f399, 0fBEAAAA7D;
	mul.f32 	%f407, %f399, %f406;
	fma.rn.f32 	%f408, %f407, %f398, %f398;
	neg.f32 	%f409, %f408;
	fma.rn.f32 	%f410, 0f3F6EE581, 0f3FD774EB, %f409;
	selp.f32 	%f411, %f410, %f408, %p91;
	selp.f32 	%f412, 0f3F6EE581, 0f3FEEE581, %p91;
	selp.f32 	%f413, %f408, %f409, %p91;
	mov.b32 	%r131, %f59;
	fma.rn.f32 	%f414, %f412, 0f3FD774EB, %f413;
	setp.lt.s32 	%p92, %r131, 0;
	selp.f32 	%f415, %f414, %f411, %p92;
	add.f32 	%f416, %f395, %f394;
	setp.eq.f32 	%p93, %f396, 0f00000000;
	selp.f32 	%f417, 0f40490FDB, 0f00000000, %p92;
	setp.eq.f32 	%p94, %f394, %f395;
	selp.f32 	%f418, 0f4016CBE4, 0f3F490FDB, %p92;
	selp.f32 	%f419, %f418, %f415, %p94;
	selp.f32 	%f420, %f417, %f419, %p93;
	abs.f32 	%f421, %f416;
	setp.nan.f32 	%p95, %f421, %f421;
	copysign.f32 	%f422, %f58, %f420;
	selp.f32 	%f850, %f416, %f422, %p95;
	bra.uni 	$L__BB0_119;
$L__BB0_87:
	max.f32 	%f850, %f58, %f59;
	bra.uni 	$L__BB0_119;
$L__BB0_88:
	abs.f32 	%f65, %f59;
	abs.f32 	%f846, %f58;
	setp.lt.f32 	%p96, %f846, %f65;
	@%p96 bra 	$L__BB0_100;
	mul.f32 	%f67, %f65, 0f4B000000;
	setp.gtu.f32 	%p97, %f846, %f67;
	@%p97 bra 	$L__BB0_96;
	div.approx.f32 	%f423, %f846, %f65;
	cvt.rzi.f32.f32 	%f844, %f423;
	neg.f32 	%f69, %f65;
	fma.rn.f32 	%f70, %f69, %f844, %f846;
	mov.b32 	%r22, %f70;
	mov.b32 	%r132, %f65;
	setp.lt.u32 	%p98, %r22, %r132;
	@%p98 bra 	$L__BB0_95;
	setp.gt.u32 	%p99, %r22, -2147483648;
	@%p99 bra 	$L__BB0_94;
	add.f32 	%f844, %f844, 0f3F800000;
	add.f32 	%f424, %f65, %f65;
	setp.ltu.f32 	%p100, %f70, %f424;
	@%p100 bra 	$L__BB0_95;
	add.f32 	%f425, %f844, 0f3F800000;
	fma.rn.f32 	%f426, %f65, 0fC0400000, %f70;
	setp.ge.f32 	%p101, %f426, 0f00000000;
	add.f32 	%f427, %f425, 0f3F800000;
	selp.f32 	%f844, %f427, %f425, %p101;
	bra.uni 	$L__BB0_95;
$L__BB0_94:
	add.f32 	%f428, %f844, 0fBF800000;
	setp.lt.f32 	%p102, %f70, %f69;
	add.f32 	%f429, %f428, 0fBF800000;
	selp.f32 	%f844, %f429, %f428, %p102;
$L__BB0_95:
	fma.rn.f32 	%f846, %f69, %f844, %f846;
	bra.uni 	$L__BB0_100;
$L__BB0_96:
	mov.b32 	%r23, %f846;
	mov.b32 	%r133, %f67;
	and.b32  	%r24, %r133, -8388608;
	and.b32  	%r134, %r23, 8388607;
	or.b32  	%r242, %r134, 1065353216;
	and.b32  	%r135, %r133, 8388607;
	or.b32  	%r26, %r135, 1065353216;
	mov.b32 	%f845, %r242;
	sub.s32 	%r136, %r23, %r24;
	add.s32 	%r137, %r136, 192937984;
	and.b32  	%r243, %r137, -8388608;
	setp.eq.s32 	%p103, %r243, 0;
	@%p103 bra 	$L__BB0_99;
	mov.b32 	%f430, %r26;
	rcp.approx.ftz.f32 	%f77, %f430;
	neg.f32 	%f78, %f430;
$L__BB0_98:
	min.u32 	%r138, %r243, 192937984;
	add.s32 	%r139, %r242, %r138;
	mov.b32 	%f431, %r139;
	mul.f32 	%f432, %f77, %f431;
	fma.rn.f32 	%f433, %f78, %f432, %f431;
	fma.rn.f32 	%f434, %f433, %f77, %f432;
	fma.rn.f32 	%f435, %f78, %f434, %f431;
	fma.rz.f32 	%f436, %f435, %f77, %f434;
	cvt.rzi.f32.f32 	%f437, %f436;
	fma.rn.f32 	%f845, %f78, %f437, %f431;
	sub.s32 	%r243, %r243, %r138;
	mov.b32 	%r242, %f845;
	setp.ne.s32 	%p104, %r243, 0;
	setp.ne.s32 	%p105, %r242, 0;
	and.pred  	%p106, %p104, %p105;
	@%p106 bra 	$L__BB0_98;
$L__BB0_99:
	mov.b32 	%f439, %r24;
	setp.leu.f32 	%p107, %f65, 0f00000000;
	setp.gt.u32 	%p108, %r23, 2139095039;
	selp.f32 	%f440, 0f7FFFFFFF, %f439, %p108;
	selp.f32 	%f441, 0f7FFFFFFF, %f440, %p107;
	mul.f32 	%f442, %f845, 0f34000000;
	mul.f32 	%f846, %f441, %f442;
$L__BB0_100:
	abs.f32 	%f443, %f846;
	setp.nan.f32 	%p109, %f443, %f443;
	copysign.f32 	%f444, %f58, %f846;
	selp.f32 	%f850, %f846, %f444, %p109;
	bra.uni 	$L__BB0_119;
$L__BB0_101:
	add.f32 	%f450, %f847, 0fBF800000;
	setp.lt.f32 	%p116, %f89, %f88;
	add.f32 	%f451, %f450, 0fBF800000;
	selp.f32 	%f847, %f451, %f450, %p116;
$L__BB0_102:
	fma.rn.f32 	%f849, %f88, %f847, %f849;
	bra.uni 	$L__BB0_107;
$L__BB0_103:
	mov.b32 	%r33, %f849;
	mov.b32 	%r141, %f86;
	and.b32  	%r34, %r141, -8388608;
	and.b32  	%r142, %r33, 8388607;
	or.b32  	%r244, %r142, 1065353216;
	and.b32  	%r143, %r141, 8388607;
	or.b32  	%r36, %r143, 1065353216;
	mov.b32 	%f848, %r244;
	sub.s32 	%r144, %r33, %r34;
	add.s32 	%r145, %r144, 192937984;
	and.b32  	%r245, %r145, -8388608;
	setp.eq.s32 	%p117, %r245, 0;
	@%p117 bra 	$L__BB0_106;
	mov.b32 	%f452, %r36;
	rcp.approx.ftz.f32 	%f96, %f452;
	neg.f32 	%f97, %f452;
$L__BB0_105:
	min.u32 	%r146, %r245, 192937984;
	add.s32 	%r147, %r244, %r146;
	mov.b32 	%f453, %r147;
	mul.f32 	%f454, %f96, %f453;
	fma.rn.f32 	%f455, %f97, %f454, %f453;
	fma.rn.f32 	%f456, %f455, %f96, %f454;
	fma.rn.f32 	%f457, %f97, %f456, %f453;
	fma.rz.f32 	%f458, %f457, %f96, %f456;
	cvt.rzi.f32.f32 	%f459, %f458;
	fma.rn.f32 	%f848, %f97, %f459, %f453;
	sub.s32 	%r245, %r245, %r146;
	mov.b32 	%r244, %f848;
	setp.ne.s32 	%p118, %r245, 0;
	setp.ne.s32 	%p119, %r244, 0;
	and.pred  	%p120, %p118, %p119;
	@%p120 bra 	$L__BB0_105;
$L__BB0_106:
	mov.b32 	%f461, %r34;
	setp.leu.f32 	%p121, %f84, 0f00000000;
	setp.gt.u32 	%p122, %r33, 2139095039;
	selp.f32 	%f462, 0f7FFFFFFF, %f461, %p122;
	selp.f32 	%f463, 0f7FFFFFFF, %f462, %p121;
	mul.f32 	%f464, %f848, 0f34000000;
	mul.f32 	%f849, %f463, %f464;
$L__BB0_107:
	abs.f32 	%f465, %f849;
	setp.nan.f32 	%p123, %f465, %f465;
	copysign.f32 	%f466, %f58, %f849;
	selp.f32 	%f850, %f849, %f466, %p123;
	bra.uni 	$L__BB0_119;
$L__BB0_108:
	mul.f32 	%f468, %f59, 0f3F000000;
	cvt.rzi.f32.f32 	%f469, %f468;
	add.f32 	%f470, %f469, %f469;
	sub.f32 	%f471, %f59, %f470;
	abs.f32 	%f103, %f471;
	abs.f32 	%f104, %f58;
	setp.lt.f32 	%p124, %f104, 0f00800000;
	mul.f32 	%f472, %f104, 0f4B800000;
	selp.f32 	%f473, %f472, %f104, %p124;
	selp.f32 	%f474, 0fC1C00000, 0f00000000, %p124;
	mov.b32 	%r148, %f473;
	add.s32 	%r149, %r148, -1060439283;
	and.b32  	%r150, %r149, -8388608;
	sub.s32 	%r151, %r148, %r150;
	mov.b32 	%f475, %r151;
	cvt.rn.f32.s32 	%f476, %r150;
	fma.rn.f32 	%f477, %f476, 0f34000000, %f474;
	add.f32 	%f478, %f475, 0fBF800000;
	add.f32 	%f479, %f475, 0f3F800000;
	rcp.approx.ftz.f32 	%f480, %f479;
	add.f32 	%f481, %f478, %f478;
	mul.f32 	%f482, %f481, %f480;
	mul.f32 	%f483, %f482, %f482;
	sub.f32 	%f484, %f478, %f482;
	add.f32 	%f485, %f484, %f484;
	neg.f32 	%f486, %f482;
	fma.rn.f32 	%f487, %f486, %f478, %f485;
	mul.rn.f32 	%f488, %f480, %f487;
	fma.rn.f32 	%f489, %f483, 0f3A2C32E4, 0f3B52E7DB;
	fma.rn.f32 	%f490, %f489, %f483, 0f3C93BB73;
	fma.rn.f32 	%f491, %f490, %f483, 0f3DF6384F;
	mul.rn.f32 	%f492, %f491, %f483;
	fma.rn.f32 	%f493, %f482, 0f3FB8AA3B, %f477;
	sub.f32 	%f494, %f477, %f493;
	fma.rn.f32 	%f495, %f482, 0f3FB8AA3B, %f494;
	fma.rn.f32 	%f496, %f488, 0f3FB8AA3B, %f495;
	fma.rn.f32 	%f497, %f482, 0f32A55E34, %f496;
	mul.f32 	%f498, %f492, 0f40400000;
	fma.rn.f32 	%f499, %f498, %f488, %f497;
	fma.rn.f32 	%f500, %f492, %f482, %f499;
	add.rn.f32 	%f501, %f493, %f500;
	neg.f32 	%f502, %f493;
	add.rn.f32 	%f503, %f501, %f502;
	neg.f32 	%f504, %f503;
	add.rn.f32 	%f505, %f500, %f504;
	mul.rn.f32 	%f506, %f501, %f59;
	neg.f32 	%f507, %f506;
	fma.rn.f32 	%f508, %f501, %f59, %f507;
	fma.rn.f32 	%f509, %f505, %f59, %f508;
	cvt.rni.f32.f32 	%f510, %f506;
	sub.f32 	%f511, %f506, %f510;
	add.f32 	%f512, %f511, %f509;
	fma.rn.f32 	%f513, %f512, 0f391FCB8E, 0f3AAF85ED;
	fma.rn.f32 	%f514, %f513, %f512, 0f3C1D9856;
	fma.rn.f32 	%f515, %f514, %f512, 0f3D6357BB;
	fma.rn.f32 	%f516, %f515, %f512, 0f3E75FDEC;
	fma.rn.f32 	%f517, %f516, %f512, 0f3F317218;
	fma.rn.f32 	%f518, %f517, %f512, 0f3F800000;
	cvt.rzi.s32.f32 	%r152, %f510;
	setp.gt.f32 	%p125, %f510, 0f00000000;
	selp.b32 	%r153, 0, -2097152000, %p125;
	add.s32 	%r154, %r153, 2130706432;
	mov.b32 	%f519, %r154;
	mul.f32 	%f520, %f518, %f519;
	shl.b32 	%r155, %r152, 23;
	sub.s32 	%r156, %r155, %r153;
	mov.b32 	%f521, %r156;
	mul.f32 	%f522, %f520, %f521;
	abs.f32 	%f523, %f506;
	setp.gt.f32 	%p126, %f523, 0f43180000;
	setp.lt.f32 	%p127, %f506, 0f00000000;
	selp.f32 	%f524, 0f00000000, 0f7F800000, %p127;
	selp.f32 	%f105, %f524, %f522, %p126;
	setp.eq.f32 	%p128, %f58, 0f3F800000;
	setp.eq.f32 	%p129, %f59, 0f00000000;
	or.pred  	%p130, %p128, %p129;
	mov.f32 	%f850, %f834;
	@%p130 bra 	$L__BB0_119;
	setp.nan.f32 	%p131, %f104, %f104;
	abs.f32 	%f525, %f59;
	setp.nan.f32 	%p132, %f525, %f525;
	or.pred  	%p133, %p131, %p132;
	@%p133 bra 	$L__BB0_115;
	setp.eq.f32 	%p134, %f58, 0f00000000;
	setp.eq.f32 	%p135, %f104, 0f7F800000;
	or.pred  	%p136, %p134, %p135;
	@%p136 bra 	$L__BB0_114;
	setp.eq.f32 	%p137, %f58, 0fBF800000;
	setp.eq.f32 	%p138, %f525, 0f7F800000;
	and.pred  	%p139, %p137, %p138;
	mov.f32 	%f850, %f834;
	@%p139 bra 	$L__BB0_119;
	setp.geu.f32 	%p140, %f58, 0f00000000;
	mov.f32 	%f850, %f105;
	@%p140 bra 	$L__BB0_119;
	setp.neu.f32 	%p141, %f103, 0f3F800000;
	neg.f32 	%f527, %f105;
	selp.f32 	%f528, %f105, %f527, %p141;
	cvt.rmi.f32.f32 	%f529, %f59;
	setp.neu.f32 	%p142, %f59, %f529;
	selp.f32 	%f850, 0f7FFFFFFF, %f528, %p142;
	bra.uni 	$L__BB0_119;
$L__BB0_114:
	setp.neu.f32 	%p143, %f103, 0f3F800000;
	add.f32 	%f530, %f58, %f58;
	mov.b32 	%r157, %f530;
	setp.lt.f32 	%p144, %f59, 0f00000000;
	xor.b32  	%r158, %r157, 2139095040;
	selp.b32 	%r159, %r158, %r157, %p144;
	and.b32  	%r160, %r159, 2147483647;
	selp.b32 	%r161, %r160, %r159, %p143;
	mov.b32 	%f850, %r161;
	bra.uni 	$L__BB0_119;
$L__BB0_115:
	add.rn.f32 	%f850, %f58, %f59;
	bra.uni 	$L__BB0_119;
$L__BB0_116:
	div.rn.f32 	%f850, %f58, %f59;
	bra.uni 	$L__BB0_119;
$L__BB0_117:
	sub.f32 	%f850, %f58, %f59;
	bra.uni 	$L__BB0_119;
$L__BB0_118:
	add.f32 	%f850, %f58, %f59;
$L__BB0_119:
	add.s64 	%rd24, %rd1, %rd20;
	st.global.f32 	[%rd24], %f850;
$L__BB0_120:
	add.s64 	%rd7, %rd6, %rd5;
	setp.ge.u64 	%p145, %rd7, %rd9;
	@%p145 bra 	$L__BB0_180;
	shl.b64 	%rd25, %rd7, 2;
	add.s64 	%rd26, %rd3, %rd25;
	ld.global.nc.f32 	%f115, [%rd26];
	add.s64 	%rd27, %rd2, %rd25;
	ld.global.nc.f32 	%f116, [%rd27];
	mov.f32 	%f857, 0f00000000;
	setp.gt.s32 	%p146, %r82, 5;
	@%p146 bra 	$L__BB0_136;
	setp.gt.s32 	%p154, %r82, 2;
	@%p154 bra 	$L__BB0_127;
	setp.eq.s32 	%p158, %r82, 0;
	@%p158 bra 	$L__BB0_178;
	setp.eq.s32 	%p159, %r82, 1;
	@%p159 bra 	$L__BB0_177;
	setp.eq.s32 	%p160, %r82, 2;
	@%p160 bra 	$L__BB0_126;
	bra.uni 	$L__BB0_179;
$L__BB0_126:
	mul.f32 	%f857, %f115, %f116;
	bra.uni 	$L__BB0_179;
$L__BB0_127:
	setp.eq.s32 	%p155, %r82, 3;
	@%p155 bra 	$L__BB0_176;
	setp.eq.s32 	%p156, %r82, 4;
	mov.f32 	%f835, 0f3F800000;
	@%p156 bra 	$L__BB0_168;
	setp.eq.s32 	%p157, %r82, 5;
	@%p157 bra 	$L__BB0_130;
	bra.uni 	$L__BB0_179;
$L__BB0_130:
	abs.f32 	%f141, %f116;
	abs.f32 	%f856, %f115;
	setp.lt.f32 	%p182, %f856, %f141;
	@%p182 bra 	$L__BB0_167;
	mul.f32 	%f143, %f141, 0f4B000000;
	setp.gtu.f32 	%p183, %f856, %f143;
	@%p183 bra 	$L__BB0_163;
	div.approx.f32 	%f596, %f856, %f141;
	cvt.rzi.f32.f32 	%f854, %f596;
	neg.f32 	%f145, %f141;
	fma.rn.f32 	%f146, %f145, %f854, %f856;
	mov.b32 	%r52, %f146;
	mov.b32 	%r178, %f141;
	setp.lt.u32 	%p184, %r52, %r178;
	@%p184 bra 	$L__BB0_162;
	setp.gt.u32 	%p185, %r52, -2147483648;
	@%p185 bra 	$L__BB0_161;
	add.f32 	%f854, %f854, 0f3F800000;
	add.f32 	%f597, %f141, %f141;
	setp.ltu.f32 	%p186, %f146, %f597;
	@%p186 bra 	$L__BB0_162;
	add.f32 	%f598, %f854, 0f3F800000;
	fma.rn.f32 	%f599, %f141, 0fC0400000, %f146;
	setp.ge.f32 	%p187, %f599, 0f00000000;
	add.f32 	%f600, %f598, 0f3F800000;
	selp.f32 	%f854, %f600, %f598, %p187;
	bra.uni 	$L__BB0_162;
$L__BB0_136:
	setp.gt.s32 	%p147, %r82, 8;
	@%p147 bra 	$L__BB0_141;
	setp.eq.s32 	%p151, %r82, 6;
	@%p151 bra 	$L__BB0_148;
	setp.eq.s32 	%p152, %r82, 7;
	@%p152 bra 	$L__BB0_147;
	setp.eq.s32 	%p153, %r82, 8;
	@%p153 bra 	$L__BB0_140;
	bra.uni 	$L__BB0_179;
$L__BB0_140:
	min.f32 	%f857, %f115, %f116;
	bra.uni 	$L__BB0_179;
$L__BB0_141:
	setp.eq.s32 	%p148, %r82, 9;
	@%p148 bra 	$L__BB0_146;
	setp.eq.s32 	%p149, %r82, 10;
	@%p149 bra 	$L__BB0_145;
	setp.ne.s32 	%p150, %r82, 11;
	@%p150 bra 	$L__BB0_179;
	copysign.f32 	%f857, %f116, %f115;
	bra.uni 	$L__BB0_179;
$L__BB0_145:
	abs.f32 	%f532, %f115;
	abs.f32 	%f533, %f116;
	mov.b32 	%r162, %f533;
	mov.b32 	%r163, %f532;
	min.s32 	%r164, %r162, %r163;
	mov.b32 	%f534, %r164;
	max.s32 	%r165, %r163, %r162;
	mov.b32 	%f535, %r165;
	and.b32  	%r166, %r165, -33554432;
	xor.b32  	%r167, %r166, 2122317824;
	mov.b32 	%f536, %r167;
	mul.f32 	%f537, %f534, %f536;
	mul.f32 	%f538, %f535, %f536;
	mul.f32 	%f539, %f537, %f537;
	fma.rn.f32 	%f540, %f538, %f538, %f539;
	sqrt.rn.f32 	%f541, %f540;
	or.b32  	%r168, %r166, 8388608;
	mov.b32 	%f542, %r168;
	mul.f32 	%f543, %f541, %f542;
	setp.eq.f32 	%p161, %f534, 0f00000000;
	selp.f32 	%f544, %f535, %f543, %p161;
	setp.eq.f32 	%p162, %f534, 0f7F800000;
	selp.f32 	%f857, 0f7F800000, %f544, %p162;
	bra.uni 	$L__BB0_179;
$L__BB0_146:
	abs.f32 	%f545, %f116;
	abs.f32 	%f546, %f115;
	setp.gt.f32 	%p163, %f546, %f545;
	selp.f32 	%f547, %f546, %f545, %p163;
	selp.f32 	%f548, %f545, %f546, %p163;
	div.rn.f32 	%f549, %f548, %f547;
	mul.f32 	%f550, %f549, %f549;
	fma.rn.f32 	%f551, %f550, 0f3B33710B, 0fBC807748;
	fma.rn.f32 	%f552, %f551, %f550, 0f3D2CDAB2;
	fma.rn.f32 	%f553, %f552, %f550, 0fBD992D10;
	fma.rn.f32 	%f554, %f553, %f550, 0f3DD9EA6C;
	fma.rn.f32 	%f555, %f554, %f550, 0fBE117CB1;
	fma.rn.f32 	%f556, %f555, %f550, 0f3E4CBCE0;
	fma.rn.f32 	%f557, %f556, %f550, 0fBEAAAA7D;
	mul.f32 	%f558, %f550, %f557;
	fma.rn.f32 	%f559, %f558, %f549, %f549;
	neg.f32 	%f560, %f559;
	fma.rn.f32 	%f561, 0f3F6EE581, 0f3FD774EB, %f560;
	selp.f32 	%f562, %f561, %f559, %p163;
	selp.f32 	%f563, 0f3F6EE581, 0f3FEEE581, %p163;
	selp.f32 	%f564, %f559, %f560, %p163;
	mov.b32 	%r169, %f116;
	fma.rn.f32 	%f565, %f563, 0f3FD774EB, %f564;
	setp.lt.s32 	%p164, %r169, 0;
	selp.f32 	%f566, %f565, %f562, %p164;
	add.f32 	%f567, %f546, %f545;
	setp.eq.f32 	%p165, %f547, 0f00000000;
	selp.f32 	%f568, 0f40490FDB, 0f00000000, %p164;
	setp.eq.f32 	%p166, %f545, %f546;
	selp.f32 	%f569, 0f4016CBE4, 0f3F490FDB, %p164;
	selp.f32 	%f570, %f569, %f566, %p166;
	selp.f32 	%f571, %f568, %f570, %p165;
	abs.f32 	%f572, %f567;
	setp.nan.f32 	%p167, %f572, %f572;
	copysign.f32 	%f573, %f115, %f571;
	selp.f32 	%f857, %f567, %f573, %p167;
	bra.uni 	$L__BB0_179;
$L__BB0_147:
	max.f32 	%f857, %f115, %f116;
	bra.uni 	$L__BB0_179;
$L__BB0_148:
	abs.f32 	%f122, %f116;
	abs.f32 	%f853, %f115;
	setp.lt.f32 	%p168, %f853, %f122;
	@%p168 bra 	$L__BB0_160;
	mul.f32 	%f124, %f122, 0f4B000000;
	setp.gtu.f32 	%p169, %f853, %f124;
	@%p169 bra 	$L__BB0_156;
	div.approx.f32 	%f574, %f853, %f122;
	cvt.rzi.f32.f32 	%f851, %f574;
	neg.f32 	%f126, %f122;
	fma.rn.f32 	%f127, %f126, %f851, %f853;
	mov.b32 	%r42, %f127;
	mov.b32 	%r170, %f122;
	setp.lt.u32 	%p170, %r42, %r170;
	@%p170 bra 	$L__BB0_155;
	setp.gt.u32 	%p171, %r42, -2147483648;
	@%p171 bra 	$L__BB0_154;
	add.f32 	%f851, %f851, 0f3F800000;
	add.f32 	%f575, %f122, %f122;
	setp.ltu.f32 	%p172, %f127, %f575;
	@%p172 bra 	$L__BB0_155;
	add.f32 	%f576, %f851, 0f3F800000;
	fma.rn.f32 	%f577, %f122, 0fC0400000, %f127;
	setp.ge.f32 	%p173, %f577, 0f00000000;
	add.f32 	%f578, %f576, 0f3F800000;
	selp.f32 	%f851, %f578, %f576, %p173;
	bra.uni 	$L__BB0_155;
$L__BB0_154:
	add.f32 	%f579, %f851, 0fBF800000;
	setp.lt.f32 	%p174, %f127, %f126;
	add.f32 	%f580, %f579, 0fBF800000;
	selp.f32 	%f851, %f580, %f579, %p174;
$L__BB0_155:
	fma.rn.f32 	%f853, %f126, %f851, %f853;
	bra.uni 	$L__BB0_160;
$L__BB0_156:
	mov.b32 	%r43, %f853;
	mov.b32 	%r171, %f124;
	and.b32  	%r44, %r171, -8388608;
	and.b32  	%r172, %r43, 8388607;
	or.b32  	%r246, %r172, 1065353216;
	and.b32  	%r173, %r171, 8388607;
	or.b32  	%r46, %r173, 1065353216;
	mov.b32 	%f852, %r246;
	sub.s32 	%r174, %r43, %r44;
	add.s32 	%r175, %r174, 192937984;
	and.b32  	%r247, %r175, -8388608;
	setp.eq.s32 	%p175, %r247, 0;
	@%p175 bra 	$L__BB0_159;
	mov.b32 	%f581, %r46;
	rcp.approx.ftz.f32 	%f134, %f581;
	neg.f32 	%f135, %f581;
$L__BB0_158:
	min.u32 	%r176, %r247, 192937984;
	add.s32 	%r177, %r246, %r176;
	mov.b32 	%f582, %r177;
	mul.f32 	%f583, %f134, %f582;
	fma.rn.f32 	%f584, %f135, %f583, %f582;
	fma.rn.f32 	%f585, %f584, %f134, %f583;
	fma.rn.f32 	%f586, %f135, %f585, %f582;
	fma.rz.f32 	%f587, %f586, %f134, %f585;
	cvt.rzi.f32.f32 	%f588, %f587;
	fma.rn.f32 	%f852, %f135, %f588, %f582;
	sub.s32 	%r247, %r247, %r176;
	mov.b32 	%r246, %f852;
	setp.ne.s32 	%p176, %r247, 0;
	setp.ne.s32 	%p177, %r246, 0;
	and.pred  	%p178, %p176, %p177;
	@%p178 bra 	$L__BB0_158;
$L__BB0_159:
	mov.b32 	%f590, %r44;
	setp.leu.f32 	%p179, %f122, 0f00000000;
	setp.gt.u32 	%p180, %r43, 2139095039;
	selp.f32 	%f591, 0f7FFFFFFF, %f590, %p180;
	selp.f32 	%f592, 0f7FFFFFFF, %f591, %p179;
	mul.f32 	%f593, %f852, 0f34000000;
	mul.f32 	%f853, %f592, %f593;
$L__BB0_160:
	abs.f32 	%f594, %f853;
	setp.nan.f32 	%p181, %f594, %f594;
	copysign.f32 	%f595, %f115, %f853;
	selp.f32 	%f857, %f853, %f595, %p181;
	bra.uni 	$L__BB0_179;
$L__BB0_161:
	add.f32 	%f601, %f854, 0fBF800000;
	setp.lt.f32 	%p188, %f146, %f145;
	add.f32 	%f602, %f601, 0fBF800000;
	selp.f32 	%f854, %f602, %f601, %p188;
$L__BB0_162:
	fma.rn.f32 	%f856, %f145, %f854, %f856;
	bra.uni 	$L__BB0_167;
$L__BB0_163:
	mov.b32 	%r53, %f856;
	mov.b32 	%r179, %f143;
	and.b32  	%r54, %r179, -8388608;
	and.b32  	%r180, %r53, 8388607;
	or.b32  	%r248, %r180, 1065353216;
	and.b32  	%r181, %r179, 8388607;
	or.b32  	%r56, %r181, 1065353216;
	mov.b32 	%f855, %r248;
	sub.s32 	%r182, %r53, %r54;
	add.s32 	%r183, %r182, 192937984;
	and.b32  	%r249, %r183, -8388608;
	setp.eq.s32 	%p189, %r249, 0;
	@%p189 bra 	$L__BB0_166;
	mov.b32 	%f603, %r56;
	rcp.approx.ftz.f32 	%f153, %f603;
	neg.f32 	%f154, %f603;
$L__BB0_165:
	min.u32 	%r184, %r249, 192937984;
	add.s32 	%r185, %r248, %r184;
	mov.b32 	%f604, %r185;
	mul.f32 	%f605, %f153, %f604;
	fma.rn.f32 	%f606, %f154, %f605, %f604;
	fma.rn.f32 	%f607, %f606, %f153, %f605;
	fma.rn.f32 	%f608, %f154, %f607, %f604;
	fma.rz.f32 	%f609, %f608, %f153, %f607;
	cvt.rzi.f32.f32 	%f610, %f609;
	fma.rn.f32 	%f855, %f154, %f610, %f604;
	sub.s32 	%r249, %r249, %r184;
	mov.b32 	%r248, %f855;
	setp.ne.s32 	%p190, %r249, 0;
	setp.ne.s32 	%p191, %r248, 0;
	and.pred  	%p192, %p190, %p191;
	@%p192 bra 	$L__BB0_165;
$L__BB0_166:
	mov.b32 	%f612, %r54;
	setp.leu.f32 	%p193, %f141, 0f00000000;
	setp.gt.u32 	%p194, %r53, 2139095039;
	selp.f32 	%f613, 0f7FFFFFFF, %f612, %p194;
	selp.f32 	%f614, 0f7FFFFFFF, %f613, %p193;
	mul.f32 	%f615, %f855, 0f34000000;
	mul.f32 	%f856, %f614, %f615;
$L__BB0_167:
	abs.f32 	%f616, %f856;
	setp.nan.f32 	%p195, %f616, %f616;
	copysign.f32 	%f617, %f115, %f856;
	selp.f32 	%f857, %f856, %f617, %p195;
	bra.uni 	$L__BB0_179;
$L__BB0_168:
	mul.f32 	%f619, %f116, 0f3F000000;
	cvt.rzi.f32.f32 	%f620, %f619;
	add.f32 	%f621, %f620, %f620;
	sub.f32 	%f622, %f116, %f621;
	abs.f32 	%f160, %f622;
	abs.f32 	%f161, %f115;
	setp.lt.f32 	%p196, %f161, 0f00800000;
	mul.f32 	%f623, %f161, 0f4B800000;
	selp.f32 	%f624, %f623, %f161, %p196;
	selp.f32 	%f625, 0fC1C00000, 0f00000000, %p196;
	mov.b32 	%r186, %f624;
	add.s32 	%r187, %r186, -1060439283;
	and.b32  	%r188, %r187, -8388608;
	sub.s32 	%r189, %r186, %r188;
	mov.b32 	%f626, %r189;
	cvt.rn.f32.s32 	%f627, %r188;
	fma.rn.f32 	%f628, %f627, 0f34000000, %f625;
	add.f32 	%f629, %f626, 0fBF800000;
	add.f32 	%f630, %f626, 0f3F800000;
	rcp.approx.ftz.f32 	%f631, %f630;
	add.f32 	%f632, %f629, %f629;
	mul.f32 	%f633, %f632, %f631;
	mul.f32 	%f634, %f633, %f633;
	sub.f32 	%f635, %f629, %f633;
	add.f32 	%f636, %f635, %f635;
	neg.f32 	%f637, %f633;
	fma.rn.f32 	%f638, %f637, %f629, %f636;
	mul.rn.f32 	%f639, %f631, %f638;
	fma.rn.f32 	%f640, %f634, 0f3A2C32E4, 0f3B52E7DB;
	fma.rn.f32 	%f641, %f640, %f634, 0f3C93BB73;
	fma.rn.f32 	%f642, %f641, %f634, 0f3DF6384F;
	mul.rn.f32 	%f643, %f642, %f634;
	fma.rn.f32 	%f644, %f633, 0f3FB8AA3B, %f628;
	sub.f32 	%f645, %f628, %f644;
	fma.rn.f32 	%f646, %f633, 0f3FB8AA3B, %f645;
	fma.rn.f32 	%f647, %f639, 0f3FB8AA3B, %f646;
	fma.rn.f32 	%f648, %f633, 0f32A55E34, %f647;
	mul.f32 	%f649, %f643, 0f40400000;
	fma.rn.f32 	%f650, %f649, %f639, %f648;
	fma.rn.f32 	%f651, %f643, %f633, %f650;
	add.rn.f32 	%f652, %f644, %f651;
	neg.f32 	%f653, %f644;
	add.rn.f32 	%f654, %f652, %f653;
	neg.f32 	%f655, %f654;
	add.rn.f32 	%f656, %f651, %f655;
	mul.rn.f32 	%f657, %f652, %f116;
	neg.f32 	%f658, %f657;
	fma.rn.f32 	%f659, %f652, %f116, %f658;
	fma.rn.f32 	%f660, %f656, %f116, %f659;
	cvt.rni.f32.f32 	%f661, %f657;
	sub.f32 	%f662, %f657, %f661;
	add.f32 	%f663, %f662, %f660;
	fma.rn.f32 	%f664, %f663, 0f391FCB8E, 0f3AAF85ED;
	fma.rn.f32 	%f665, %f664, %f663, 0f3C1D9856;
	fma.rn.f32 	%f666, %f665, %f663, 0f3D6357BB;
	fma.rn.f32 	%f667, %f666, %f663, 0f3E75FDEC;
	fma.rn.f32 	%f668, %f667, %f663, 0f3F317218;
	fma.rn.f32 	%f669, %f668, %f663, 0f3F800000;
	cvt.rzi.s32.f32 	%r190, %f661;
	setp.gt.f32 	%p197, %f661, 0f00000000;
	selp.b32 	%r191, 0, -2097152000, %p197;
	add.s32 	%r192, %r191, 2130706432;
	mov.b32 	%f670, %r192;
	mul.f32 	%f671, %f669, %f670;
	shl.b32 	%r193, %r190, 23;
	sub.s32 	%r194, %r193, %r191;
	mov.b32 	%f672, %r194;
	mul.f32 	%f673, %f671, %f672;
	abs.f32 	%f674, %f657;
	setp.gt.f32 	%p198, %f674, 0f43180000;
	setp.lt.f32 	%p199, %f657, 0f00000000;
	selp.f32 	%f675, 0f00000000, 0f7F800000, %p199;
	selp.f32 	%f162, %f675, %f673, %p198;
	setp.eq.f32 	%p200, %f115, 0f3F800000;
	setp.eq.f32 	%p201, %f116, 0f00000000;
	or.pred  	%p202, %p200, %p201;
	mov.f32 	%f857, %f835;
	@%p202 bra 	$L__BB0_179;
	setp.nan.f32 	%p203, %f161, %f161;
	abs.f32 	%f676, %f116;
	setp.nan.f32 	%p204, %f676, %f676;
	or.pred  	%p205, %p203, %p204;
	@%p205 bra 	$L__BB0_175;
	setp.eq.f32 	%p206, %f115, 0f00000000;
	setp.eq.f32 	%p207, %f161, 0f7F800000;
	or.pred  	%p208, %p206, %p207;
	@%p208 bra 	$L__BB0_174;
	setp.eq.f32 	%p209, %f115, 0fBF800000;
	setp.eq.f32 	%p210, %f676, 0f7F800000;
	and.pred  	%p211, %p209, %p210;
	mov.f32 	%f857, %f835;
	@%p211 bra 	$L__BB0_179;
	setp.geu.f32 	%p212, %f115, 0f00000000;
	mov.f32 	%f857, %f162;
	@%p212 bra 	$L__BB0_179;
	setp.neu.f32 	%p213, %f160, 0f3F800000;
	neg.f32 	%f678, %f162;
	selp.f32 	%f679, %f162, %f678, %p213;
	cvt.rmi.f32.f32 	%f680, %f116;
	setp.neu.f32 	%p214, %f116, %f680;
	selp.f32 	%f857, 0f7FFFFFFF, %f679, %p214;
	bra.uni 	$L__BB0_179;
$L__BB0_174:
	setp.neu.f32 	%p215, %f160, 0f3F800000;
	add.f32 	%f681, %f115, %f115;
	mov.b32 	%r195, %f681;
	setp.lt.f32 	%p216, %f116, 0f00000000;
	xor.b32  	%r196, %r195, 2139095040;
	selp.b32 	%r197, %r196, %r195, %p216;
	and.b32  	%r198, %r197, 2147483647;
	selp.b32 	%r199, %r198, %r197, %p215;
	mov.b32 	%f857, %r199;
	bra.uni 	$L__BB0_179;
$L__BB0_175:
	add.rn.f32 	%f857, %f115, %f116;
	bra.uni 	$L__BB0_179;
$L__BB0_176:
	div.rn.f32 	%f857, %f115, %f116;
	bra.uni 	$L__BB0_179;
$L__BB0_177:
	sub.f32 	%f857, %f115, %f116;
	bra.uni 	$L__BB0_179;
$L__BB0_178:
	add.f32 	%f857, %f115, %f116;
$L__BB0_179:
	add.s64 	%rd29, %rd1, %rd25;
	st.global.f32 	[%rd29], %f857;
$L__BB0_180:
	add.s64 	%rd8, %rd7, %rd5;
	setp.ge.u64 	%p217, %rd8, %rd9;
	@%p217 bra 	$L__BB0_240;
	shl.b64 	%rd30, %rd8, 2;
	add.s64 	%rd31, %rd3, %rd30;
	ld.global.nc.f32 	%f172, [%rd31];
	add.s64 	%rd32, %rd2, %rd30;
	ld.global.nc.f32 	%f173, [%rd32];
	mov.f32 	%f864, 0f00000000;
	setp.gt.s32 	%p218, %r82, 5;
	@%p218 bra 	$L__BB0_196;
	setp.gt.s32 	%p226, %r82, 2;
	@%p226 bra 	$L__BB0_187;
	setp.eq.s32 	%p230, %r82, 0;
	@%p230 bra 	$L__BB0_238;
	setp.eq.s32 	%p231, %r82, 1;
	@%p231 bra 	$L__BB0_237;
	setp.eq.s32 	%p232, %r82, 2;
	@%p232 bra 	$L__BB0_186;
	bra.uni 	$L__BB0_239;
$L__BB0_186:
	mul.f32 	%f864, %f172, %f173;
	bra.uni 	$L__BB0_239;
$L__BB0_187:
	setp.eq.s32 	%p227, %r82, 3;
	@%p227 bra 	$L__BB0_236;
	setp.eq.s32 	%p228, %r82, 4;
	mov.f32 	%f836, 0f3F800000;
	@%p228 bra 	$L__BB0_228;
	setp.eq.s32 	%p229, %r82, 5;
	@%p229 bra 	$L__BB0_190;
	bra.uni 	$L__BB0_239;
$L__BB0_190:
	abs.f32 	%f198, %f173;
	abs.f32 	%f863, %f172;
	setp.lt.f32 	%p254, %f863, %f198;
	@%p254 bra 	$L__BB0_227;
	mul.f32 	%f200, %f198, 0f4B000000;
	setp.gtu.f32 	%p255, %f863, %f200;
	@%p255 bra 	$L__BB0_223;
	div.approx.f32 	%f747, %f863, %f198;
	cvt.rzi.f32.f32 	%f861, %f747;
	neg.f32 	%f202, %f198;
	fma.rn.f32 	%f203, %f202, %f861, %f863;
	mov.b32 	%r72, %f203;
	mov.b32 	%r216, %f198;
	setp.lt.u32 	%p256, %r72, %r216;
	@%p256 bra 	$L__BB0_222;
	setp.gt.u32 	%p257, %r72, -2147483648;
	@%p257 bra 	$L__BB0_221;
	add.f32 	%f861, %f861, 0f3F800000;
	add.f32 	%f748, %f198, %f198;
	setp.ltu.f32 	%p258, %f203, %f748;
	@%p258 bra 	$L__BB0_222;
	add.f32 	%f749, %f861, 0f3F800000;
	fma.rn.f32 	%f750, %f198, 0fC0400000, %f203;
	setp.ge.f32 	%p259, %f750, 0f00000000;
	add.f32 	%f751, %f749, 0f3F800000;
	selp.f32 	%f861, %f751, %f749, %p259;
	bra.uni 	$L__BB0_222;
$L__BB0_196:
	setp.gt.s32 	%p219, %r82, 8;
	@%p219 bra 	$L__BB0_201;
	setp.eq.s32 	%p223, %r82, 6;
	@%p223 bra 	$L__BB0_208;
	setp.eq.s32 	%p224, %r82, 7;
	@%p224 bra 	$L__BB0_207;
	setp.eq.s32 	%p225, %r82, 8;
	@%p225 bra 	$L__BB0_200;
	bra.uni 	$L__BB0_239;
$L__BB0_200:
	min.f32 	%f864, %f172, %f173;
	bra.uni 	$L__BB0_239;
$L__BB0_201:
	setp.eq.s32 	%p220, %r82, 9;
	@%p220 bra 	$L__BB0_206;
	setp.eq.s32 	%p221, %r82, 10;
	@%p221 bra 	$L__BB0_205;
	setp.ne.s32 	%p222, %r82, 11;
	@%p222 bra 	$L__BB0_239;
	copysign.f32 	%f864, %f173, %f172;
	bra.uni 	$L__BB0_239;
$L__BB0_205:
	abs.f32 	%f683, %f172;
	abs.f32 	%f684, %f173;
	mov.b32 	%r200, %f684;
	mov.b32 	%r201, %f683;
	min.s32 	%r202, %r200, %r201;
	mov.b32 	%f685, %r202;
	max.s32 	%r203, %r201, %r200;
	mov.b32 	%f686, %r203;
	and.b32  	%r204, %r203, -33554432;
	xor.b32  	%r205, %r204, 2122317824;
	mov.b32 	%f687, %r205;
	mul.f32 	%f688, %f685, %f687;
	mul.f32 	%f689, %f686, %f687;
	mul.f32 	%f690, %f688, %f688;
	fma.rn.f32 	%f691, %f689, %f689, %f690;
	sqrt.rn.f32 	%f692, %f691;
	or.b32  	%r206, %r204, 8388608;
	mov.b32 	%f693, %r206;
	mul.f32 	%f694, %f692, %f693;
	setp.eq.f32 	%p233, %f685, 0f00000000;
	selp.f32 	%f695, %f686, %f694, %p233;
	setp.eq.f32 	%p234, %f685, 0f7F800000;
	selp.f32 	%f864, 0f7F800000, %f695, %p234;
	bra.uni 	$L__BB0_239;
$L__BB0_206:
	abs.f32 	%f696, %f173;
	abs.f32 	%f697, %f172;
	setp.gt.f32 	%p235, %f697, %f696;
	selp.f32 	%f698, %f697, %f696, %p235;
	selp.f32 	%f699, %f696, %f697, %p235;
	div.rn.f32 	%f700, %f699, %f698;
	mul.f32 	%f701, %f700, %f700;
	fma.rn.f32 	%f702, %f701, 0f3B33710B, 0fBC807748;
	fma.rn.f32 	%f703, %f702, %f701, 0f3D2CDAB2;
	fma.rn.f32 	%f704, %f703, %f701, 0fBD992D10;
	fma.rn.f32 	%f705, %f704, %f701, 0f3DD9EA6C;
	fma.rn.f32 	%f706, %f705, %f701, 0fBE117CB1;
	fma.rn.f32 	%f707, %f706, %f701, 0f3E4CBCE0;
	fma.rn.f32 	%f708, %f707, %f701, 0fBEAAAA7D;
	mul.f32 	%f709, %f701, %f708;
	fma.rn.f32 	%f710, %f709, %f700, %f700;
	neg.f32 	%f711, %f710;
	fma.rn.f32 	%f712, 0f3F6EE581, 0f3FD774EB, %f711;
	selp.f32 	%f713, %f712, %f710, %p235;
	selp.f32 	%f714, 0f3F6EE581, 0f3FEEE581, %p235;
	selp.f32 	%f715, %f710, %f711, %p235;
	mov.b32 	%r207, %f173;
	fma.rn.f32 	%f716, %f714, 0f3FD774EB, %f715;
	setp.lt.s32 	%p236, %r207, 0;
	selp.f32 	%f717, %f716, %f713, %p236;
	add.f32 	%f718, %f697, %f696;
	setp.eq.f32 	%p237, %f698, 0f00000000;
	selp.f32 	%f719, 0f40490FDB, 0f00000000, %p236;
	setp.eq.f32 	%p238, %f696, %f697;
	selp.f32 	%f720, 0f4016CBE4, 0f3F490FDB, %p236;
	selp.f32 	%f721, %f720, %f717, %p238;
	selp.f32 	%f722, %f719, %f721, %p237;
	abs.f32 	%f723, %f718;
	setp.nan.f32 	%p239, %f723, %f723;
	copysign.f32 	%f724, %f172, %f722;
	selp.f32 	%f864, %f718, %f724, %p239;
	bra.uni 	$L__BB0_239;
$L__BB0_207:
	max.f32 	%f864, %f172, %f173;
	bra.uni 	$L__BB0_239;
$L__BB0_208:
	abs.f32 	%f179, %f173;
	abs.f32 	%f860, %f172;
	setp.lt.f32 	%p240, %f860, %f179;
	@%p240 bra 	$L__BB0_220;
	mul.f32 	%f181, %f179, 0f4B000000;
	setp.gtu.f32 	%p241, %f860, %f181;
	@%p241 bra 	$L__BB0_216;
	div.approx.f32 	%f725, %f860, %f179;
	cvt.rzi.f32.f32 	%f858, %f725;
	neg.f32 	%f183, %f179;
	fma.rn.f32 	%f184, %f183, %f858, %f860;
	mov.b32 	%r62, %f184;
	mov.b32 	%r208, %f179;
	setp.lt.u32 	%p242, %r62, %r208;
	@%p242 bra 	$L__BB0_215;
	setp.gt.u32 	%p243, %r62, -2147483648;
	@%p243 bra 	$L__BB0_214;
	add.f32 	%f858, %f858, 0f3F800000;
	add.f32 	%f726, %f179, %f179;
	setp.ltu.f32 	%p244, %f184, %f726;
	@%p244 bra 	$L__BB0_215;
	add.f32 	%f727, %f858, 0f3F800000;
	fma.rn.f32 	%f728, %f179, 0fC0400000, %f184;
	setp.ge.f32 	%p245, %f728, 0f00000000;
	add.f32 	%f729, %f727, 0f3F800000;
	selp.f32 	%f858, %f729, %f727, %p245;
	bra.uni 	$L__BB0_215;
$L__BB0_214:
	add.f32 	%f730, %f858, 0fBF800000;
	setp.lt.f32 	%p246, %f184, %f183;
	add.f32 	%f731, %f730, 0fBF800000;
	selp.f32 	%f858, %f731, %f730, %p246;
$L__BB0_215:
	fma.rn.f32 	%f860, %f183, %f858, %f860;
	bra.uni 	$L__BB0_220;
$L__BB0_216:
	mov.b32 	%r63, %f860;
	mov.b32 	%r209, %f181;
	and.b32  	%r64, %r209, -8388608;
	and.b32  	%r210, %r63, 8388607;
	or.b32  	%r250, %r210, 1065353216;
	and.b32  	%r211, %r209, 8388607;
	or.b32  	%r66, %r211, 1065353216;
	mov.b32 	%f859, %r250;
	sub.s32 	%r212, %r63, %r64;
	add.s32 	%r213, %r212, 192937984;
	and.b32  	%r251, %r213, -8388608;
	setp.eq.s32 	%p247, %r251, 0;
	@%p247 bra 	$L__BB0_219;
	mov.b32 	%f732, %r66;
	rcp.approx.ftz.f32 	%f191, %f732;
	neg.f32 	%f192, %f732;
$L__BB0_218:
	min.u32 	%r214, %r251, 192937984;
	add.s32 	%r215, %r250, %r214;
	mov.b32 	%f733, %r215;
	mul.f32 	%f734, %f191, %f733;
	fma.rn.f32 	%f735, %f192, %f734, %f733;
	fma.rn.f32 	%f736, %f735, %f191, %f734;
	fma.rn.f32 	%f737, %f192, %f736, %f733;
	fma.rz.f32 	%f738, %f737, %f191, %f736;
	cvt.rzi.f32.f32 	%f739, %f738;
	fma.rn.f32 	%f859, %f192, %f739, %f733;
	sub.s32 	%r251, %r251, %r214;
	mov.b32 	%r250, %f859;
	setp.ne.s32 	%p248, %r251, 0;
	setp.ne.s32 	%p249, %r250, 0;
	and.pred  	%p250, %p248, %p249;
	@%p250 bra 	$L__BB0_218;
$L__BB0_219:
	mov.b32 	%f741, %r64;
	setp.leu.f32 	%p251, %f179, 0f00000000;
	setp.gt.u32 	%p252, %r63, 2139095039;
	selp.f32 	%f742, 0f7FFFFFFF, %f741, %p252;
	selp.f32 	%f743, 0f7FFFFFFF, %f742, %p251;
	mul.f32 	%f744, %f859, 0f34000000;
	mul.f32 	%f860, %f743, %f744;
$L__BB0_220:
	abs.f32 	%f745, %f860;
	setp.nan.f32 	%p253, %f745, %f745;
	copysign.f32 	%f746, %f172, %f860;
	selp.f32 	%f864, %f860, %f746, %p253;
	bra.uni 	$L__BB0_239;
$L__BB0_221:
	add.f32 	%f752, %f861, 0fBF800000;
	setp.lt.f32 	%p260, %f203, %f202;
	add.f32 	%f753, %f752, 0fBF800000;
	selp.f32 	%f861, %f753, %f752, %p260;
$L__BB0_222:
	fma.rn.f32 	%f863, %f202, %f861, %f863;
	bra.uni 	$L__BB0_227;
$L__BB0_223:
	mov.b32 	%r73, %f863;
	mov.b32 	%r217, %f200;
	and.b32  	%r74, %r217, -8388608;
	and.b32  	%r218, %r73, 8388607;
	or.b32  	%r252, %r218, 1065353216;
	and.b32  	%r219, %r217, 8388607;
	or.b32  	%r76, %r219, 1065353216;
	mov.b32 	%f862, %r252;
	sub.s32 	%r220, %r73, %r74;
	add.s32 	%r221, %r220, 192937984;
	and.b32  	%r253, %r221, -8388608;
	setp.eq.s32 	%p261, %r253, 0;
	@%p261 bra 	$L__BB0_226;
	mov.b32 	%f754, %r76;
	rcp.approx.ftz.f32 	%f210, %f754;
	neg.f32 	%f211, %f754;
$L__BB0_225:
	min.u32 	%r222, %r253, 192937984;
	add.s32 	%r223, %r252, %r222;
	mov.b32 	%f755, %r223;
	mul.f32 	%f756, %f210, %f755;
	fma.rn.f32 	%f757, %f211, %f756, %f755;
	fma.rn.f32 	%f758, %f757, %f210, %f756;
	fma.rn.f32 	%f759, %f211, %f758, %f755;
	fma.rz.f32 	%f760, %f759, %f210, %f758;
	cvt.rzi.f32.f32 	%f761, %f760;
	fma.rn.f32 	%f862, %f211, %f761, %f755;
	sub.s32 	%r253, %r253, %r222;
	mov.b32 	%r252, %f862;
	setp.ne.s32 	%p262, %r253, 0;
	setp.ne.s32 	%p263, %r252, 0;
	and.pred  	%p264, %p262, %p263;
	@%p264 bra 	$L__BB0_225;
$L__BB0_226:
	mov.b32 	%f763, %r74;
	setp.leu.f32 	%p265, %f198, 0f00000000;
	setp.gt.u32 	%p266, %r73, 2139095039;
	selp.f32 	%f764, 0f7FFFFFFF, %f763, %p266;
	selp.f32 	%f765, 0f7FFFFFFF, %f764, %p265;
	mul.f32 	%f766, %f862, 0f34000000;
	mul.f32 	%f863, %f765, %f766;
$L__BB0_227:
	abs.f32 	%f767, %f863;
	setp.nan.f32 	%p267, %f767, %f767;
	copysign.f32 	%f768, %f172, %f863;
	selp.f32 	%f864, %f863, %f768, %p267;
	bra.uni 	$L__BB0_239;
$L__BB0_228:
	mul.f32 	%f770, %f173, 0f3F000000;
	cvt.rzi.f32.f32 	%f771, %f770;
	add.f32 	%f772, %f771, %f771;
	sub.f32 	%f773, %f173, %f772;
	abs.f32 	%f217, %f773;
	abs.f32 	%f218, %f172;
	setp.lt.f32 	%p268, %f218, 0f00800000;
	mul.f32 	%f774, %f218, 0f4B800000;
	selp.f32 	%f775, %f774, %f218, %p268;
	selp.f32 	%f776, 0fC1C00000, 0f00000000, %p268;
	mov.b32 	%r224, %f775;
	add.s32 	%r225, %r224, -1060439283;
	and.b32  	%r226, %r225, -8388608;
	sub.s32 	%r227, %r224, %r226;
	mov.b32 	%f777, %r227;
	cvt.rn.f32.s32 	%f778, %r226;
	fma.rn.f32 	%f779, %f778, 0f34000000, %f776;
	add.f32 	%f780, %f777, 0fBF800000;
	add.f32 	%f781, %f777, 0f3F800000;
	rcp.approx.ftz.f32 	%f782, %f781;
	add.f32 	%f783, %f780, %f780;
	mul.f32 	%f784, %f783, %f782;
	mul.f32 	%f785, %f784, %f784;
	sub.f32 	%f786, %f780, %f784;
	add.f32 	%f787, %f786, %f786;
	neg.f32 	%f788, %f784;
	fma.rn.f32 	%f789, %f788, %f780, %f787;
	mul.rn.f32 	%f790, %f782, %f789;
	fma.rn.f32 	%f791, %f785, 0f3A2C32E4, 0f3B52E7DB;
	fma.rn.f32 	%f792, %f791, %f785, 0f3C93BB73;
	fma.rn.f32 	%f793, %f792, %f785, 0f3DF6384F;
	mul.rn.f32 	%f794, %f793, %f785;
	fma.rn.f32 	%f795, %f784, 0f3FB8AA3B, %f779;
	sub.f32 	%f796, %f779, %f795;
	fma.rn.f32 	%f797, %f784, 0f3FB8AA3B, %f796;
	fma.rn.f32 	%f798, %f790, 0f3FB8AA3B, %f797;
	fma.rn.f32 	%f799, %f784, 0f32A55E34, %f798;
	mul.f32 	%f800, %f794, 0f40400000;
	fma.rn.f32 	%f801, %f800, %f790, %f799;
	fma.rn.f32 	%f802, %f794, %f784, %f801;
	add.rn.f32 	%f803, %f795, %f802;
	neg.f32 	%f804, %f795;
	add.rn.f32 	%f805, %f803, %f804;
	neg.f32 	%f806, %f805;
	add.rn.f32 	%f807, %f802, %f806;
	mul.rn.f32 	%f808, %f803, %f173;
	neg.f32 	%f809, %f808;
	fma.rn.f32 	%f810, %f803, %f173, %f809;
	fma.rn.f32 	%f811, %f807, %f173, %f810;
	cvt.rni.f32.f32 	%f812, %f808;
	sub.f32 	%f813, %f808, %f812;
	add.f32 	%f814, %f813, %f811;
	fma.rn.f32 	%f815, %f814, 0f391FCB8E, 0f3AAF85ED;
	fma.rn.f32 	%f816, %f815, %f814, 0f3C1D9856;
	fma.rn.f32 	%f817, %f816, %f814, 0f3D6357BB;
	fma.rn.f32 	%f818, %f817, %f814, 0f3E75FDEC;
	fma.rn.f32 	%f819, %f818, %f814, 0f3F317218;
	fma.rn.f32 	%f820, %f819, %f814, 0f3F800000;
	cvt.rzi.s32.f32 	%r228, %f812;
	setp.gt.f32 	%p269, %f812, 0f00000000;
	selp.b32 	%r229, 0, -2097152000, %p269;
	add.s32 	%r230, %r229, 2130706432;
	mov.b32 	%f821, %r230;
	mul.f32 	%f822, %f820, %f821;
	shl.b32 	%r231, %r228, 23;
	sub.s32 	%r232, %r231, %r229;
	mov.b32 	%f823, %r232;
	mul.f32 	%f824, %f822, %f823;
	abs.f32 	%f825, %f808;
	setp.gt.f32 	%p270, %f825, 0f43180000;
	setp.lt.f32 	%p271, %f808, 0f00000000;
	selp.f32 	%f826, 0f00000000, 0f7F800000, %p271;
	selp.f32 	%f219, %f826, %f824, %p270;
	setp.eq.f32 	%p272, %f172, 0f3F800000;
	setp.eq.f32 	%p273, %f173, 0f00000000;
	or.pred  	%p274, %p272, %p273;
	mov.f32 	%f864, %f836;
	@%p274 bra 	$L__BB0_239;
	setp.nan.f32 	%p275, %f218, %f218;
	abs.f32 	%f827, %f173;
	setp.nan.f32 	%p276, %f827, %f827;
	or.pred  	%p277, %p275, %p276;
	@%p277 bra 	$L__BB0_235;
	setp.eq.f32 	%p278, %f172, 0f00000000;
	setp.eq.f32 	%p279, %f218, 0f7F800000;
	or.pred  	%p280, %p278, %p279;
	@%p280 bra 	$L__BB0_234;
	setp.eq.f32 	%p281, %f172, 0fBF800000;
	setp.eq.f32 	%p282, %f827, 0f7F800000;
	and.pred  	%p283, %p281, %p282;
	mov.f32 	%f864, %f836;
	@%p283 bra 	$L__BB0_239;
	setp.geu.f32 	%p284, %f172, 0f00000000;
	mov.f32 	%f864, %f219;
	@%p284 bra 	$L__BB0_239;
	setp.neu.f32 	%p285, %f217, 0f3F800000;
	neg.f32 	%f829, %f219;
	selp.f32 	%f830, %f219, %f829, %p285;
	cvt.rmi.f32.f32 	%f831, %f173;
	setp.neu.f32 	%p286, %f173, %f831;
	selp.f32 	%f864, 0f7FFFFFFF, %f830, %p286;
	bra.uni 	$L__BB0_239;
$L__BB0_234:
	setp.neu.f32 	%p287, %f217, 0f3F800000;
	add.f32 	%f832, %f172, %f172;
	mov.b32 	%r233, %f832;
	setp.lt.f32 	%p288, %f173, 0f00000000;
	xor.b32  	%r234, %r233, 2139095040;
	selp.b32 	%r235, %r234, %r233, %p288;
	and.b32  	%r236, %r235, 2147483647;
	selp.b32 	%r237, %r236, %r235, %p287;
	mov.b32 	%f864, %r237;
	bra.uni 	$L__BB0_239;
$L__BB0_235:
	add.rn.f32 	%f864, %f172, %f173;
	bra.uni 	$L__BB0_239;
$L__BB0_236:
	div.rn.f32 	%f864, %f172, %f173;
	bra.uni 	$L__BB0_239;
$L__BB0_237:
	sub.f32 	%f864, %f172, %f173;
	bra.uni 	$L__BB0_239;
$L__BB0_238:
	add.f32 	%f864, %f172, %f173;
$L__BB0_239:
	add.s64 	%rd34, %rd1, %rd30;
	st.global.f32 	[%rd34], %f864;
$L__BB0_240:
	ret;

}
	// .globl	binary_sv_float_kernel
.visible .entry binary_sv_float_kernel(
	.param .u64 .ptr .align 1 binary_sv_float_kernel_param_0,
	.param .f32 binary_sv_float_kernel_param_1,
	.param .u64 .ptr .align 1 binary_sv_float_kernel_param_2,
	.param .u64 binary_sv_float_kernel_param_3,
	.param .u32 binary_sv_float_kernel_param_4
)
{
	.reg .pred 	%p<282>;
	.reg .b32 	%r<204>;
	.reg .b32 	%f<728>;
	.reg .b64 	%rd<29>;

	ld.param.u64 	%rd9, [binary_sv_float_kernel_param_0];
	ld.param.f32 	%f213, [binary_sv_float_kernel_param_1];
	ld.param.u64 	%rd10, [binary_sv_float_kernel_param_2];
	ld.param.u64 	%rd8, [binary_sv_float_kernel_param_3];
	ld.param.u32 	%r71, [binary_sv_float_kernel_param_4];
	cvta.to.global.u64 	%rd1, %rd9;
	cvta.to.global.u64 	%rd2, %rd10;
	mov.u32 	%r72, %ctaid.x;
	mov.u32 	%r1, %ntid.x;
	shl.b32 	%r73, %r1, 2;
	mul.wide.u32 	%rd11, %r73, %r72;
	mov.u32 	%r74, %tid.x;
	cvt.u64.u32 	%rd12, %r74;
	add.s64 	%rd3, %rd11, %rd12;
	abs.f32 	%f214, %f213;
	mov.b32 	%r2, %f214;
	and.b32  	%r75, %r2, 8388607;
	or.b32  	%r3, %r75, 1065353216;
	mov.b32 	%f2, %r3;
	add.s32 	%r4, %r2, 192937984;
	setp.lt.f32 	%p2, %f214, 0f00800000;
	mul.f32 	%f215, %f214, 0f4B800000;
	selp.f32 	%f216, %f215, %f214, %p2;
	selp.f32 	%f217, 0fC1C00000, 0f00000000, %p2;
	mov.b32 	%r76, %f216;
	add.s32 	%r77, %r76, -1060439283;
	and.b32  	%r78, %r77, -8388608;
	sub.s32 	%r79, %r76, %r78;
	mov.b32 	%f218, %r79;
	cvt.rn.f32.s32 	%f219, %r78;
	fma.rn.f32 	%f220, %f219, 0f34000000, %f217;
	add.f32 	%f221, %f218, 0fBF800000;
	add.f32 	%f222, %f218, 0f3F800000;
	rcp.approx.ftz.f32 	%f223, %f222;
	add.f32 	%f224, %f221, %f221;
	mul.f32 	%f225, %f224, %f223;
	mul.f32 	%f226, %f225, %f225;
	sub.f32 	%f227, %f221, %f225;
	add.f32 	%f228, %f227, %f227;
	neg.f32 	%f229, %f225;
	fma.rn.f32 	%f230, %f229, %f221, %f228;
	mul.rn.f32 	%f231, %f223, %f230;
	fma.rn.f32 	%f232, %f226, 0f3A2C32E4, 0f3B52E7DB;
	fma.rn.f32 	%f233, %f232, %f226, 0f3C93BB73;
	fma.rn.f32 	%f234, %f233, %f226, 0f3DF6384F;
	mul.rn.f32 	%f235, %f234, %f226;
	fma.rn.f32 	%f236, %f225, 0f3FB8AA3B, %f220;
	sub.f32 	%f237, %f220, %f236;
	fma.rn.f32 	%f238, %f225, 0f3FB8AA3B, %f237;
	fma.rn.f32 	%f239, %f231, 0f3FB8AA3B, %f238;
	fma.rn.f32 	%f240, %f225, 0f32A55E34, %f239;
	mul.f32 	%f241, %f235, 0f40400000;
	fma.rn.f32 	%f242, %f241, %f231, %f240;
	fma.rn.f32 	%f243, %f235, %f225, %f242;
	add.rn.f32 	%f3, %f236, %f243;
	neg.f32 	%f244, %f236;
	add.rn.f32 	%f245, %f3, %f244;
	neg.f32 	%f246, %f245;
	add.rn.f32 	%f4, %f243, %f246;
	setp.eq.f32 	%p3, %f213, 0f00000000;
	setp.eq.f32 	%p4, %f214, 0f7F800000;
	or.pred  	%p1, %p3, %p4;
	add.f32 	%f247, %f213, %f213;
	mov.b32 	%r5, %f247;
	xor.b32  	%r6, %r5, 2139095040;
	setp.ge.u64 	%p5, %rd3, %rd8;
	@%p5 bra 	$L__BB1_59;
	shl.b64 	%rd13, %rd3, 2;
	add.s64 	%rd14, %rd2, %rd13;
	ld.global.nc.f32 	%f5, [%rd14];
	mov.f32 	%f706, 0f00000000;
	setp.gt.s32 	%p6, %r71, 5;
	@%p6 bra 	$L__BB1_15;
	setp.gt.s32 	%p14, %r71, 2;
	@%p14 bra 	$L__BB1_7;
	setp.eq.s32 	%p18, %r71, 0;
	@%p18 bra 	$L__BB1_24;
	setp.eq.s32 	%p19, %r71, 1;
	@%p19 bra 	$L__BB1_25;
	setp.eq.s32 	%p20, %r71, 2;
	@%p20 bra 	$L__BB1_6;
	bra.uni 	$L__BB1_58;
$L__BB1_6:
	mul.f32 	%f706, %f213, %f5;
	bra.uni 	$L__BB1_58;
$L__BB1_7:
	setp.eq.s32 	%p15, %r71, 3;
	@%p15 bra 	$L__BB1_26;
	setp.eq.s32 	%p16, %r71, 4;
	@%p16 bra 	$L__BB1_27;
	setp.eq.s32 	%p17, %r71, 5;
	@%p17 bra 	$L__BB1_10;
	bra.uni 	$L__BB1_58;
$L__BB1_10:
	abs.f32 	%f17, %f5;
	setp.lt.f32 	%p42, %f214, %f17;
	mov.f32 	%f702, %f214;
	@%p42 bra 	$L__BB1_41;
	mul.f32 	%f18, %f17, 0f4B000000;
	setp.gtu.f32 	%p43, %f214, %f18;
	@%p43 bra 	$L__BB1_37;
	div.approx.f32 	%f311, %f214, %f17;
	cvt.rzi.f32.f32 	%f700, %f311;
	neg.f32 	%f20, %f17;
	fma.rn.f32 	%f21, %f20, %f700, %f214;
	mov.b32 	%r7, %f21;
	mov.b32 	%r93, %f17;
	setp.lt.u32 	%p44, %r7, %r93;
	@%p44 bra 	$L__BB1_36;
	setp.lt.u32 	%p45, %r7, -2147483647;
	@%p45 bra 	$L__BB1_34;
	add.f32 	%f316, %f700, 0fBF800000;
	setp.lt.f32 	%p48, %f21, %f20;
	add.f32 	%f317, %f316, 0fBF800000;
	selp.f32 	%f700, %f317, %f316, %p48;
	bra.uni 	$L__BB1_36;
$L__BB1_15:
	setp.gt.s32 	%p7, %r71, 8;
	@%p7 bra 	$L__BB1_20;
	setp.eq.s32 	%p11, %r71, 6;
	@%p11 bra 	$L__BB1_42;
	setp.eq.s32 	%p12, %r71, 7;
	@%p12 bra 	$L__BB1_55;
	setp.eq.s32 	%p13, %r71, 8;
	@%p13 bra 	$L__BB1_19;
	bra.uni 	$L__BB1_58;
$L__BB1_19:
	min.f32 	%f706, %f213, %f5;
	bra.uni 	$L__BB1_58;
$L__BB1_20:
	setp.eq.s32 	%p8, %r71, 9;
	@%p8 bra 	$L__BB1_56;
	setp.eq.s32 	%p9, %r71, 10;
	@%p9 bra 	$L__BB1_57;
	setp.eq.s32 	%p10, %r71, 11;
	@%p10 bra 	$L__BB1_23;
	bra.uni 	$L__BB1_58;
$L__BB1_23:
	copysign.f32 	%f706, %f5, %f213;
	bra.uni 	$L__BB1_58;
$L__BB1_24:
	add.f32 	%f706, %f213, %f5;
	bra.uni 	$L__BB1_58;
$L__BB1_25:
	sub.f32 	%f706, %f213, %f5;
	bra.uni 	$L__BB1_58;
$L__BB1_26:
	div.rn.f32 	%f706, %f213, %f5;
	bra.uni 	$L__BB1_58;
$L__BB1_27:
	setp.eq.f32 	%p56, %f213, 0f3F800000;
	mul.f32 	%f334, %f5, 0f3F000000;
	cvt.rzi.f32.f32 	%f335, %f334;
	add.f32 	%f336, %f335, %f335;
	sub.f32 	%f337, %f5, %f336;
	abs.f32 	%f10, %f337;
	mul.rn.f32 	%f338, %f3, %f5;
	neg.f32 	%f339, %f338;
	fma.rn.f32 	%f340, %f3, %f5, %f339;
	fma.rn.f32 	%f341, %f4, %f5, %f340;
	cvt.rni.f32.f32 	%f342, %f338;
	sub.f32 	%f343, %f338, %f342;
	add.f32 	%f344, %f343, %f341;
	fma.rn.f32 	%f345, %f344, 0f391FCB8E, 0f3AAF85ED;
	fma.rn.f32 	%f346, %f345, %f344, 0f3C1D9856;
	fma.rn.f32 	%f347, %f346, %f344, 0f3D6357BB;
	fma.rn.f32 	%f348, %f347, %f344, 0f3E75FDEC;
	fma.rn.f32 	%f349, %f348, %f344, 0f3F317218;
	fma.rn.f32 	%f350, %f349, %f344, 0f3F800000;
	cvt.rzi.s32.f32 	%r99, %f342;
	setp.gt.f32 	%p57, %f342, 0f00000000;
	selp.b32 	%r100, 0, -2097152000, %p57;
	add.s32 	%r101, %r100, 2130706432;
	mov.b32 	%f351, %r101;
	mul.f32 	%f352, %f350, %f351;
	shl.b32 	%r102, %r99, 23;
	sub.s32 	%r103, %r102, %r100;
	mov.b32 	%f353, %r103;
	mul.f32 	%f354, %f352, %f353;
	abs.f32 	%f355, %f338;
	setp.gt.f32 	%p58, %f355, 0f43180000;
	setp.lt.f32 	%p59, %f338, 0f00000000;
	selp.f32 	%f356, 0f00000000, 0f7F800000, %p59;
	selp.f32 	%f11, %f356, %f354, %p58;
	setp.eq.f32 	%p60, %f5, 0f00000000;
	or.pred  	%p61, %p56, %p60;
	mov.f32 	%f706, 0f3F800000;
	@%p61 bra 	$L__BB1_58;
	setp.num.f32 	%p62, %f214, %f214;
	abs.f32 	%f357, %f5;
	setp.num.f32 	%p63, %f357, %f357;
	and.pred  	%p64, %p62, %p63;
	@%p64 bra 	$L__BB1_30;
	add.rn.f32 	%f706, %f213, %f5;
	bra.uni 	$L__BB1_58;
$L__BB1_30:
	not.pred 	%p65, %p1;
	@%p65 bra 	$L__BB1_32;
	setp.neu.f32 	%p73, %f10, 0f3F800000;
	setp.lt.f32 	%p74, %f5, 0f00000000;
	selp.b32 	%r104, %r6, %r5, %p74;
	and.b32  	%r105, %r104, 2147483647;
	selp.b32 	%r106, %r105, %r104, %p73;
	mov.b32 	%f706, %r106;
	bra.uni 	$L__BB1_58;
$L__BB1_32:
	setp.geu.f32 	%p66, %f213, 0f00000000;
	setp.eq.f32 	%p67, %f213, 0fBF800000;
	setp.eq.f32 	%p68, %f357, 0f7F800000;
	and.pred  	%p69, %p67, %p68;
	or.pred  	%p70, %p69, %p66;
	selp.f32 	%f706, 0f3F800000, %f11, %p69;
	@%p70 bra 	$L__BB1_58;
	setp.neu.f32 	%p71, %f10, 0f3F800000;
	neg.f32 	%f358, %f11;
	selp.f32 	%f359, %f11, %f358, %p71;
	cvt.rmi.f32.f32 	%f360, %f5;
	setp.neu.f32 	%p72, %f5, %f360;
	selp.f32 	%f706, 0f7FFFFFFF, %f359, %p72;
	bra.uni 	$L__BB1_58;
$L__BB1_34:
	add.f32 	%f700, %f700, 0f3F800000;
	add.f32 	%f312, %f17, %f17;
	setp.ltu.f32 	%p46, %f21, %f312;
	@%p46 bra 	$L__BB1_36;
	add.f32 	%f313, %f700, 0f3F800000;
	fma.rn.f32 	%f314, %f17, 0fC0400000, %f21;
	setp.ge.f32 	%p47, %f314, 0f00000000;
	add.f32 	%f315, %f313, 0f3F800000;
	selp.f32 	%f700, %f315, %f313, %p47;
$L__BB1_36:
	fma.rn.f32 	%f702, %f20, %f700, %f214;
	bra.uni 	$L__BB1_41;
$L__BB1_37:
	mov.b32 	%r94, %f18;
	and.b32  	%r8, %r94, -8388608;
	and.b32  	%r95, %r94, 8388607;
	or.b32  	%r9, %r95, 1065353216;
	sub.s32 	%r96, %r4, %r8;
	and.b32  	%r189, %r96, -8388608;
	setp.eq.s32 	%p49, %r189, 0;
	mov.f32 	%f701, %f2;
	@%p49 bra 	$L__BB1_40;
	mov.b32 	%f318, %r9;
	rcp.approx.ftz.f32 	%f27, %f318;
	neg.f32 	%f28, %f318;
	mov.u32 	%r188, %r3;
$L__BB1_39:
	min.u32 	%r97, %r189, 192937984;
	add.s32 	%r98, %r188, %r97;
	mov.b32 	%f319, %r98;
	mul.f32 	%f320, %f27, %f319;
	fma.rn.f32 	%f321, %f28, %f320, %f319;
	fma.rn.f32 	%f322, %f321, %f27, %f320;
	fma.rn.f32 	%f323, %f28, %f322, %f319;
	fma.rz.f32 	%f324, %f323, %f27, %f322;
	cvt.rzi.f32.f32 	%f325, %f324;
	fma.rn.f32 	%f701, %f28, %f325, %f319;
	sub.s32 	%r189, %r189, %r97;
	mov.b32 	%r188, %f701;
	setp.ne.s32 	%p50, %r189, 0;
	setp.ne.s32 	%p51, %r188, 0;
	and.pred  	%p52, %p50, %p51;
	@%p52 bra 	$L__BB1_39;
$L__BB1_40:
	setp.gt.u32 	%p53, %r2, 2139095039;
	mov.b32 	%f327, %r8;
	setp.leu.f32 	%p54, %f17, 0f00000000;
	selp.f32 	%f328, 0f7FFFFFFF, %f327, %p54;
	selp.f32 	%f329, 0f7FFFFFFF, %f328, %p53;
	mul.f32 	%f330, %f701, 0f34000000;
	mul.f32 	%f702, %f329, %f330;
$L__BB1_41:
	abs.f32 	%f331, %f702;
	setp.nan.f32 	%p55, %f331, %f331;
	copysign.f32 	%f332, %f213, %f702;
	selp.f32 	%f706, %f702, %f332, %p55;
	bra.uni 	$L__BB1_58;
$L__BB1_42:
	abs.f32 	%f34, %f5;
	setp.lt.f32 	%p28, %f214, %f34;
	mov.f32 	%f705, %f214;
	@%p28 bra 	$L__BB1_54;
	mul.f32 	%f35, %f34, 0f4B000000;
	setp.gtu.f32 	%p29, %f214, %f35;
	@%p29 bra 	$L__BB1_50;
	div.approx.f32 	%f289, %f214, %f34;
	cvt.rzi.f32.f32 	%f703, %f289;
	neg.f32 	%f37, %f34;
	fma.rn.f32 	%f38, %f37, %f703, %f214;
	mov.b32 	%r15, %f38;
	mov.b32 	%r87, %f34;
	setp.lt.u32 	%p30, %r15, %r87;
	@%p30 bra 	$L__BB1_49;
	setp.lt.u32 	%p31, %r15, -2147483647;
	@%p31 bra 	$L__BB1_47;
	add.f32 	%f294, %f703, 0fBF800000;
	setp.lt.f32 	%p34, %f38, %f37;
	add.f32 	%f295, %f294, 0fBF800000;
	selp.f32 	%f703, %f295, %f294, %p34;
	bra.uni 	$L__BB1_49;
$L__BB1_47:
	add.f32 	%f703, %f703, 0f3F800000;
	add.f32 	%f290, %f34, %f34;
	setp.ltu.f32 	%p32, %f38, %f290;
	@%p32 bra 	$L__BB1_49;
	add.f32 	%f291, %f703, 0f3F800000;
	fma.rn.f32 	%f292, %f34, 0fC0400000, %f38;
	setp.ge.f32 	%p33, %f292, 0f00000000;
	add.f32 	%f293, %f291, 0f3F800000;
	selp.f32 	%f703, %f293, %f291, %p33;
$L__BB1_49:
	fma.rn.f32 	%f705, %f37, %f703, %f214;
	bra.uni 	$L__BB1_54;
$L__BB1_50:
	mov.b32 	%r88, %f35;
	and.b32  	%r16, %r88, -8388608;
	and.b32  	%r89, %r88, 8388607;
	or.b32  	%r17, %r89, 1065353216;
	sub.s32 	%r90, %r4, %r16;
	and.b32  	%r191, %r90, -8388608;
	setp.eq.s32 	%p35, %r191, 0;
	mov.f32 	%f704, %f2;
	@%p35 bra 	$L__BB1_53;
	mov.b32 	%f296, %r17;
	rcp.approx.ftz.f32 	%f44, %f296;
	neg.f32 	%f45, %f296;
	mov.u32 	%r190, %r3;
$L__BB1_52:
	min.u32 	%r91, %r191, 192937984;
	add.s32 	%r92, %r190, %r91;
	mov.b32 	%f297, %r92;
	mul.f32 	%f298, %f44, %f297;
	fma.rn.f32 	%f299, %f45, %f298, %f297;
	fma.rn.f32 	%f300, %f299, %f44, %f298;
	fma.rn.f32 	%f301, %f45, %f300, %f297;
	fma.rz.f32 	%f302, %f301, %f44, %f300;
	cvt.rzi.f32.f32 	%f303, %f302;
	fma.rn.f32 	%f704, %f45, %f303, %f297;
	sub.s32 	%r191, %r191, %r91;
	mov.b32 	%r190, %f704;
	setp.ne.s32 	%p36, %r191, 0;
	setp.ne.s32 	%p37, %r190, 0;
	and.pred  	%p38, %p36, %p37;
	@%p38 bra 	$L__BB1_52;
$L__BB1_53:
	setp.gt.u32 	%p39, %r2, 2139095039;
	mov.b32 	%f305, %r16;
	setp.leu.f32 	%p40, %f34, 0f00000000;
	selp.f32 	%f306, 0f7FFFFFFF, %f305, %p40;
	selp.f32 	%f307, 0f7FFFFFFF, %f306, %p39;
	mul.f32 	%f308, %f704, 0f34000000;
	mul.f32 	%f705, %f307, %f308;
$L__BB1_54:
	abs.f32 	%f309, %f705;
	setp.nan.f32 	%p41, %f309, %f309;
	copysign.f32 	%f310, %f213, %f705;
	selp.f32 	%f706, %f705, %f310, %p41;
	bra.uni 	$L__BB1_58;
$L__BB1_55:
	max.f32 	%f706, %f213, %f5;
	bra.uni 	$L__BB1_58;
$L__BB1_56:
	abs.f32 	%f261, %f5;
	setp.gt.f32 	%p23, %f214, %f261;
	selp.f32 	%f262, %f214, %f261, %p23;
	selp.f32 	%f263, %f261, %f214, %p23;
	div.rn.f32 	%f264, %f263, %f262;
	mul.f32 	%f265, %f264, %f264;
	fma.rn.f32 	%f266, %f265, 0f3B33710B, 0fBC807748;
	fma.rn.f32 	%f267, %f266, %f265, 0f3D2CDAB2;
	fma.rn.f32 	%f268, %f267, %f265, 0fBD992D10;
	fma.rn.f32 	%f269, %f268, %f265, 0f3DD9EA6C;
	fma.rn.f32 	%f270, %f269, %f265, 0fBE117CB1;
	fma.rn.f32 	%f271, %f270, %f265, 0f3E4CBCE0;
	fma.rn.f32 	%f272, %f271, %f265, 0fBEAAAA7D;
	mul.f32 	%f273, %f265, %f272;
	fma.rn.f32 	%f274, %f273, %f264, %f264;
	neg.f32 	%f275, %f274;
	fma.rn.f32 	%f276, 0f3F6EE581, 0f3FD774EB, %f275;
	selp.f32 	%f277, %f276, %f274, %p23;
	selp.f32 	%f278, 0f3F6EE581, 0f3FEEE581, %p23;
	selp.f32 	%f279, %f274, %f275, %p23;
	mov.b32 	%r86, %f5;
	fma.rn.f32 	%f280, %f278, 0f3FD774EB, %f279;
	setp.lt.s32 	%p24, %r86, 0;
	selp.f32 	%f281, %f280, %f277, %p24;
	add.f32 	%f282, %f214, %f261;
	setp.eq.f32 	%p25, %f262, 0f00000000;
	selp.f32 	%f283, 0f40490FDB, 0f00000000, %p24;
	setp.eq.f32 	%p26, %f261, %f214;
	selp.f32 	%f284, 0f4016CBE4, 0f3F490FDB, %p24;
	selp.f32 	%f285, %f284, %f281, %p26;
	selp.f32 	%f286, %f283, %f285, %p25;
	abs.f32 	%f287, %f282;
	setp.nan.f32 	%p27, %f287, %f287;
	copysign.f32 	%f288, %f213, %f286;
	selp.f32 	%f706, %f282, %f288, %p27;
	bra.uni 	$L__BB1_58;
$L__BB1_57:
	abs.f32 	%f249, %f5;
	mov.b32 	%r80, %f249;
	min.s32 	%r81, %r80, %r2;
	mov.b32 	%f250, %r81;
	max.s32 	%r82, %r2, %r80;
	mov.b32 	%f251, %r82;
	and.b32  	%r83, %r82, -33554432;
	xor.b32  	%r84, %r83, 2122317824;
	mov.b32 	%f252, %r84;
	mul.f32 	%f253, %f250, %f252;
	mul.f32 	%f254, %f251, %f252;
	mul.f32 	%f255, %f253, %f253;
	fma.rn.f32 	%f256, %f254, %f254, %f255;
	sqrt.rn.f32 	%f257, %f256;
	or.b32  	%r85, %r83, 8388608;
	mov.b32 	%f258, %r85;
	mul.f32 	%f259, %f257, %f258;
	setp.eq.f32 	%p21, %f250, 0f00000000;
	selp.f32 	%f260, %f251, %f259, %p21;
	setp.eq.f32 	%p22, %f250, 0f7F800000;
	selp.f32 	%f706, 0f7F800000, %f260, %p22;
$L__BB1_58:
	add.s64 	%rd16, %rd1, %rd13;
	st.global.f32 	[%rd16], %f706;
$L__BB1_59:
	cvt.u64.u32 	%rd4, %r1;
	add.s64 	%rd5, %rd3, %rd4;
	setp.ge.u64 	%p75, %rd5, %rd8;
	@%p75 bra 	$L__BB1_118;
	shl.b64 	%rd17, %rd5, 2;
	add.s64 	%rd18, %rd2, %rd17;
	ld.global.nc.f32 	%f57, [%rd18];
	mov.f32 	%f713, 0f00000000;
	setp.gt.s32 	%p76, %r71, 5;
	@%p76 bra 	$L__BB1_75;
	setp.gt.s32 	%p84, %r71, 2;
	@%p84 bra 	$L__BB1_66;
	setp.eq.s32 	%p88, %r71, 0;
	@%p88 bra 	$L__BB1_116;
	setp.eq.s32 	%p89, %r71, 1;
	@%p89 bra 	$L__BB1_115;
	setp.eq.s32 	%p90, %r71, 2;
	@%p90 bra 	$L__BB1_65;
	bra.uni 	$L__BB1_117;
$L__BB1_65:
	mul.f32 	%f713, %f213, %f57;
	bra.uni 	$L__BB1_117;
$L__BB1_66:
	setp.eq.s32 	%p85, %r71, 3;
	@%p85 bra 	$L__BB1_114;
	setp.eq.s32 	%p86, %r71, 4;
	@%p86 bra 	$L__BB1_107;
	setp.eq.s32 	%p87, %r71, 5;
	@%p87 bra 	$L__BB1_69;
	bra.uni 	$L__BB1_117;
$L__BB1_69:
	abs.f32 	%f80, %f57;
	setp.lt.f32 	%p112, %f214, %f80;
	mov.f32 	%f712, %f214;
	@%p112 bra 	$L__BB1_106;
	mul.f32 	%f81, %f80, 0f4B000000;
	setp.gtu.f32 	%p113, %f214, %f81;
	@%p113 bra 	$L__BB1_102;
	div.approx.f32 	%f424, %f214, %f80;
	cvt.rzi.f32.f32 	%f710, %f424;
	neg.f32 	%f83, %f80;
	fma.rn.f32 	%f84, %f83, %f710, %f214;
	mov.b32 	%r31, %f84;
	mov.b32 	%r120, %f80;
	setp.lt.u32 	%p114, %r31, %r120;
	@%p114 bra 	$L__BB1_101;
	setp.gt.u32 	%p115, %r31, -2147483648;
	@%p115 bra 	$L__BB1_100;
	add.f32 	%f710, %f710, 0f3F800000;
	add.f32 	%f425, %f80, %f80;
	setp.ltu.f32 	%p116, %f84, %f425;
	@%p116 bra 	$L__BB1_101;
	add.f32 	%f426, %f710, 0f3F800000;
	fma.rn.f32 	%f427, %f80, 0fC0400000, %f84;
	setp.ge.f32 	%p117, %f427, 0f00000000;
	add.f32 	%f428, %f426, 0f3F800000;
	selp.f32 	%f710, %f428, %f426, %p117;
	bra.uni 	$L__BB1_101;
$L__BB1_75:
	setp.gt.s32 	%p77, %r71, 8;
	@%p77 bra 	$L__BB1_80;
	setp.eq.s32 	%p81, %r71, 6;
	@%p81 bra 	$L__BB1_87;
	setp.eq.s32 	%p82, %r71, 7;
	@%p82 bra 	$L__BB1_86;
	setp.eq.s32 	%p83, %r71, 8;
	@%p83 bra 	$L__BB1_79;
	bra.uni 	$L__BB1_117;
$L__BB1_79:
	min.f32 	%f713, %f213, %f57;
	bra.uni 	$L__BB1_117;
$L__BB1_80:
	setp.eq.s32 	%p78, %r71, 9;
	@%p78 bra 	$L__BB1_85;
	setp.eq.s32 	%p79, %r71, 10;
	@%p79 bra 	$L__BB1_84;
	setp.ne.s32 	%p80, %r71, 11;
	@%p80 bra 	$L__BB1_117;
	copysign.f32 	%f713, %f57, %f213;
	bra.uni 	$L__BB1_117;
$L__BB1_84:
	abs.f32 	%f362, %f57;
	mov.b32 	%r107, %f362;
	min.s32 	%r108, %r107, %r2;
	mov.b32 	%f363, %r108;
	max.s32 	%r109, %r2, %r107;
	mov.b32 	%f364, %r109;
	and.b32  	%r110, %r109, -33554432;
	xor.b32  	%r111, %r110, 2122317824;
	mov.b32 	%f365, %r111;
	mul.f32 	%f366, %f363, %f365;
	mul.f32 	%f367, %f364, %f365;
	mul.f32 	%f368, %f366, %f366;
	fma.rn.f32 	%f369, %f367, %f367, %f368;
	sqrt.rn.f32 	%f370, %f369;
	or.b32  	%r112, %r110, 8388608;
	mov.b32 	%f371, %r112;
	mul.f32 	%f372, %f370, %f371;
	setp.eq.f32 	%p91, %f363, 0f00000000;
	selp.f32 	%f373, %f364, %f372, %p91;
	setp.eq.f32 	%p92, %f363, 0f7F800000;
	selp.f32 	%f713, 0f7F800000, %f373, %p92;
	bra.uni 	$L__BB1_117;
$L__BB1_85:
	abs.f32 	%f374, %f57;
	setp.gt.f32 	%p93, %f214, %f374;
	selp.f32 	%f375, %f214, %f374, %p93;
	selp.f32 	%f376, %f374, %f214, %p93;
	div.rn.f32 	%f377, %f376, %f375;
	mul.f32 	%f378, %f377, %f377;
	fma.rn.f32 	%f379, %f378, 0f3B33710B, 0fBC807748;
	fma.rn.f32 	%f380, %f379, %f378, 0f3D2CDAB2;
	fma.rn.f32 	%f381, %f380, %f378, 0fBD992D10;
	fma.rn.f32 	%f382, %f381, %f378, 0f3DD9EA6C;
	fma.rn.f32 	%f383, %f382, %f378, 0fBE117CB1;
	fma.rn.f32 	%f384, %f383, %f378, 0f3E4CBCE0;
	fma.rn.f32 	%f385, %f384, %f378, 0fBEAAAA7D;
	mul.f32 	%f386, %f378, %f385;
	fma.rn.f32 	%f387, %f386, %f377, %f377;
	neg.f32 	%f388, %f387;
	fma.rn.f32 	%f389, 0f3F6EE581, 0f3FD774EB, %f388;
	selp.f32 	%f390, %f389, %f387, %p93;
	selp.f32 	%f391, 0f3F6EE581, 0f3FEEE581, %p93;
	selp.f32 	%f392, %f387, %f388, %p93;
	mov.b32 	%r113, %f57;
	fma.rn.f32 	%f393, %f391, 0f3FD774EB, %f392;
	setp.lt.s32 	%p94, %r113, 0;
	selp.f32 	%f394, %f393, %f390, %p94;
	add.f32 	%f395, %f214, %f374;
	setp.eq.f32 	%p95, %f375, 0f00000000;
	selp.f32 	%f396, 0f40490FDB, 0f00000000, %p94;
	setp.eq.f32 	%p96, %f374, %f214;
	selp.f32 	%f397, 0f4016CBE4, 0f3F490FDB, %p94;
	selp.f32 	%f398, %f397, %f394, %p96;
	selp.f32 	%f399, %f396, %f398, %p95;
	abs.f32 	%f400, %f395;
	setp.nan.f32 	%p97, %f400, %f400;
	copysign.f32 	%f401, %f213, %f399;
	selp.f32 	%f713, %f395, %f401, %p97;
	bra.uni 	$L__BB1_117;
$L__BB1_86:
	max.f32 	%f713, %f213, %f57;
	bra.uni 	$L__BB1_117;
$L__BB1_87:
	abs.f32 	%f63, %f57;
	setp.lt.f32 	%p98, %f214, %f63;
	mov.f32 	%f709, %f214;
	@%p98 bra 	$L__BB1_99;
	mul.f32 	%f64, %f63, 0f4B000000;
	setp.gtu.f32 	%p99, %f214, %f64;
	@%p99 bra 	$L__BB1_95;
	div.approx.f32 	%f402, %f214, %f63;
	cvt.rzi.f32.f32 	%f707, %f402;
	neg.f32 	%f66, %f63;
	fma.rn.f32 	%f67, %f66, %f707, %f214;
	mov.b32 	%r23, %f67;
	mov.b32 	%r114, %f63;
	setp.lt.u32 	%p100, %r23, %r114;
	@%p100 bra 	$L__BB1_94;
	setp.gt.u32 	%p101, %r23, -2147483648;
	@%p101 bra 	$L__BB1_93;
	add.f32 	%f707, %f707, 0f3F800000;
	add.f32 	%f403, %f63, %f63;
	setp.ltu.f32 	%p102, %f67, %f403;
	@%p102 bra 	$L__BB1_94;
	add.f32 	%f404, %f707, 0f3F800000;
	fma.rn.f32 	%f405, %f63, 0fC0400000, %f67;
	setp.ge.f32 	%p103, %f405, 0f00000000;
	add.f32 	%f406, %f404, 0f3F800000;
	selp.f32 	%f707, %f406, %f404, %p103;
	bra.uni 	$L__BB1_94;
$L__BB1_93:
	add.f32 	%f407, %f707, 0fBF800000;
	setp.lt.f32 	%p104, %f67, %f66;
	add.f32 	%f408, %f407, 0fBF800000;
	selp.f32 	%f707, %f408, %f407, %p104;
$L__BB1_94:
	fma.rn.f32 	%f709, %f66, %f707, %f214;
	bra.uni 	$L__BB1_99;
$L__BB1_95:
	mov.b32 	%r115, %f64;
	and.b32  	%r24, %r115, -8388608;
	and.b32  	%r116, %r115, 8388607;
	or.b32  	%r25, %r116, 1065353216;
	sub.s32 	%r117, %r4, %r24;
	and.b32  	%r193, %r117, -8388608;
	setp.eq.s32 	%p105, %r193, 0;
	mov.f32 	%f708, %f2;
	@%p105 bra 	$L__BB1_98;
	mov.b32 	%f409, %r25;
	rcp.approx.ftz.f32 	%f73, %f409;
	neg.f32 	%f74, %f409;
	mov.u32 	%r192, %r3;
$L__BB1_97:
	min.u32 	%r118, %r193, 192937984;
	add.s32 	%r119, %r192, %r118;
	mov.b32 	%f410, %r119;
	mul.f32 	%f411, %f73, %f410;
	fma.rn.f32 	%f412, %f74, %f411, %f410;
	fma.rn.f32 	%f413, %f412, %f73, %f411;
	fma.rn.f32 	%f414, %f74, %f413, %f410;
	fma.rz.f32 	%f415, %f414, %f73, %f413;
	cvt.rzi.f32.f32 	%f416, %f415;
	fma.rn.f32 	%f708, %f74, %f416, %f410;
	sub.s32 	%r193, %r193, %r118;
	mov.b32 	%r192, %f708;
	setp.ne.s32 	%p106, %r193, 0;
	setp.ne.s32 	%p107, %r192, 0;
	and.pred  	%p108, %p106, %p107;
	@%p108 bra 	$L__BB1_97;
$L__BB1_98:
	setp.gt.u32 	%p109, %r2, 2139095039;
	mov.b32 	%f418, %r24;
	setp.leu.f32 	%p110, %f63, 0f00000000;
	selp.f32 	%f419, 0f7FFFFFFF, %f418, %p110;
	selp.f32 	%f420, 0f7FFFFFFF, %f419, %p109;
	mul.f32 	%f421, %f708, 0f34000000;
	mul.f32 	%f709, %f420, %f421;
$L__BB1_99:
	abs.f32 	%f422, %f709;
	setp.nan.f32 	%p111, %f422, %f422;
	copysign.f32 	%f423, %f213, %f709;
	selp.f32 	%f713, %f709, %f423, %p111;
	bra.uni 	$L__BB1_117;
$L__BB1_100:
	add.f32 	%f429, %f710, 0fBF800000;
	setp.lt.f32 	%p118, %f84, %f83;
	add.f32 	%f430, %f429, 0fBF800000;
	selp.f32 	%f710, %f430, %f429, %p118;
$L__BB1_101:
	fma.rn.f32 	%f712, %f83, %f710, %f214;
	bra.uni 	$L__BB1_106;
$L__BB1_102:
	mov.b32 	%r121, %f81;
	and.b32  	%r32, %r121, -8388608;
	and.b32  	%r122, %r121, 8388607;
	or.b32  	%r33, %r122, 1065353216;
	sub.s32 	%r123, %r4, %r32;
	and.b32  	%r195, %r123, -8388608;
	setp.eq.s32 	%p119, %r195, 0;
	mov.f32 	%f711, %f2;
	@%p119 bra 	$L__BB1_105;
	mov.b32 	%f431, %r33;
	rcp.approx.ftz.f32 	%f90, %f431;
	neg.f32 	%f91, %f431;
	mov.u32 	%r194, %r3;
$L__BB1_104:
	min.u32 	%r124, %r195, 192937984;
	add.s32 	%r125, %r194, %r124;
	mov.b32 	%f432, %r125;
	mul.f32 	%f433, %f90, %f432;
	fma.rn.f32 	%f434, %f91, %f433, %f432;
	fma.rn.f32 	%f435, %f434, %f90, %f433;
	fma.rn.f32 	%f436, %f91, %f435, %f432;
	fma.rz.f32 	%f437, %f436, %f90, %f435;
	cvt.rzi.f32.f32 	%f438, %f437;
	fma.rn.f32 	%f711, %f91, %f438, %f432;
	sub.s32 	%r195, %r195, %r124;
	mov.b32 	%r194, %f711;
	setp.ne.s32 	%p120, %r195, 0;
	setp.ne.s32 	%p121, %r194, 0;
	and.pred  	%p122, %p120, %p121;
	@%p122 bra 	$L__BB1_104;
$L__BB1_105:
	setp.gt.u32 	%p123, %r2, 2139095039;
	mov.b32 	%f440, %r32;
	setp.leu.f32 	%p124, %f80, 0f00000000;
	selp.f32 	%f441, 0f7FFFFFFF, %f440, %p124;
	selp.f32 	%f442, 0f7FFFFFFF, %f441, %p123;
	mul.f32 	%f443, %f711, 0f34000000;
	mul.f32 	%f712, %f442, %f443;
$L__BB1_106:
	abs.f32 	%f444, %f712;
	setp.nan.f32 	%p125, %f444, %f444;
	copysign.f32 	%f445, %f213, %f712;
	selp.f32 	%f713, %f712, %f445, %p125;
	bra.uni 	$L__BB1_117;
$L__BB1_107:
	setp.eq.f32 	%p126, %f213, 0f3F800000;
	mul.f32 	%f447, %f57, 0f3F000000;
	cvt.rzi.f32.f32 	%f448, %f447;
	add.f32 	%f449, %f448, %f448;
	sub.f32 	%f450, %f57, %f449;
	abs.f32 	%f97, %f450;
	mul.rn.f32 	%f451, %f3, %f57;
	neg.f32 	%f452, %f451;
	fma.rn.f32 	%f453, %f3, %f57, %f452;
	fma.rn.f32 	%f454, %f4, %f57, %f453;
	cvt.rni.f32.f32 	%f455, %f451;
	sub.f32 	%f456, %f451, %f455;
	add.f32 	%f457, %f456, %f454;
	fma.rn.f32 	%f458, %f457, 0f391FCB8E, 0f3AAF85ED;
	fma.rn.f32 	%f459, %f458, %f457, 0f3C1D9856;
	fma.rn.f32 	%f460, %f459, %f457, 0f3D6357BB;
	fma.rn.f32 	%f461, %f460, %f457, 0f3E75FDEC;
	fma.rn.f32 	%f462, %f461, %f457, 0f3F317218;
	fma.rn.f32 	%f463, %f462, %f457, 0f3F800000;
	cvt.rzi.s32.f32 	%r126, %f455;
	setp.gt.f32 	%p127, %f455, 0f00000000;
	selp.b32 	%r127, 0, -2097152000, %p127;
	add.s32 	%r128, %r127, 2130706432;
	mov.b32 	%f464, %r128;
	mul.f32 	%f465, %f463, %f464;
	shl.b32 	%r129, %r126, 23;
	sub.s32 	%r130, %r129, %r127;
	mov.b32 	%f466, %r130;
	mul.f32 	%f467, %f465, %f466;
	abs.f32 	%f468, %f451;
	setp.gt.f32 	%p128, %f468, 0f43180000;
	setp.lt.f32 	%p129, %f451, 0f00000000;
	selp.f32 	%f469, 0f00000000, 0f7F800000, %p129;
	selp.f32 	%f98, %f469, %f467, %p128;
	setp.eq.f32 	%p130, %f57, 0f00000000;
	or.pred  	%p131, %p126, %p130;
	mov.f32 	%f713, 0f3F800000;
	@%p131 bra 	$L__BB1_117;
	setp.nan.f32 	%p132, %f214, %f214;
	abs.f32 	%f470, %f57;
	setp.nan.f32 	%p133, %f470, %f470;
	or.pred  	%p134, %p132, %p133;
	@%p134 bra 	$L__BB1_113;
	@%p1 bra 	$L__BB1_112;
	setp.geu.f32 	%p135, %f213, 0f00000000;
	setp.eq.f32 	%p136, %f213, 0fBF800000;
	setp.eq.f32 	%p137, %f470, 0f7F800000;
	and.pred  	%p138, %p136, %p137;
	or.pred  	%p139, %p138, %p135;
	selp.f32 	%f713, 0f3F800000, %f98, %p138;
	@%p139 bra 	$L__BB1_117;
	setp.neu.f32 	%p140, %f97, 0f3F800000;
	neg.f32 	%f471, %f98;
	selp.f32 	%f472, %f98, %f471, %p140;
	cvt.rmi.f32.f32 	%f473, %f57;
	setp.neu.f32 	%p141, %f57, %f473;
	selp.f32 	%f713, 0f7FFFFFFF, %f472, %p141;
	bra.uni 	$L__BB1_117;
$L__BB1_112:
	setp.neu.f32 	%p142, %f97, 0f3F800000;
	setp.lt.f32 	%p143, %f57, 0f00000000;
	selp.b32 	%r131, %r6, %r5, %p143;
	and.b32  	%r132, %r131, 2147483647;
	selp.b32 	%r133, %r132, %r131, %p142;
	mov.b32 	%f713, %r133;
	bra.uni 	$L__BB1_117;
$L__BB1_113:
	add.rn.f32 	%f713, %f213, %f57;
	bra.uni 	$L__BB1_117;
$L__BB1_114:
	div.rn.f32 	%f713, %f213, %f57;
	bra.uni 	$L__BB1_117;
$L__BB1_115:
	sub.f32 	%f713, %f213, %f57;
	bra.uni 	$L__BB1_117;
$L__BB1_116:
	add.f32 	%f713, %f213, %f57;
$L__BB1_117:
	shl.b64 	%rd19, %rd5, 2;
	add.s64 	%rd20, %rd1, %rd19;
	st.global.f32 	[%rd20], %f713;
$L__BB1_118:
	add.s64 	%rd6, %rd5, %rd4;
	setp.ge.u64 	%p144, %rd6, %rd8;
	@%p144 bra 	$L__BB1_177;
	shl.b64 	%rd21, %rd6, 2;
	add.s64 	%rd22, %rd2, %rd21;
	ld.global.nc.f32 	%f109, [%rd22];
	mov.f32 	%f720, 0f00000000;
	setp.gt.s32 	%p145, %r71, 5;
	@%p145 bra 	$L__BB1_134;
	setp.gt.s32 	%p153, %r71, 2;
	@%p153 bra 	$L__BB1_125;
	setp.eq.s32 	%p157, %r71, 0;
	@%p157 bra 	$L__BB1_175;
	setp.eq.s32 	%p158, %r71, 1;
	@%p158 bra 	$L__BB1_174;
	setp.eq.s32 	%p159, %r71, 2;
	@%p159 bra 	$L__BB1_124;
	bra.uni 	$L__BB1_176;
$L__BB1_124:
	mul.f32 	%f720, %f213, %f109;
	bra.uni 	$L__BB1_176;
$L__BB1_125:
	setp.eq.s32 	%p154, %r71, 3;
	@%p154 bra 	$L__BB1_173;
	setp.eq.s32 	%p155, %r71, 4;
	@%p155 bra 	$L__BB1_166;
	setp.eq.s32 	%p156, %r71, 5;
	@%p156 bra 	$L__BB1_128;
	bra.uni 	$L__BB1_176;
$L__BB1_128:
	abs.f32 	%f132, %f109;
	setp.lt.f32 	%p181, %f214, %f132;
	mov.f32 	%f719, %f214;
	@%p181 bra 	$L__BB1_165;
	mul.f32 	%f133, %f132, 0f4B000000;
	setp.gtu.f32 	%p182, %f214, %f133;
	@%p182 bra 	$L__BB1_161;
	div.approx.f32 	%f537, %f214, %f132;
	cvt.rzi.f32.f32 	%f717, %f537;
	neg.f32 	%f135, %f132;
	fma.rn.f32 	%f136, %f135, %f717, %f214;
	mov.b32 	%r47, %f136;
	mov.b32 	%r147, %f132;
	setp.lt.u32 	%p183, %r47, %r147;
	@%p183 bra 	$L__BB1_160;
	setp.gt.u32 	%p184, %r47, -2147483648;
	@%p184 bra 	$L__BB1_159;
	add.f32 	%f717, %f717, 0f3F800000;
	add.f32 	%f538, %f132, %f132;
	setp.ltu.f32 	%p185, %f136, %f538;
	@%p185 bra 	$L__BB1_160;
	add.f32 	%f539, %f717, 0f3F800000;
	fma.rn.f32 	%f540, %f132, 0fC0400000, %f136;
	setp.ge.f32 	%p186, %f540, 0f00000000;
	add.f32 	%f541, %f539, 0f3F800000;
	selp.f32 	%f717, %f541, %f539, %p186;
	bra.uni 	$L__BB1_160;
$L__BB1_134:
	setp.gt.s32 	%p146, %r71, 8;
	@%p146 bra 	$L__BB1_139;
	setp.eq.s32 	%p150, %r71, 6;
	@%p150 bra 	$L__BB1_146;
	setp.eq.s32 	%p151, %r71, 7;
	@%p151 bra 	$L__BB1_145;
	setp.eq.s32 	%p152, %r71, 8;
	@%p152 bra 	$L__BB1_138;
	bra.uni 	$L__BB1_176;
$L__BB1_138:
	min.f32 	%f720, %f213, %f109;
	bra.uni 	$L__BB1_176;
$L__BB1_139:
	setp.eq.s32 	%p147, %r71, 9;
	@%p147 bra 	$L__BB1_144;
	setp.eq.s32 	%p148, %r71, 10;
	@%p148 bra 	$L__BB1_143;
	setp.ne.s32 	%p149, %r71, 11;
	@%p149 bra 	$L__BB1_176;
	copysign.f32 	%f720, %f109, %f213;
	bra.uni 	$L__BB1_176;
$L__BB1_143:
	abs.f32 	%f475, %f109;
	mov.b32 	%r134, %f475;
	min.s32 	%r135, %r134, %r2;
	mov.b32 	%f476, %r135;
	max.s32 	%r136, %r2, %r134;
	mov.b32 	%f477, %r136;
	and.b32  	%r137, %r136, -33554432;
	xor.b32  	%r138, %r137, 2122317824;
	mov.b32 	%f478, %r138;
	mul.f32 	%f479, %f476, %f478;
	mul.f32 	%f480, %f477, %f478;
	mul.f32 	%f481, %f479, %f479;
	fma.rn.f32 	%f482, %f480, %f480, %f481;
	sqrt.rn.f32 	%f483, %f482;
	or.b32  	%r139, %r137, 8388608;
	mov.b32 	%f484, %r139;
	mul.f32 	%f485, %f483, %f484;
	setp.eq.f32 	%p160, %f476, 0f00000000;
	selp.f32 	%f486, %f477, %f485, %p160;
	setp.eq.f32 	%p161, %f476, 0f7F800000;
	selp.f32 	%f720, 0f7F800000, %f486, %p161;
	bra.uni 	$L__BB1_176;
$L__BB1_144:
	abs.f32 	%f487, %f109;
	setp.gt.f32 	%p162, %f214, %f487;
	selp.f32 	%f488, %f214, %f487, %p162;
	selp.f32 	%f489, %f487, %f214, %p162;
	div.rn.f32 	%f490, %f489, %f488;
	mul.f32 	%f491, %f490, %f490;
	fma.rn.f32 	%f492, %f491, 0f3B33710B, 0fBC807748;
	fma.rn.f32 	%f493, %f492, %f491, 0f3D2CDAB2;
	fma.rn.f32 	%f494, %f493, %f491, 0fBD992D10;
	fma.rn.f32 	%f495, %f494, %f491, 0f3DD9EA6C;
	fma.rn.f32 	%f496, %f495, %f491, 0fBE117CB1;
	fma.rn.f32 	%f497, %f496, %f491, 0f3E4CBCE0;
	fma.rn.f32 	%f498, %f497, %f491, 0fBEAAAA7D;
	mul.f32 	%f499, %f491, %f498;
	fma.rn.f32 	%f500, %f499, %f490, %f490;
	neg.f32 	%f501, %f500;
	fma.rn.f32 	%f502, 0f3F6EE581, 0f3FD774EB, %f501;
	selp.f32 	%f503, %f502, %f500, %p162;
	selp.f32 	%f504, 0f3F6EE581, 0f3FEEE581, %p162;
	selp.f32 	%f505, %f500, %f501, %p162;
	mov.b32 	%r140, %f109;
	fma.rn.f32 	%f506, %f504, 0f3FD774EB, %f505;
	setp.lt.s32 	%p163, %r140, 0;
	selp.f32 	%f507, %f506, %f503, %p163;
	add.f32 	%f508, %f214, %f487;
	setp.eq.f32 	%p164, %f488, 0f00000000;
	selp.f32 	%f509, 0f40490FDB, 0f00000000, %p163;
	setp.eq.f32 	%p165, %f487, %f214;
	selp.f32 	%f510, 0f4016CBE4, 0f3F490FDB, %p163;
	selp.f32 	%f511, %f510, %f507, %p165;
	selp.f32 	%f512, %f509, %f511, %p164;
	abs.f32 	%f513, %f508;
	setp.nan.f32 	%p166, %f513, %f513;
	copysign.f32 	%f514, %f213, %f512;
	selp.f32 	%f720, %f508, %f514, %p166;
	bra.uni 	$L__BB1_176;
$L__BB1_145:
	max.f32 	%f720, %f213, %f109;
	bra.uni 	$L__BB1_176;
$L__BB1_146:
	abs.f32 	%f115, %f109;
	setp.lt.f32 	%p167, %f214, %f115;
	mov.f32 	%f716, %f214;
	@%p167 bra 	$L__BB1_158;
	mul.f32 	%f116, %f115, 0f4B000000;
	setp.gtu.f32 	%p168, %f214, %f116;
	@%p168 bra 	$L__BB1_154;
	div.approx.f32 	%f515, %f214, %f115;
	cvt.rzi.f32.f32 	%f714, %f515;
	neg.f32 	%f118, %f115;
	fma.rn.f32 	%f119, %f118, %f714, %f214;
	mov.b32 	%r39, %f119;
	mov.b32 	%r141, %f115;
	setp.lt.u32 	%p169, %r39, %r141;
	@%p169 bra 	$L__BB1_153;
	setp.gt.u32 	%p170, %r39, -2147483648;
	@%p170 bra 	$L__BB1_152;
	add.f32 	%f714, %f714, 0f3F800000;
	add.f32 	%f516, %f115, %f115;
	setp.ltu.f32 	%p171, %f119, %f516;
	@%p171 bra 	$L__BB1_153;
	add.f32 	%f517, %f714, 0f3F800000;
	fma.rn.f32 	%f518, %f115, 0fC0400000, %f119;
	setp.ge.f32 	%p172, %f518, 0f00000000;
	add.f32 	%f519, %f517, 0f3F800000;
	selp.f32 	%f714, %f519, %f517, %p172;
	bra.uni 	$L__BB1_153;
$L__BB1_152:
	add.f32 	%f520, %f714, 0fBF800000;
	setp.lt.f32 	%p173, %f119, %f118;
	add.f32 	%f521, %f520, 0fBF800000;
	selp.f32 	%f714, %f521, %f520, %p173;
$L__BB1_153:
	fma.rn.f32 	%f716, %f118, %f714, %f214;
	bra.uni 	$L__BB1_158;
$L__BB1_154:
	mov.b32 	%r142, %f116;
	and.b32  	%r40, %r142, -8388608;
	and.b32  	%r143, %r142, 8388607;
	or.b32  	%r41, %r143, 1065353216;
	sub.s32 	%r144, %r4, %r40;
	and.b32  	%r197, %r144, -8388608;
	setp.eq.s32 	%p174, %r197, 0;
	mov.f32 	%f715, %f2;
	@%p174 bra 	$L__BB1_157;
	mov.b32 	%f522, %r41;
	rcp.approx.ftz.f32 	%f125, %f522;
	neg.f32 	%f126, %f522;
	mov.u32 	%r196, %r3;
$L__BB1_156:
	min.u32 	%r145, %r197, 192937984;
	add.s32 	%r146, %r196, %r145;
	mov.b32 	%f523, %r146;
	mul.f32 	%f524, %f125, %f523;
	fma.rn.f32 	%f525, %f126, %f524, %f523;
	fma.rn.f32 	%f526, %f525, %f125, %f524;
	fma.rn.f32 	%f527, %f126, %f526, %f523;
	fma.rz.f32 	%f528, %f527, %f125, %f526;
	cvt.rzi.f32.f32 	%f529, %f528;
	fma.rn.f32 	%f715, %f126, %f529, %f523;
	sub.s32 	%r197, %r197, %r145;
	mov.b32 	%r196, %f715;
	setp.ne.s32 	%p175, %r197, 0;
	setp.ne.s32 	%p176, %r196, 0;
	and.pred  	%p177, %p175, %p176;
	@%p177 bra 	$L__BB1_156;
$L__BB1_157:
	setp.gt.u32 	%p178, %r2, 2139095039;
	mov.b32 	%f531, %r40;
	setp.leu.f32 	%p179, %f115, 0f00000000;
	selp.f32 	%f532, 0f7FFFFFFF, %f531, %p179;
	selp.f32 	%f533, 0f7FFFFFFF, %f532, %p178;
	mul.f32 	%f534, %f715, 0f34000000;
	mul.f32 	%f716, %f533, %f534;
$L__BB1_158:
	abs.f32 	%f535, %f716;
	setp.nan.f32 	%p180, %f535, %f535;
	copysign.f32 	%f536, %f213, %f716;
	selp.f32 	%f720, %f716, %f536, %p180;
	bra.uni 	$L__BB1_176;
$L__BB1_159:
	add.f32 	%f542, %f717, 0fBF800000;
	setp.lt.f32 	%p187, %f136, %f135;
	add.f32 	%f543, %f542, 0fBF800000;
	selp.f32 	%f717, %f543, %f542, %p187;
$L__BB1_160:
	fma.rn.f32 	%f719, %f135, %f717, %f214;
	bra.uni 	$L__BB1_165;
$L__BB1_161:
	mov.b32 	%r148, %f133;
	and.b32  	%r48, %r148, -8388608;
	and.b32  	%r149, %r148, 8388607;
	or.b32  	%r49, %r149, 1065353216;
	sub.s32 	%r150, %r4, %r48;
	and.b32  	%r199, %r150, -8388608;
	setp.eq.s32 	%p188, %r199, 0;
	mov.f32 	%f718, %f2;
	@%p188 bra 	$L__BB1_164;
	mov.b32 	%f544, %r49;
	rcp.approx.ftz.f32 	%f142, %f544;
	neg.f32 	%f143, %f544;
	mov.u32 	%r198, %r3;
$L__BB1_163:
	min.u32 	%r151, %r199, 192937984;
	add.s32 	%r152, %r198, %r151;
	mov.b32 	%f545, %r152;
	mul.f32 	%f546, %f142, %f545;
	fma.rn.f32 	%f547, %f143, %f546, %f545;
	fma.rn.f32 	%f548, %f547, %f142, %f546;
	fma.rn.f32 	%f549, %f143, %f548, %f545;
	fma.rz.f32 	%f550, %f549, %f142, %f548;
	cvt.rzi.f32.f32 	%f551, %f550;
	fma.rn.f32 	%f718, %f143, %f551, %f545;
	sub.s32 	%r199, %r199, %r151;
	mov.b32 	%r198, %f718;
	setp.ne.s32 	%p189, %r199, 0;
	setp.ne.s32 	%p190, %r198, 0;
	and.pred  	%p191, %p189, %p190;
	@%p191 bra 	$L__BB1_163;
$L__BB1_164:
	setp.gt.u32 	%p192, %r2, 2139095039;
	mov.b32 	%f553, %r48;
	setp.leu.f32 	%p193, %f132, 0f00000000;
	selp.f32 	%f554, 0f7FFFFFFF, %f553, %p193;
	selp.f32 	%f555, 0f7FFFFFFF, %f554, %p192;
	mul.f32 	%f556, %f718, 0f34000000;
	mul.f32 	%f719, %f555, %f556;
$L__BB1_165:
	abs.f32 	%f557, %f719;
	setp.nan.f32 	%p194, %f557, %f557;
	copysign.f32 	%f558, %f213, %f719;
	selp.f32 	%f720, %f719, %f558, %p194;
	bra.uni 	$L__BB1_176;
$L__BB1_166:
	setp.eq.f32 	%p195, %f213, 0f3F800000;
	mul.f32 	%f560, %f109, 0f3F000000;
	cvt.rzi.f32.f32 	%f561, %f560;
	add.f32 	%f562, %f561, %f561;
	sub.f32 	%f563, %f109, %f562;
	abs.f32 	%f149, %f563;
	mul.rn.f32 	%f564, %f3, %f109;
	neg.f32 	%f565, %f564;
	fma.rn.f32 	%f566, %f3, %f109, %f565;
	fma.rn.f32 	%f567, %f4, %f109, %f566;
	cvt.rni.f32.f32 	%f568, %f564;
	sub.f32 	%f569, %f564, %f568;
	add.f32 	%f570, %f569, %f567;
	fma.rn.f32 	%f571, %f570, 0f391FCB8E, 0f3AAF85ED;
	fma.rn.f32 	%f572, %f571, %f570, 0f3C1D9856;
	fma.rn.f32 	%f573, %f572, %f570, 0f3D6357BB;
	fma.rn.f32 	%f574, %f573, %f570, 0f3E75FDEC;
	fma.rn.f32 	%f575, %f574, %f570, 0f3F317218;
	fma.rn.f32 	%f576, %f575, %f570, 0f3F800000;
	cvt.rzi.s32.f32 	%r153, %f568;
	setp.gt.f32 	%p196, %f568, 0f00000000;
	selp.b32 	%r154, 0, -2097152000, %p196;
	add.s32 	%r155, %r154, 2130706432;
	mov.b32 	%f577, %r155;
	mul.f32 	%f578, %f576, %f577;
	shl.b32 	%r156, %r153, 23;
	sub.s32 	%r157, %r156, %r154;
	mov.b32 	%f579, %r157;
	mul.f32 	%f580, %f578, %f579;
	abs.f32 	%f581, %f564;
	setp.gt.f32 	%p197, %f581, 0f43180000;
	setp.lt.f32 	%p198, %f564, 0f00000000;
	selp.f32 	%f582, 0f00000000, 0f7F800000, %p198;
	selp.f32 	%f150, %f582, %f580, %p197;
	setp.eq.f32 	%p199, %f109, 0f00000000;
	or.pred  	%p200, %p195, %p199;
	mov.f32 	%f720, 0f3F800000;
	@%p200 bra 	$L__BB1_176;
	setp.nan.f32 	%p201, %f214, %f214;
	abs.f32 	%f583, %f109;
	setp.nan.f32 	%p202, %f583, %f583;
	or.pred  	%p203, %p201, %p202;
	@%p203 bra 	$L__BB1_172;
	@%p1 bra 	$L__BB1_171;
	setp.geu.f32 	%p204, %f213, 0f00000000;
	setp.eq.f32 	%p205, %f213, 0fBF800000;
	setp.eq.f32 	%p206, %f583, 0f7F800000;
	and.pred  	%p207, %p205, %p206;
	or.pred  	%p208, %p207, %p204;
	selp.f32 	%f720, 0f3F800000, %f150, %p207;
	@%p208 bra 	$L__BB1_176;
	setp.neu.f32 	%p209, %f149, 0f3F800000;
	neg.f32 	%f584, %f150;
	selp.f32 	%f585, %f150, %f584, %p209;
	cvt.rmi.f32.f32 	%f586, %f109;
	setp.neu.f32 	%p210, %f109, %f586;
	selp.f32 	%f720, 0f7FFFFFFF, %f585, %p210;
	bra.uni 	$L__BB1_176;
$L__BB1_171:
	setp.neu.f32 	%p211, %f149, 0f3F800000;
	setp.lt.f32 	%p212, %f109, 0f00000000;
	selp.b32 	%r158, %r6, %r5, %p212;
	and.b32  	%r159, %r158, 2147483647;
	selp.b32 	%r160, %r159, %r158, %p211;
	mov.b32 	%f720, %r160;
	bra.uni 	$L__BB1_176;
$L__BB1_172:
	add.rn.f32 	%f720, %f213, %f109;
	bra.uni 	$L__BB1_176;
$L__BB1_173:
	div.rn.f32 	%f720, %f213, %f109;
	bra.uni 	$L__BB1_176;
$L__BB1_174:
	sub.f32 	%f720, %f213, %f109;
	bra.uni 	$L__BB1_176;
$L__BB1_175:
	add.f32 	%f720, %f213, %f109;
$L__BB1_176:
	shl.b64 	%rd23, %rd6, 2;
	add.s64 	%rd24, %rd1, %rd23;
	st.global.f32 	[%rd24], %f720;
$L__BB1_177:
	add.s64 	%rd7, %rd6, %rd4;
	setp.ge.u64 	%p213, %rd7, %rd8;
	@%p213 bra 	$L__BB1_236;
	shl.b64 	%rd25, %rd7, 2;
	add.s64 	%rd26, %rd2, %rd25;
	ld.global.nc.f32 	%f161, [%rd26];
	mov.f32 	%f727, 0f00000000;
	setp.gt.s32 	%p214, %r71, 5;
	@%p214 bra 	$L__BB1_193;
	setp.gt.s32 	%p222, %r71, 2;
	@%p222 bra 	$L__BB1_184;
	setp.eq.s32 	%p226, %r71, 0;
	@%p226 bra 	$L__BB1_234;
	setp.eq.s32 	%p227, %r71, 1;
	@%p227 bra 	$L__BB1_233;
	setp.eq.s32 	%p228, %r71, 2;
	@%p228 bra 	$L__BB1_183;
	bra.uni 	$L__BB1_235;
$L__BB1_183:
	mul.f32 	%f727, %f213, %f161;
	bra.uni 	$L__BB1_235;
$L__BB1_184:
	setp.eq.s32 	%p223, %r71, 3;
	@%p223 bra 	$L__BB1_232;
	setp.eq.s32 	%p224, %r71, 4;
	@%p224 bra 	$L__BB1_225;
	setp.eq.s32 	%p225, %r71, 5;
	@%p225 bra 	$L__BB1_187;
	bra.uni 	$L__BB1_235;
$L__BB1_187:
	abs.f32 	%f184, %f161;
	setp.lt.f32 	%p250, %f214, %f184;
	@%p250 bra 	$L__BB1_224;
	mul.f32 	%f185, %f184, 0f4B000000;
	setp.gtu.f32 	%p251, %f214, %f185;
	@%p251 bra 	$L__BB1_220;
	div.approx.f32 	%f650, %f214, %f184;
	cvt.rzi.f32.f32 	%f724, %f650;
	neg.f32 	%f187, %f184;
	fma.rn.f32 	%f188, %f187, %f724, %f214;
	mov.b32 	%r63, %f188;
	mov.b32 	%r174, %f184;
	setp.lt.u32 	%p252, %r63, %r174;
	@%p252 bra 	$L__BB1_219;
	setp.gt.u32 	%p253, %r63, -2147483648;
	@%p253 bra 	$L__BB1_218;
	add.f32 	%f724, %f724, 0f3F800000;
	add.f32 	%f651, %f184, %f184;
	setp.ltu.f32 	%p254, %f188, %f651;
	@%p254 bra 	$L__BB1_219;
	add.f32 	%f652, %f724, 0f3F800000;
	fma.rn.f32 	%f653, %f184, 0fC0400000, %f188;
	setp.ge.f32 	%p255, %f653, 0f00000000;
	add.f32 	%f654, %f652, 0f3F800000;
	selp.f32 	%f724, %f654, %f652, %p255;
	bra.uni 	$L__BB1_219;
$L__BB1_193:
	setp.gt.s32 	%p215, %r71, 8;
	@%p215 bra 	$L__BB1_198;
	setp.eq.s32 	%p219, %r71, 6;
	@%p219 bra 	$L__BB1_205;
	setp.eq.s32 	%p220, %r71, 7;
	@%p220 bra 	$L__BB1_204;
	setp.eq.s32 	%p221, %r71, 8;
	@%p221 bra 	$L__BB1_197;
	bra.uni 	$L__BB1_235;
$L__BB1_197:
	min.f32 	%f727, %f213, %f161;
	bra.uni 	$L__BB1_235;
$L__BB1_198:
	setp.eq.s32 	%p216, %r71, 9;
	@%p216 bra 	$L__BB1_203;
	setp.eq.s32 	%p217, %r71, 10;
	@%p217 bra 	$L__BB1_202;
	setp.ne.s32 	%p218, %r71, 11;
	@%p218 bra 	$L__BB1_235;
	copysign.f32 	%f727, %f161, %f213;
	bra.uni 	$L__BB1_235;
$L__BB1_202:
	abs.f32 	%f588, %f161;
	mov.b32 	%r161, %f588;
	min.s32 	%r162, %r161, %r2;
	mov.b32 	%f589, %r162;
	max.s32 	%r163, %r2, %r161;
	mov.b32 	%f590, %r163;
	and.b32  	%r164, %r163, -33554432;
	xor.b32  	%r165, %r164, 2122317824;
	mov.b32 	%f591, %r165;
	mul.f32 	%f592, %f589, %f591;
	mul.f32 	%f593, %f590, %f591;
	mul.f32 	%f594, %f592, %f592;
	fma.rn.f32 	%f595, %f593, %f593, %f594;
	sqrt.rn.f32 	%f596, %f595;
	or.b32  	%r166, %r164, 8388608;
	mov.b32 	%f597, %r166;
	mul.f32 	%f598, %f596, %f597;
	setp.eq.f32 	%p229, %f589, 0f00000000;
	selp.f32 	%f599, %f590, %f598, %p229;
	setp.eq.f32 	%p230, %f589, 0f7F800000;
	selp.f32 	%f727, 0f7F800000, %f599, %p230;
	bra.uni 	$L__BB1_235;
$L__BB1_203:
	abs.f32 	%f600, %f161;
	setp.gt.f32 	%p231, %f214, %f600;
	selp.f32 	%f601, %f214, %f600, %p231;
	selp.f32 	%f602, %f600, %f214, %p231;
	div.rn.f32 	%f603, %f602, %f601;
	mul.f32 	%f604, %f603, %f603;
	fma.rn.f32 	%f605, %f604, 0f3B33710B, 0fBC807748;
	fma.rn.f32 	%f606, %f605, %f604, 0f3D2CDAB2;
	fma.rn.f32 	%f607, %f606, %f604, 0fBD992D10;
	fma.rn.f32 	%f608, %f607, %f604, 0f3DD9EA6C;
	fma.rn.f32 	%f609, %f608, %f604, 0fBE117CB1;
	fma.rn.f32 	%f610, %f609, %f604, 0f3E4CBCE0;
	fma.rn.f32 	%f611, %f610, %f604, 0fBEAAAA7D;
	mul.f32 	%f612, %f604, %f611;
	fma.rn.f32 	%f613, %f612, %f603, %f603;
	neg.f32 	%f614, %f613;
	fma.rn.f32 	%f615, 0f3F6EE581, 0f3FD774EB, %f614;
	selp.f32 	%f616, %f615, %f613, %p231;
	selp.f32 	%f617, 0f3F6EE581, 0f3FEEE581, %p231;
	selp.f32 	%f618, %f613, %f614, %p231;
	mov.b32 	%r167, %f161;
	fma.rn.f32 	%f619, %f617, 0f3FD774EB, %f618;
	setp.lt.s32 	%p232, %r167, 0;
	selp.f32 	%f620, %f619, %f616, %p232;
	add.f32 	%f621, %f214, %f600;
	setp.eq.f32 	%p233, %f601, 0f00000000;
	selp.f32 	%f622, 0f40490FDB, 0f00000000, %p232;
	setp.eq.f32 	%p234, %f600, %f214;
	selp.f32 	%f623, 0f4016CBE4, 0f3F490FDB, %p232;
	selp.f32 	%f624, %f623, %f620, %p234;
	selp.f32 	%f625, %f622, %f624, %p233;
	abs.f32 	%f626, %f621;
	setp.nan.f32 	%p235, %f626, %f626;
	copysign.f32 	%f627, %f213, %f625;
	selp.f32 	%f727, %f621, %f627, %p235;
	bra.uni 	$L__BB1_235;
$L__BB1_204:
	max.f32 	%f727, %f213, %f161;
	bra.uni 	$L__BB1_235;
$L__BB1_205:
	abs.f32 	%f167, %f161;
	setp.lt.f32 	%p236, %f214, %f167;
	@%p236 bra 	$L__BB1_217;
	mul.f32 	%f168, %f167, 0f4B000000;
	setp.gtu.f32 	%p237, %f214, %f168;
	@%p237 bra 	$L__BB1_213;
	div.approx.f32 	%f628, %f214, %f167;
	cvt.rzi.f32.f32 	%f721, %f628;
	neg.f32 	%f170, %f167;
	fma.rn.f32 	%f171, %f170, %f721, %f214;
	mov.b32 	%r55, %f171;
	mov.b32 	%r168, %f167;
	setp.lt.u32 	%p238, %r55, %r168;
	@%p238 bra 	$L__BB1_212;
	setp.gt.u32 	%p239, %r55, -2147483648;
	@%p239 bra 	$L__BB1_211;
	add.f32 	%f721, %f721, 0f3F800000;
	add.f32 	%f629, %f167, %f167;
	setp.ltu.f32 	%p240, %f171, %f629;
	@%p240 bra 	$L__BB1_212;
	add.f32 	%f630, %f721, 0f3F800000;
	fma.rn.f32 	%f631, %f167, 0fC0400000, %f171;
	setp.ge.f32 	%p241, %f631, 0f00000000;
	add.f32 	%f632, %f630, 0f3F800000;
	selp.f32 	%f721, %f632, %f630, %p241;
	bra.uni 	$L__BB1_212;
$L__BB1_211:
	add.f32 	%f633, %f721, 0fBF800000;
	setp.lt.f32 	%p242, %f171, %f170;
	add.f32 	%f634, %f633, 0fBF800000;
	selp.f32 	%f721, %f634, %f633, %p242;
$L__BB1_212:
	fma.rn.f32 	%f214, %f170, %f721, %f214;
	bra.uni 	$L__BB1_217;
$L__BB1_213:
	mov.b32 	%r169, %f168;
	and.b32  	%r56, %r169, -8388608;
	and.b32  	%r170, %r169, 8388607;
	or.b32  	%r57, %r170, 1065353216;
	sub.s32 	%r171, %r4, %r56;
	and.b32  	%r201, %r171, -8388608;
	setp.eq.s32 	%p243, %r201, 0;
	@%p243 bra 	$L__BB1_216;
	mov.b32 	%f635, %r57;
	rcp.approx.ftz.f32 	%f177, %f635;
	neg.f32 	%f178, %f635;
$L__BB1_215:
	min.u32 	%r172, %r201, 192937984;
	add.s32 	%r173, %r3, %r172;
	mov.b32 	%f636, %r173;
	mul.f32 	%f637, %f177, %f636;
	fma.rn.f32 	%f638, %f178, %f637, %f636;
	fma.rn.f32 	%f639, %f638, %f177, %f637;
	fma.rn.f32 	%f640, %f178, %f639, %f636;
	fma.rz.f32 	%f641, %f640, %f177, %f639;
	cvt.rzi.f32.f32 	%f642, %f641;
	fma.rn.f32 	%f2, %f178, %f642, %f636;
	sub.s32 	%r201, %r201, %r172;
	mov.b32 	%r3, %f2;
	setp.ne.s32 	%p244, %r201, 0;
	setp.ne.s32 	%p245, %r3, 0;
	and.pred  	%p246, %p244, %p245;
	@%p246 bra 	$L__BB1_215;
$L__BB1_216:
	setp.gt.u32 	%p247, %r2, 2139095039;
	mov.b32 	%f644, %r56;
	setp.leu.f32 	%p248, %f167, 0f00000000;
	selp.f32 	%f645, 0f7FFFFFFF, %f644, %p248;
	selp.f32 	%f646, 0f7FFFFFFF, %f645, %p247;
	mul.f32 	%f647, %f2, 0f34000000;
	mul.f32 	%f214, %f646, %f647;
$L__BB1_217:
	abs.f32 	%f648, %f214;
	setp.nan.f32 	%p249, %f648, %f648;
	copysign.f32 	%f649, %f213, %f214;
	selp.f32 	%f727, %f214, %f649, %p249;
	bra.uni 	$L__BB1_235;
$L__BB1_218:
	add.f32 	%f655, %f724, 0fBF800000;
	setp.lt.f32 	%p256, %f188, %f187;
	add.f32 	%f656, %f655, 0fBF800000;
	selp.f32 	%f724, %f656, %f655, %p256;
$L__BB1_219:
	fma.rn.f32 	%f214, %f187, %f724, %f214;
	bra.uni 	$L__BB1_224;
$L__BB1_220:
	mov.b32 	%r175, %f185;
	and.b32  	%r64, %r175, -8388608;
	and.b32  	%r176, %r175, 8388607;
	or.b32  	%r65, %r176, 1065353216;
	sub.s32 	%r177, %r4, %r64;
	and.b32  	%r203, %r177, -8388608;
	setp.eq.s32 	%p257, %r203, 0;
	@%p257 bra 	$L__BB1_223;
	mov.b32 	%f657, %r65;
	rcp.approx.ftz.f32 	%f194, %f657;
	neg.f32 	%f195, %f657;
$L__BB1_222:
	min.u32 	%r178, %r203, 192937984;
	add.s32 	%r179, %r3, %r178;
	mov.b32 	%f658, %r179;
	mul.f32 	%f659, %f194, %f658;
	fma.rn.f32 	%f660, %f195, %f659, %f658;
	fma.rn.f32 	%f661, %f660, %f194, %f659;
	fma.rn.f32 	%f662, %f195, %f661, %f658;
	fma.rz.f32 	%f663, %f662, %f194, %f661;
	cvt.rzi.f32.f32 	%f664, %f663;
	fma.rn.f32 	%f2, %f195, %f664, %f658;
	sub.s32 	%r203, %r203, %r178;
	mov.b32 	%r3, %f2;
	setp.ne.s32 	%p258, %r203, 0;
	setp.ne.s32 	%p259, %r3, 0;
	and.pred  	%p260, %p258, %p259;
	@%p260 bra 	$L__BB1_222;
$L__BB1_223:
	setp.gt.u32 	%p261, %r2, 2139095039;
	mov.b32 	%f666, %r64;
	setp.leu.f32 	%p262, %f184, 0f00000000;
	selp.f32 	%f667, 0f7FFFFFFF, %f666, %p262;
	selp.f32 	%f668, 0f7FFFFFFF, %f667, %p261;
	mul.f32 	%f669, %f2, 0f34000000;
	mul.f32 	%f214, %f668, %f669;
$L__BB1_224:
	abs.f32 	%f670, %f214;
	setp.nan.f32 	%p263, %f670, %f670;
	copysign.f32 	%f671, %f213, %f214;
	selp.f32 	%f727, %f214, %f671, %p263;
	bra.uni 	$L__BB1_235;
$L__BB1_225:
	setp.eq.f32 	%p264, %f213, 0f3F800000;
	mul.f32 	%f673, %f161, 0f3F000000;
	cvt.rzi.f32.f32 	%f674, %f673;
	add.f32 	%f675, %f674, %f674;
	sub.f32 	%f676, %f161, %f675;
	abs.f32 	%f201, %f676;
	mul.rn.f32 	%f677, %f3, %f161;
	neg.f32 	%f678, %f677;
	fma.rn.f32 	%f679, %f3, %f161, %f678;
	fma.rn.f32 	%f680, %f4, %f161, %f679;
	cvt.rni.f32.f32 	%f681, %f677;
	sub.f32 	%f682, %f677, %f681;
	add.f32 	%f683, %f682, %f680;
	fma.rn.f32 	%f684, %f683, 0f391FCB8E, 0f3AAF85ED;
	fma.rn.f32 	%f685, %f684, %f683, 0f3C1D9856;
	fma.rn.f32 	%f686, %f685, %f683, 0f3D6357BB;
	fma.rn.f32 	%f687, %f686, %f683, 0f3E75FDEC;
	fma.rn.f32 	%f688, %f687, %f683, 0f3F317218;
	fma.rn.f32 	%f689, %f688, %f683, 0f3F800000;
	cvt.rzi.s32.f32 	%r180, %f681;
	setp.gt.f32 	%p265, %f681, 0f00000000;
	selp.b32 	%r181, 0, -2097152000, %p265;
	add.s32 	%r182, %r181, 2130706432;
	mov.b32 	%f690, %r182;
	mul.f32 	%f691, %f689, %f690;
	shl.b32 	%r183, %r180, 23;
	sub.s32 	%r184, %r183, %r181;
	mov.b32 	%f692, %r184;
	mul.f32 	%f693, %f691, %f692;
	abs.f32 	%f694, %f677;
	setp.gt.f32 	%p266, %f694, 0f43180000;
	setp.lt.f32 	%p267, %f677, 0f00000000;
	selp.f32 	%f695, 0f00000000, 0f7F800000, %p267;
	selp.f32 	%f202, %f695, %f693, %p266;
	setp.eq.f32 	%p268, %f161, 0f00000000;
	or.pred  	%p269, %p264, %p268;
	mov.f32 	%f727, 0f3F800000;
	@%p269 bra 	$L__BB1_235;
	setp.nan.f32 	%p270, %f214, %f214;
	abs.f32 	%f696, %f161;
	setp.nan.f32 	%p271, %f696, %f696;
	or.pred  	%p272, %p270, %p271;
	@%p272 bra 	$L__BB1_231;
	@%p1 bra 	$L__BB1_230;
	setp.geu.f32 	%p273, %f213, 0f00000000;
	setp.eq.f32 	%p274, %f213, 0fBF800000;
	setp.eq.f32 	%p275, %f696, 0f7F800000;
	and.pred  	%p276, %p274, %p275;
	or.pred  	%p277, %p276, %p273;
	selp.f32 	%f727, 0f3F800000, %f202, %p276;
	@%p277 bra 	$L__BB1_235;
	setp.neu.f32 	%p278, %f201, 0f3F800000;
	neg.f32 	%f697, %f202;
	selp.f32 	%f698, %f202, %f697, %p278;
	cvt.rmi.f32.f32 	%f699, %f161;
	setp.neu.f32 	%p279, %f161, %f699;
	selp.f32 	%f727, 0f7FFFFFFF, %f698, %p279;
	bra.uni 	$L__BB1_235;
$L__BB1_230:
	setp.neu.f32 	%p280, %f201, 0f3F800000;
	setp.lt.f32 	%p281, %f161, 0f00000000;
	selp.b32 	%r185, %r6, %r5, %p281;
	and.b32  	%r186, %r185, 2147483647;
	selp.b32 	%r187, %r186, %r185, %p280;
	mov.b32 	%f727, %r187;
	bra.uni 	$L__BB1_235;
$L__BB1_231:
	add.rn.f32 	%f727, %f213, %f161;
	bra.uni 	$L__BB1_235;
$L__BB1_232:
	div.rn.f32 	%f727, %f213, %f161;
	bra.uni 	$L__BB1_235;
$L__BB1_233:
	sub.f32 	%f727, %f213, %f161;
	bra.uni 	$L__BB1_235;
$L__BB1_234:
	add.f32 	%f727, %f213, %f161;
$L__BB1_235:
	add.s64 	%rd28, %rd1, %rd25;
	st.global.f32 	[%rd28], %f727;
$L__BB1_236:
	ret;

}
	// .globl	binary_vs_float_kernel
.visible .entry binary_vs_float_kernel(
	.param .u64 .ptr .align 1 binary_vs_float_kernel_param_0,
	.param .u64 .ptr .align 1 binary_vs_float_kernel_param_1,
	.param .f32 binary_vs_float_kernel_param_2,
	.param .u64 binary_vs_float_kernel_param_3,
	.param .u32 binary_vs_float_kernel_param_4
)
{
	.reg .pred 	%p<289>;
	.reg .b32 	%r<212>;
	.reg .b32 	%f<781>;
	.reg .b64 	%rd<29>;

	ld.param.u64 	%rd9, [binary_vs_float_kernel_param_0];
	ld.param.u64 	%rd10, [binary_vs_float_kernel_param_1];
	ld.param.f32 	%f189, [binary_vs_float_kernel_param_2];
	ld.param.u64 	%rd8, [binary_vs_float_kernel_param_3];
	ld.param.u32 	%r69, [binary_vs_float_kernel_param_4];
	cvta.to.global.u64 	%rd1, %rd9;
	cvta.to.global.u64 	%rd2, %rd10;
	mov.u32 	%r70, %ctaid.x;
	mov.u32 	%r1, %ntid.x;
	shl.b32 	%r71, %r1, 2;
	mul.wide.u32 	%rd11, %r71, %r70;
	mov.u32 	%r72, %tid.x;
	cvt.u64.u32 	%rd12, %r72;
	add.s64 	%rd3, %rd11, %rd12;
	abs.f32 	%f1, %f189;
	mov.b32 	%r2, %f1;
	mov.b32 	%r3, %f189;
	mul.f32 	%f2, %f1, 0f4B000000;
	neg.f32 	%f3, %f1;
	add.f32 	%f4, %f1, %f1;
	mov.b32 	%r73, %f2;
	and.b32  	%r4, %r73, -8388608;
	and.b32  	%r74, %r73, 8388607;
	or.b32  	%r75, %r74, 1065353216;
	mov.b32 	%f190, %r75;
	rcp.approx.ftz.f32 	%f5, %f190;
	neg.f32 	%f6, %f190;
	mul.f32 	%f191, %f189, 0f3F000000;
	cvt.rzi.f32.f32 	%f192, %f191;
	add.f32 	%f193, %f192, %f192;
	sub.f32 	%f194, %f189, %f193;
	abs.f32 	%f7, %f194;
	cvt.rmi.f32.f32 	%f8, %f189;
	setp.ge.u64 	%p1, %rd3, %rd8;
	@%p1 bra 	$L__BB2_58;
	shl.b64 	%rd13, %rd3, 2;
	add.s64 	%rd14, %rd2, %rd13;
	ld.global.nc.f32 	%f9, [%rd14];
	mov.f32 	%f759, 0f00000000;
	setp.gt.s32 	%p2, %r69, 5;
	@%p2 bra 	$L__BB2_15;
	setp.gt.s32 	%p10, %r69, 2;
	@%p10 bra 	$L__BB2_7;
	setp.eq.s32 	%p14, %r69, 0;
	@%p14 bra 	$L__BB2_24;
	setp.eq.s32 	%p15, %r69, 1;
	@%p15 bra 	$L__BB2_25;
	setp.eq.s32 	%p16, %r69, 2;
	@%p16 bra 	$L__BB2_6;
	bra.uni 	$L__BB2_57;
$L__BB2_6:
	mul.f32 	%f759, %f189, %f9;
	bra.uni 	$L__BB2_57;
$L__BB2_7:
	setp.eq.s32 	%p11, %r69, 3;
	@%p11 bra 	$L__BB2_26;
	setp.eq.s32 	%p12, %r69, 4;
	mov.f32 	%f749, 0f3F800000;
	@%p12 bra 	$L__BB2_27;
	setp.eq.s32 	%p13, %r69, 5;
	@%p13 bra 	$L__BB2_10;
	bra.uni 	$L__BB2_57;
$L__BB2_10:
	abs.f32 	%f755, %f9;
	setp.lt.f32 	%p38, %f755, %f1;
	@%p38 bra 	$L__BB2_41;
	setp.gtu.f32 	%p39, %f755, %f2;
	@%p39 bra 	$L__BB2_38;
	div.approx.f32 	%f256, %f755, %f1;
	cvt.rzi.f32.f32 	%f753, %f256;
	fma.rn.f32 	%f21, %f3, %f753, %f755;
	mov.b32 	%r5, %f21;
	setp.lt.u32 	%p40, %r5, %r2;
	@%p40 bra 	$L__BB2_37;
	setp.lt.u32 	%p41, %r5, -2147483647;
	@%p41 bra 	$L__BB2_35;
	add.f32 	%f260, %f753, 0fBF800000;
	setp.lt.f32 	%p44, %f21, %f3;
	add.f32 	%f261, %f260, 0fBF800000;
	selp.f32 	%f753, %f261, %f260, %p44;
	bra.uni 	$L__BB2_37;
$L__BB2_15:
	setp.gt.s32 	%p3, %r69, 8;
	@%p3 bra 	$L__BB2_20;
	setp.eq.s32 	%p7, %r69, 6;
	@%p7 bra 	$L__BB2_42;
	setp.eq.s32 	%p8, %r69, 7;
	@%p8 bra 	$L__BB2_54;
	setp.eq.s32 	%p9, %r69, 8;
	@%p9 bra 	$L__BB2_19;
	bra.uni 	$L__BB2_57;
$L__BB2_19:
	min.f32 	%f759, %f9, %f189;
	bra.uni 	$L__BB2_57;
$L__BB2_20:
	setp.eq.s32 	%p4, %r69, 9;
	@%p4 bra 	$L__BB2_55;
	setp.eq.s32 	%p5, %r69, 10;
	@%p5 bra 	$L__BB2_56;
	setp.eq.s32 	%p6, %r69, 11;
	@%p6 bra 	$L__BB2_23;
	bra.uni 	$L__BB2_57;
$L__BB2_23:
	copysign.f32 	%f759, %f189, %f9;
	bra.uni 	$L__BB2_57;
$L__BB2_24:
	add.f32 	%f759, %f189, %f9;
	bra.uni 	$L__BB2_57;
$L__BB2_25:
	sub.f32 	%f759, %f9, %f189;
	bra.uni 	$L__BB2_57;
$L__BB2_26:
	div.rn.f32 	%f759, %f9, %f189;
	bra.uni 	$L__BB2_57;
$L__BB2_27:
	setp.eq.f32 	%p52, %f189, 0f00000000;
	abs.f32 	%f14, %f9;
	setp.lt.f32 	%p53, %f14, 0f00800000;
	mul.f32 	%f277, %f14, 0f4B800000;
	selp.f32 	%f278, %f277, %f14, %p53;
	selp.f32 	%f279, 0fC1C00000, 0f00000000, %p53;
	mov.b32 	%r92, %f278;
	add.s32 	%r93, %r92, -1060439283;
	and.b32  	%r94, %r93, -8388608;
	sub.s32 	%r95, %r92, %r94;
	mov.b32 	%f280, %r95;
	cvt.rn.f32.s32 	%f281, %r94;
	fma.rn.f32 	%f282, %f281, 0f34000000, %f279;
	add.f32 	%f283, %f280, 0fBF800000;
	add.f32 	%f284, %f280, 0f3F800000;
	rcp.approx.ftz.f32 	%f285, %f284;
	add.f32 	%f286, %f283, %f283;
	mul.f32 	%f287, %f286, %f285;
	mul.f32 	%f288, %f287, %f287;
	sub.f32 	%f289, %f283, %f287;
	add.f32 	%f290, %f289, %f289;
	neg.f32 	%f291, %f287;
	fma.rn.f32 	%f292, %f291, %f283, %f290;
	mul.rn.f32 	%f293, %f285, %f292;
	fma.rn.f32 	%f294, %f288, 0f3A2C32E4, 0f3B52E7DB;
	fma.rn.f32 	%f295, %f294, %f288, 0f3C93BB73;
	fma.rn.f32 	%f296, %f295, %f288, 0f3DF6384F;
	mul.rn.f32 	%f297, %f296, %f288;
	fma.rn.f32 	%f298, %f287, 0f3FB8AA3B, %f282;
	sub.f32 	%f299, %f282, %f298;
	fma.rn.f32 	%f300, %f287, 0f3FB8AA3B, %f299;
	fma.rn.f32 	%f301, %f293, 0f3FB8AA3B, %f300;
	fma.rn.f32 	%f302, %f287, 0f32A55E34, %f301;
	mul.f32 	%f303, %f297, 0f40400000;
	fma.rn.f32 	%f304, %f303, %f293, %f302;
	fma.rn.f32 	%f305, %f297, %f287, %f304;
	add.rn.f32 	%f306, %f298, %f305;
	neg.f32 	%f307, %f298;
	add.rn.f32 	%f308, %f306, %f307;
	neg.f32 	%f309, %f308;
	add.rn.f32 	%f310, %f305, %f309;
	mul.rn.f32 	%f311, %f306, %f189;
	neg.f32 	%f312, %f311;
	fma.rn.f32 	%f313, %f306, %f189, %f312;
	fma.rn.f32 	%f314, %f310, %f189, %f313;
	cvt.rni.f32.f32 	%f315, %f311;
	sub.f32 	%f316, %f311, %f315;
	add.f32 	%f317, %f316, %f314;
	fma.rn.f32 	%f318, %f317, 0f391FCB8E, 0f3AAF85ED;
	fma.rn.f32 	%f319, %f318, %f317, 0f3C1D9856;
	fma.rn.f32 	%f320, %f319, %f317, 0f3D6357BB;
	fma.rn.f32 	%f321, %f320, %f317, 0f3E75FDEC;
	fma.rn.f32 	%f322, %f321, %f317, 0f3F317218;
	fma.rn.f32 	%f323, %f322, %f317, 0f3F800000;
	cvt.rzi.s32.f32 	%r96, %f315;
	setp.gt.f32 	%p54, %f315, 0f00000000;
	selp.b32 	%r97, 0, -2097152000, %p54;
	add.s32 	%r98, %r97, 2130706432;
	mov.b32 	%f324, %r98;
	mul.f32 	%f325, %f323, %f324;
	shl.b32 	%r99, %r96, 23;
	sub.s32 	%r100, %r99, %r97;
	mov.b32 	%f326, %r100;
	mul.f32 	%f327, %f325, %f326;
	abs.f32 	%f328, %f311;
	setp.gt.f32 	%p55, %f328, 0f43180000;
	setp.lt.f32 	%p56, %f311, 0f00000000;
	selp.f32 	%f329, 0f00000000, 0f7F800000, %p56;
	selp.f32 	%f15, %f329, %f327, %p55;
	setp.eq.f32 	%p57, %f9, 0f3F800000;
	or.pred  	%p58, %p52, %p57;
	mov.f32 	%f759, %f749;
	@%p58 bra 	$L__BB2_57;
	setp.num.f32 	%p59, %f1, %f1;
	setp.num.f32 	%p60, %f14, %f14;
	and.pred  	%p61, %p60, %p59;
	@%p61 bra 	$L__BB2_30;
	add.rn.f32 	%f759, %f9, %f189;
	bra.uni 	$L__BB2_57;
$L__BB2_30:
	setp.neu.f32 	%p62, %f9, 0f00000000;
	setp.neu.f32 	%p63, %f14, 0f7F800000;
	and.pred  	%p64, %p62, %p63;
	@%p64 bra 	$L__BB2_32;
	setp.lt.f32 	%p71, %f189, 0f00000000;
	setp.neu.f32 	%p72, %f7, 0f3F800000;
	add.f32 	%f333, %f9, %f9;
	mov.b32 	%r101, %f333;
	xor.b32  	%r102, %r101, 2139095040;
	selp.b32 	%r103, %r102, %r101, %p71;
	and.b32  	%r104, %r103, 2147483647;
	selp.b32 	%r105, %r104, %r103, %p72;
	mov.b32 	%f759, %r105;
	bra.uni 	$L__BB2_57;
$L__BB2_32:
	setp.eq.f32 	%p65, %f1, 0f7F800000;
	setp.eq.f32 	%p66, %f9, 0fBF800000;
	and.pred  	%p67, %p66, %p65;
	mov.f32 	%f759, %f749;
	@%p67 bra 	$L__BB2_57;
	setp.geu.f32 	%p68, %f9, 0f00000000;
	mov.f32 	%f759, %f15;
	@%p68 bra 	$L__BB2_57;
	setp.neu.f32 	%p69, %f189, %f8;
	setp.neu.f32 	%p70, %f7, 0f3F800000;
	neg.f32 	%f331, %f15;
	selp.f32 	%f332, %f15, %f331, %p70;
	selp.f32 	%f759, 0f7FFFFFFF, %f332, %p69;
	bra.uni 	$L__BB2_57;
$L__BB2_35:
	add.f32 	%f753, %f753, 0f3F800000;
	setp.ltu.f32 	%p42, %f21, %f4;
	@%p42 bra 	$L__BB2_37;
	add.f32 	%f257, %f753, 0f3F800000;
	fma.rn.f32 	%f258, %f1, 0fC0400000, %f21;
	setp.ge.f32 	%p43, %f258, 0f00000000;
	add.f32 	%f259, %f257, 0f3F800000;
	selp.f32 	%f753, %f259, %f257, %p43;
$L__BB2_37:
	fma.rn.f32 	%f755, %f3, %f753, %f755;
	bra.uni 	$L__BB2_41;
$L__BB2_38:
	mov.b32 	%r6, %f755;
	and.b32  	%r87, %r6, 8388607;
	or.b32  	%r196, %r87, 1065353216;
	mov.b32 	%f754, %r196;
	sub.s32 	%r88, %r6, %r4;
	and.b32  	%r89, %r88, -8388608;
	add.s32 	%r197, %r89, 192937984;
	setp.eq.s32 	%p45, %r197, 0;
	@%p45 bra 	$L__BB2_40;
$L__BB2_39:
	min.u32 	%r90, %r197, 192937984;
	add.s32 	%r91, %r196, %r90;
	mov.b32 	%f262, %r91;
	mul.f32 	%f263, %f5, %f262;
	fma.rn.f32 	%f264, %f6, %f263, %f262;
	fma.rn.f32 	%f265, %f264, %f5, %f263;
	fma.rn.f32 	%f266, %f6, %f265, %f262;
	fma.rz.f32 	%f267, %f266, %f5, %f265;
	cvt.rzi.f32.f32 	%f268, %f267;
	fma.rn.f32 	%f754, %f6, %f268, %f262;
	sub.s32 	%r197, %r197, %r90;
	mov.b32 	%r196, %f754;
	setp.ne.s32 	%p46, %r197, 0;
	setp.ne.s32 	%p47, %r196, 0;
	and.pred  	%p48, %p46, %p47;
	@%p48 bra 	$L__BB2_39;
$L__BB2_40:
	setp.leu.f32 	%p49, %f1, 0f00000000;
	setp.gt.u32 	%p50, %r6, 2139095039;
	mov.b32 	%f270, %r4;
	selp.f32 	%f271, 0f7FFFFFFF, %f270, %p50;
	selp.f32 	%f272, 0f7FFFFFFF, %f271, %p49;
	mul.f32 	%f273, %f754, 0f34000000;
	mul.f32 	%f755, %f272, %f273;
$L__BB2_41:
	abs.f32 	%f274, %f755;
	setp.nan.f32 	%p51, %f274, %f274;
	copysign.f32 	%f275, %f9, %f755;
	selp.f32 	%f759, %f755, %f275, %p51;
	bra.uni 	$L__BB2_57;
$L__BB2_42:
	abs.f32 	%f758, %f9;
	setp.lt.f32 	%p24, %f758, %f1;
	@%p24 bra 	$L__BB2_53;
	setp.gtu.f32 	%p25, %f758, %f2;
	@%p25 bra 	$L__BB2_50;
	div.approx.f32 	%f236, %f758, %f1;
	cvt.rzi.f32.f32 	%f756, %f236;
	fma.rn.f32 	%f35, %f3, %f756, %f758;
	mov.b32 	%r13, %f35;
	setp.lt.u32 	%p26, %r13, %r2;
	@%p26 bra 	$L__BB2_49;
	setp.lt.u32 	%p27, %r13, -2147483647;
	@%p27 bra 	$L__BB2_47;
	add.f32 	%f240, %f756, 0fBF800000;
	setp.lt.f32 	%p30, %f35, %f3;
	add.f32 	%f241, %f240, 0fBF800000;
	selp.f32 	%f756, %f241, %f240, %p30;
	bra.uni 	$L__BB2_49;
$L__BB2_47:
	add.f32 	%f756, %f756, 0f3F800000;
	setp.ltu.f32 	%p28, %f35, %f4;
	@%p28 bra 	$L__BB2_49;
	add.f32 	%f237, %f756, 0f3F800000;
	fma.rn.f32 	%f238, %f1, 0fC0400000, %f35;
	setp.ge.f32 	%p29, %f238, 0f00000000;
	add.f32 	%f239, %f237, 0f3F800000;
	selp.f32 	%f756, %f239, %f237, %p29;
$L__BB2_49:
	fma.rn.f32 	%f758, %f3, %f756, %f758;
	bra.uni 	$L__BB2_53;
$L__BB2_50:
	mov.b32 	%r14, %f758;
	and.b32  	%r82, %r14, 8388607;
	or.b32  	%r198, %r82, 1065353216;
	mov.b32 	%f757, %r198;
	sub.s32 	%r83, %r14, %r4;
	and.b32  	%r84, %r83, -8388608;
	add.s32 	%r199, %r84, 192937984;
	setp.eq.s32 	%p31, %r199, 0;
	@%p31 bra 	$L__BB2_52;
$L__BB2_51:
	min.u32 	%r85, %r199, 192937984;
	add.s32 	%r86, %r198, %r85;
	mov.b32 	%f242, %r86;
	mul.f32 	%f243, %f5, %f242;
	fma.rn.f32 	%f244, %f6, %f243, %f242;
	fma.rn.f32 	%f245, %f244, %f5, %f243;
	fma.rn.f32 	%f246, %f6, %f245, %f242;
	fma.rz.f32 	%f247, %f246, %f5, %f245;
	cvt.rzi.f32.f32 	%f248, %f247;
	fma.rn.f32 	%f757, %f6, %f248, %f242;
	sub.s32 	%r199, %r199, %r85;
	mov.b32 	%r198, %f757;
	setp.ne.s32 	%p32, %r199, 0;
	setp.ne.s32 	%p33, %r198, 0;
	and.pred  	%p34, %p32, %p33;
	@%p34 bra 	$L__BB2_51;
$L__BB2_52:
	setp.leu.f32 	%p35, %f1, 0f00000000;
	setp.gt.u32 	%p36, %r14, 2139095039;
	mov.b32 	%f250, %r4;
	selp.f32 	%f251, 0f7FFFFFFF, %f250, %p36;
	selp.f32 	%f252, 0f7FFFFFFF, %f251, %p35;
	mul.f32 	%f253, %f757, 0f34000000;
	mul.f32 	%f758, %f252, %f253;
$L__BB2_53:
	abs.f32 	%f254, %f758;
	setp.nan.f32 	%p37, %f254, %f254;
	copysign.f32 	%f255, %f9, %f758;
	selp.f32 	%f759, %f758, %f255, %p37;
	bra.uni 	$L__BB2_57;
$L__BB2_54:
	max.f32 	%f759, %f9, %f189;
	bra.uni 	$L__BB2_57;
$L__BB2_55:
	setp.lt.s32 	%p19, %r3, 0;
	abs.f32 	%f208, %f9;
	setp.gt.f32 	%p20, %f208, %f1;
	selp.f32 	%f209, %f208, %f1, %p20;
	selp.f32 	%f210, %f1, %f208, %p20;
	div.rn.f32 	%f211, %f210, %f209;
	mul.f32 	%f212, %f211, %f211;
	fma.rn.f32 	%f213, %f212, 0f3B33710B, 0fBC807748;
	fma.rn.f32 	%f214, %f213, %f212, 0f3D2CDAB2;
	fma.rn.f32 	%f215, %f214, %f212, 0fBD992D10;
	fma.rn.f32 	%f216, %f215, %f212, 0f3DD9EA6C;
	fma.rn.f32 	%f217, %f216, %f212, 0fBE117CB1;
	fma.rn.f32 	%f218, %f217, %f212, 0f3E4CBCE0;
	fma.rn.f32 	%f219, %f218, %f212, 0fBEAAAA7D;
	mul.f32 	%f220, %f212, %f219;
	fma.rn.f32 	%f221, %f220, %f211, %f211;
	neg.f32 	%f222, %f221;
	fma.rn.f32 	%f223, 0f3F6EE581, 0f3FD774EB, %f222;
	selp.f32 	%f224, %f223, %f221, %p20;
	selp.f32 	%f225, 0f3F6EE581, 0f3FEEE581, %p20;
	selp.f32 	%f226, %f221, %f222, %p20;
	fma.rn.f32 	%f227, %f225, 0f3FD774EB, %f226;
	selp.f32 	%f228, %f227, %f224, %p19;
	add.f32 	%f229, %f1, %f208;
	setp.eq.f32 	%p21, %f209, 0f00000000;
	setp.eq.f32 	%p22, %f1, %f208;
	selp.f32 	%f230, 0f4016CBE4, 0f3F490FDB, %p19;
	selp.f32 	%f231, %f230, %f228, %p22;
	selp.f32 	%f232, 0f40490FDB, 0f00000000, %p19;
	selp.f32 	%f233, %f232, %f231, %p21;
	abs.f32 	%f234, %f229;
	setp.nan.f32 	%p23, %f234, %f234;
	copysign.f32 	%f235, %f9, %f233;
	selp.f32 	%f759, %f229, %f235, %p23;
	bra.uni 	$L__BB2_57;
$L__BB2_56:
	abs.f32 	%f196, %f9;
	mov.b32 	%r76, %f196;
	min.s32 	%r77, %r2, %r76;
	mov.b32 	%f197, %r77;
	max.s32 	%r78, %r76, %r2;
	mov.b32 	%f198, %r78;
	and.b32  	%r79, %r78, -33554432;
	xor.b32  	%r80, %r79, 2122317824;
	mov.b32 	%f199, %r80;
	mul.f32 	%f200, %f197, %f199;
	mul.f32 	%f201, %f198, %f199;
	mul.f32 	%f202, %f200, %f200;
	fma.rn.f32 	%f203, %f201, %f201, %f202;
	sqrt.rn.f32 	%f204, %f203;
	or.b32  	%r81, %r79, 8388608;
	mov.b32 	%f205, %r81;
	mul.f32 	%f206, %f204, %f205;
	setp.eq.f32 	%p17, %f197, 0f00000000;
	selp.f32 	%f207, %f198, %f206, %p17;
	setp.eq.f32 	%p18, %f197, 0f7F800000;
	selp.f32 	%f759, 0f7F800000, %f207, %p18;
$L__BB2_57:
	shl.b64 	%rd15, %rd3, 2;
	add.s64 	%rd16, %rd1, %rd15;
	st.global.f32 	[%rd16], %f759;
$L__BB2_58:
	cvt.u64.u32 	%rd4, %r1;
	add.s64 	%rd5, %rd3, %rd4;
	setp.ge.u64 	%p73, %rd5, %rd8;
	@%p73 bra 	$L__BB2_116;
	shl.b64 	%rd17, %rd5, 2;
	add.s64 	%rd18, %rd2, %rd17;
	ld.global.nc.f32 	%f54, [%rd18];
	mov.f32 	%f766, 0f00000000;
	setp.gt.s32 	%p74, %r69, 5;
	@%p74 bra 	$L__BB2_74;
	setp.gt.s32 	%p82, %r69, 2;
	@%p82 bra 	$L__BB2_65;
	setp.eq.s32 	%p86, %r69, 0;
	@%p86 bra 	$L__BB2_114;
	setp.eq.s32 	%p87, %r69, 1;
	@%p87 bra 	$L__BB2_113;
	setp.eq.s32 	%p88, %r69, 2;
	@%p88 bra 	$L__BB2_64;
	bra.uni 	$L__BB2_115;
$L__BB2_64:
	mul.f32 	%f766, %f189, %f54;
	bra.uni 	$L__BB2_115;
$L__BB2_65:
	setp.eq.s32 	%p83, %r69, 3;
	@%p83 bra 	$L__BB2_112;
	setp.eq.s32 	%p84, %r69, 4;
	mov.f32 	%f750, 0f3F800000;
	@%p84 bra 	$L__BB2_104;
	setp.eq.s32 	%p85, %r69, 5;
	@%p85 bra 	$L__BB2_68;
	bra.uni 	$L__BB2_115;
$L__BB2_68:
	abs.f32 	%f765, %f54;
	setp.lt.f32 	%p110, %f765, %f1;
	@%p110 bra 	$L__BB2_103;
	setp.gtu.f32 	%p111, %f765, %f2;
	@%p111 bra 	$L__BB2_100;
	div.approx.f32 	%f395, %f765, %f1;
	cvt.rzi.f32.f32 	%f763, %f395;
	fma.rn.f32 	%f76, %f3, %f763, %f765;
	mov.b32 	%r29, %f76;
	setp.lt.u32 	%p112, %r29, %r2;
	@%p112 bra 	$L__BB2_99;
	setp.gt.u32 	%p113, %r29, -2147483648;
	@%p113 bra 	$L__BB2_98;
	add.f32 	%f763, %f763, 0f3F800000;
	setp.ltu.f32 	%p114, %f76, %f4;
	@%p114 bra 	$L__BB2_99;
	add.f32 	%f396, %f763, 0f3F800000;
	fma.rn.f32 	%f397, %f1, 0fC0400000, %f76;
	setp.ge.f32 	%p115, %f397, 0f00000000;
	add.f32 	%f398, %f396, 0f3F800000;
	selp.f32 	%f763, %f398, %f396, %p115;
	bra.uni 	$L__BB2_99;
$L__BB2_74:
	setp.gt.s32 	%p75, %r69, 8;
	@%p75 bra 	$L__BB2_79;
	setp.eq.s32 	%p79, %r69, 6;
	@%p79 bra 	$L__BB2_86;
	setp.eq.s32 	%p80, %r69, 7;
	@%p80 bra 	$L__BB2_85;
	setp.eq.s32 	%p81, %r69, 8;
	@%p81 bra 	$L__BB2_78;
	bra.uni 	$L__BB2_115;
$L__BB2_78:
	min.f32 	%f766, %f54, %f189;
	bra.uni 	$L__BB2_115;
$L__BB2_79:
	setp.eq.s32 	%p76, %r69, 9;
	@%p76 bra 	$L__BB2_84;
	setp.eq.s32 	%p77, %r69, 10;
	@%p77 bra 	$L__BB2_83;
	setp.ne.s32 	%p78, %r69, 11;
	@%p78 bra 	$L__BB2_115;
	copysign.f32 	%f766, %f189, %f54;
	bra.uni 	$L__BB2_115;
$L__BB2_83:
	abs.f32 	%f335, %f54;
	mov.b32 	%r106, %f335;
	min.s32 	%r107, %r2, %r106;
	mov.b32 	%f336, %r107;
	max.s32 	%r108, %r106, %r2;
	mov.b32 	%f337, %r108;
	and.b32  	%r109, %r108, -33554432;
	xor.b32  	%r110, %r109, 2122317824;
	mov.b32 	%f338, %r110;
	mul.f32 	%f339, %f336, %f338;
	mul.f32 	%f340, %f337, %f338;
	mul.f32 	%f341, %f339, %f339;
	fma.rn.f32 	%f342, %f340, %f340, %f341;
	sqrt.rn.f32 	%f343, %f342;
	or.b32  	%r111, %r109, 8388608;
	mov.b32 	%f344, %r111;
	mul.f32 	%f345, %f343, %f344;
	setp.eq.f32 	%p89, %f336, 0f00000000;
	selp.f32 	%f346, %f337, %f345, %p89;
	setp.eq.f32 	%p90, %f336, 0f7F800000;
	selp.f32 	%f766, 0f7F800000, %f346, %p90;
	bra.uni 	$L__BB2_115;
$L__BB2_84:
	setp.lt.s32 	%p91, %r3, 0;
	abs.f32 	%f347, %f54;
	setp.gt.f32 	%p92, %f347, %f1;
	selp.f32 	%f348, %f347, %f1, %p92;
	selp.f32 	%f349, %f1, %f347, %p92;
	div.rn.f32 	%f350, %f349, %f348;
	mul.f32 	%f351, %f350, %f350;
	fma.rn.f32 	%f352, %f351, 0f3B33710B, 0fBC807748;
	fma.rn.f32 	%f353, %f352, %f351, 0f3D2CDAB2;
	fma.rn.f32 	%f354, %f353, %f351, 0fBD992D10;
	fma.rn.f32 	%f355, %f354, %f351, 0f3DD9EA6C;
	fma.rn.f32 	%f356, %f355, %f351, 0fBE117CB1;
	fma.rn.f32 	%f357, %f356, %f351, 0f3E4CBCE0;
	fma.rn.f32 	%f358, %f357, %f351, 0fBEAAAA7D;
	mul.f32 	%f359, %f351, %f358;
	fma.rn.f32 	%f360, %f359, %f350, %f350;
	neg.f32 	%f361, %f360;
	fma.rn.f32 	%f362, 0f3F6EE581, 0f3FD774EB, %f361;
	selp.f32 	%f363, %f362, %f360, %p92;
	selp.f32 	%f364, 0f3F6EE581, 0f3FEEE581, %p92;
	selp.f32 	%f365, %f360, %f361, %p92;
	fma.rn.f32 	%f366, %f364, 0f3FD774EB, %f365;
	selp.f32 	%f367, %f366, %f363, %p91;
	add.f32 	%f368, %f1, %f347;
	setp.eq.f32 	%p93, %f348, 0f00000000;
	setp.eq.f32 	%p94, %f1, %f347;
	selp.f32 	%f369, 0f4016CBE4, 0f3F490FDB, %p91;
	selp.f32 	%f370, %f369, %f367, %p94;
	selp.f32 	%f371, 0f40490FDB, 0f00000000, %p91;
	selp.f32 	%f372, %f371, %f370, %p93;
	abs.f32 	%f373, %f368;
	setp.nan.f32 	%p95, %f373, %f373;
	copysign.f32 	%f374, %f54, %f372;
	selp.f32 	%f766, %f368, %f374, %p95;
	bra.uni 	$L__BB2_115;
$L__BB2_85:
	max.f32 	%f766, %f54, %f189;
	bra.uni 	$L__BB2_115;
$L__BB2_86:
	abs.f32 	%f762, %f54;
	setp.lt.f32 	%p96, %f762, %f1;
	@%p96 bra 	$L__BB2_97;
	setp.gtu.f32 	%p97, %f762, %f2;
	@%p97 bra 	$L__BB2_94;
	div.approx.f32 	%f375, %f762, %f1;
	cvt.rzi.f32.f32 	%f760, %f375;
	fma.rn.f32 	%f62, %f3, %f760, %f762;
	mov.b32 	%r21, %f62;
	setp.lt.u32 	%p98, %r21, %r2;
	@%p98 bra 	$L__BB2_93;
	setp.gt.u32 	%p99, %r21, -2147483648;
	@%p99 bra 	$L__BB2_92;
	add.f32 	%f760, %f760, 0f3F800000;
	setp.ltu.f32 	%p100, %f62, %f4;
	@%p100 bra 	$L__BB2_93;
	add.f32 	%f376, %f760, 0f3F800000;
	fma.rn.f32 	%f377, %f1, 0fC0400000, %f62;
	setp.ge.f32 	%p101, %f377, 0f00000000;
	add.f32 	%f378, %f376, 0f3F800000;
	selp.f32 	%f760, %f378, %f376, %p101;
	bra.uni 	$L__BB2_93;
$L__BB2_92:
	add.f32 	%f379, %f760, 0fBF800000;
	setp.lt.f32 	%p102, %f62, %f3;
	add.f32 	%f380, %f379, 0fBF800000;
	selp.f32 	%f760, %f380, %f379, %p102;
$L__BB2_93:
	fma.rn.f32 	%f762, %f3, %f760, %f762;
	bra.uni 	$L__BB2_97;
$L__BB2_94:
	mov.b32 	%r22, %f762;
	and.b32  	%r112, %r22, 8388607;
	or.b32  	%r200, %r112, 1065353216;
	mov.b32 	%f761, %r200;
	sub.s32 	%r113, %r22, %r4;
	and.b32  	%r114, %r113, -8388608;
	add.s32 	%r201, %r114, 192937984;
	setp.eq.s32 	%p103, %r201, 0;
	@%p103 bra 	$L__BB2_96;
$L__BB2_95:
	min.u32 	%r115, %r201, 192937984;
	add.s32 	%r116, %r200, %r115;
	mov.b32 	%f381, %r116;
	mul.f32 	%f382, %f5, %f381;
	fma.rn.f32 	%f383, %f6, %f382, %f381;
	fma.rn.f32 	%f384, %f383, %f5, %f382;
	fma.rn.f32 	%f385, %f6, %f384, %f381;
	fma.rz.f32 	%f386, %f385, %f5, %f384;
	cvt.rzi.f32.f32 	%f387, %f386;
	fma.rn.f32 	%f761, %f6, %f387, %f381;
	sub.s32 	%r201, %r201, %r115;
	mov.b32 	%r200, %f761;
	setp.ne.s32 	%p104, %r201, 0;
	setp.ne.s32 	%p105, %r200, 0;
	and.pred  	%p106, %p104, %p105;
	@%p106 bra 	$L__BB2_95;
$L__BB2_96:
	setp.leu.f32 	%p107, %f1, 0f00000000;
	setp.gt.u32 	%p108, %r22, 2139095039;
	mov.b32 	%f389, %r4;
	selp.f32 	%f390, 0f7FFFFFFF, %f389, %p108;
	selp.f32 	%f391, 0f7FFFFFFF, %f390, %p107;
	mul.f32 	%f392, %f761, 0f34000000;
	mul.f32 	%f762, %f391, %f392;
$L__BB2_97:
	abs.f32 	%f393, %f762;
	setp.nan.f32 	%p109, %f393, %f393;
	copysign.f32 	%f394, %f54, %f762;
	selp.f32 	%f766, %f762, %f394, %p109;
	bra.uni 	$L__BB2_115;
$L__BB2_98:
	add.f32 	%f399, %f763, 0fBF800000;
	setp.lt.f32 	%p116, %f76, %f3;
	add.f32 	%f400, %f399, 0fBF800000;
	selp.f32 	%f763, %f400, %f399, %p116;
$L__BB2_99:
	fma.rn.f32 	%f765, %f3, %f763, %f765;
	bra.uni 	$L__BB2_103;
$L__BB2_100:
	mov.b32 	%r30, %f765;
	and.b32  	%r117, %r30, 8388607;
	or.b32  	%r202, %r117, 1065353216;
	mov.b32 	%f764, %r202;
	sub.s32 	%r118, %r30, %r4;
	and.b32  	%r119, %r118, -8388608;
	add.s32 	%r203, %r119, 192937984;
	setp.eq.s32 	%p117, %r203, 0;
	@%p117 bra 	$L__BB2_102;
$L__BB2_101:
	min.u32 	%r120, %r203, 192937984;
	add.s32 	%r121, %r202, %r120;
	mov.b32 	%f401, %r121;
	mul.f32 	%f402, %f5, %f401;
	fma.rn.f32 	%f403, %f6, %f402, %f401;
	fma.rn.f32 	%f404, %f403, %f5, %f402;
	fma.rn.f32 	%f405, %f6, %f404, %f401;
	fma.rz.f32 	%f406, %f405, %f5, %f404;
	cvt.rzi.f32.f32 	%f407, %f406;
	fma.rn.f32 	%f764, %f6, %f407, %f401;
	sub.s32 	%r203, %r203, %r120;
	mov.b32 	%r202, %f764;
	setp.ne.s32 	%p118, %r203, 0;
	setp.ne.s32 	%p119, %r202, 0;
	and.pred  	%p120, %p118, %p119;
	@%p120 bra 	$L__BB2_101;
$L__BB2_102:
	setp.leu.f32 	%p121, %f1, 0f00000000;
	setp.gt.u32 	%p122, %r30, 2139095039;
	mov.b32 	%f409, %r4;
	selp.f32 	%f410, 0f7FFFFFFF, %f409, %p122;
	selp.f32 	%f411, 0f7FFFFFFF, %f410, %p121;
	mul.f32 	%f412, %f764, 0f34000000;
	mul.f32 	%f765, %f411, %f412;
$L__BB2_103:
	abs.f32 	%f413, %f765;
	setp.nan.f32 	%p123, %f413, %f413;
	copysign.f32 	%f414, %f54, %f765;
	selp.f32 	%f766, %f765, %f414, %p123;
	bra.uni 	$L__BB2_115;
$L__BB2_104:
	setp.eq.f32 	%p124, %f189, 0f00000000;
	abs.f32 	%f88, %f54;
	setp.lt.f32 	%p125, %f88, 0f00800000;
	mul.f32 	%f416, %f88, 0f4B800000;
	selp.f32 	%f417, %f416, %f88, %p125;
	selp.f32 	%f418, 0fC1C00000, 0f00000000, %p125;
	mov.b32 	%r122, %f417;
	add.s32 	%r123, %r122, -1060439283;
	and.b32  	%r124, %r123, -8388608;
	sub.s32 	%r125, %r122, %r124;
	mov.b32 	%f419, %r125;
	cvt.rn.f32.s32 	%f420, %r124;
	fma.rn.f32 	%f421, %f420, 0f34000000, %f418;
	add.f32 	%f422, %f419, 0fBF800000;
	add.f32 	%f423, %f419, 0f3F800000;
	rcp.approx.ftz.f32 	%f424, %f423;
	add.f32 	%f425, %f422, %f422;
	mul.f32 	%f426, %f425, %f424;
	mul.f32 	%f427, %f426, %f426;
	sub.f32 	%f428, %f422, %f426;
	add.f32 	%f429, %f428, %f428;
	neg.f32 	%f430, %f426;
	fma.rn.f32 	%f431, %f430, %f422, %f429;
	mul.rn.f32 	%f432, %f424, %f431;
	fma.rn.f32 	%f433, %f427, 0f3A2C32E4, 0f3B52E7DB;
	fma.rn.f32 	%f434, %f433, %f427, 0f3C93BB73;
	fma.rn.f32 	%f435, %f434, %f427, 0f3DF6384F;
	mul.rn.f32 	%f436, %f435, %f427;
	fma.rn.f32 	%f437, %f426, 0f3FB8AA3B, %f421;
	sub.f32 	%f438, %f421, %f437;
	fma.rn.f32 	%f439, %f426, 0f3FB8AA3B, %f438;
	fma.rn.f32 	%f440, %f432, 0f3FB8AA3B, %f439;
	fma.rn.f32 	%f441, %f426, 0f32A55E34, %f440;
	mul.f32 	%f442, %f436, 0f40400000;
	fma.rn.f32 	%f443, %f442, %f432, %f441;
	fma.rn.f32 	%f444, %f436, %f426, %f443;
	add.rn.f32 	%f445, %f437, %f444;
	neg.f32 	%f446, %f437;
	add.rn.f32 	%f447, %f445, %f446;
	neg.f32 	%f448, %f447;
	add.rn.f32 	%f449, %f444, %f448;
	mul.rn.f32 	%f450, %f445, %f189;
	neg.f32 	%f451, %f450;
	fma.rn.f32 	%f452, %f445, %f189, %f451;
	fma.rn.f32 	%f453, %f449, %f189, %f452;
	cvt.rni.f32.f32 	%f454, %f450;
	sub.f32 	%f455, %f450, %f454;
	add.f32 	%f456, %f455, %f453;
	fma.rn.f32 	%f457, %f456, 0f391FCB8E, 0f3AAF85ED;
	fma.rn.f32 	%f458, %f457, %f456, 0f3C1D9856;
	fma.rn.f32 	%f459, %f458, %f456, 0f3D6357BB;
	fma.rn.f32 	%f460, %f459, %f456, 0f3E75FDEC;
	fma.rn.f32 	%f461, %f460, %f456, 0f3F317218;
	fma.rn.f32 	%f462, %f461, %f456, 0f3F800000;
	cvt.rzi.s32.f32 	%r126, %f454;
	setp.gt.f32 	%p126, %f454, 0f00000000;
	selp.b32 	%r127, 0, -2097152000, %p126;
	add.s32 	%r128, %r127, 2130706432;
	mov.b32 	%f463, %r128;
	mul.f32 	%f464, %f462, %f463;
	shl.b32 	%r129, %r126, 23;
	sub.s32 	%r130, %r129, %r127;
	mov.b32 	%f465, %r130;
	mul.f32 	%f466, %f464, %f465;
	abs.f32 	%f467, %f450;
	setp.gt.f32 	%p127, %f467, 0f43180000;
	setp.lt.f32 	%p128, %f450, 0f00000000;
	selp.f32 	%f468, 0f00000000, 0f7F800000, %p128;
	selp.f32 	%f89, %f468, %f466, %p127;
	setp.eq.f32 	%p129, %f54, 0f3F800000;
	or.pred  	%p130, %p124, %p129;
	mov.f32 	%f766, %f750;
	@%p130 bra 	$L__BB2_115;
	setp.nan.f32 	%p131, %f1, %f1;
	setp.nan.f32 	%p132, %f88, %f88;
	or.pred  	%p133, %p132, %p131;
	@%p133 bra 	$L__BB2_111;
	setp.eq.f32 	%p134, %f54, 0f00000000;
	setp.eq.f32 	%p135, %f88, 0f7F800000;
	or.pred  	%p136, %p134, %p135;
	@%p136 bra 	$L__BB2_110;
	setp.eq.f32 	%p137, %f1, 0f7F800000;
	setp.eq.f32 	%p138, %f54, 0fBF800000;
	and.pred  	%p139, %p138, %p137;
	mov.f32 	%f766, %f750;
	@%p139 bra 	$L__BB2_115;
	setp.geu.f32 	%p140, %f54, 0f00000000;
	mov.f32 	%f766, %f89;
	@%p140 bra 	$L__BB2_115;
	setp.neu.f32 	%p141, %f189, %f8;
	setp.neu.f32 	%p142, %f7, 0f3F800000;
	neg.f32 	%f470, %f89;
	selp.f32 	%f471, %f89, %f470, %p142;
	selp.f32 	%f766, 0f7FFFFFFF, %f471, %p141;
	bra.uni 	$L__BB2_115;
$L__BB2_110:
	setp.lt.f32 	%p143, %f189, 0f00000000;
	setp.neu.f32 	%p144, %f7, 0f3F800000;
	add.f32 	%f472, %f54, %f54;
	mov.b32 	%r131, %f472;
	xor.b32  	%r132, %r131, 2139095040;
	selp.b32 	%r133, %r132, %r131, %p143;
	and.b32  	%r134, %r133, 2147483647;
	selp.b32 	%r135, %r134, %r133, %p144;
	mov.b32 	%f766, %r135;
	bra.uni 	$L__BB2_115;
$L__BB2_111:
	add.rn.f32 	%f766, %f54, %f189;
	bra.uni 	$L__BB2_115;
$L__BB2_112:
	div.rn.f32 	%f766, %f54, %f189;
	bra.uni 	$L__BB2_115;
$L__BB2_113:
	sub.f32 	%f766, %f54, %f189;
	bra.uni 	$L__BB2_115;
$L__BB2_114:
	add.f32 	%f766, %f189, %f54;
$L__BB2_115:
	shl.b64 	%rd19, %rd5, 2;
	add.s64 	%rd20, %rd1, %rd19;
	st.global.f32 	[%rd20], %f766;
$L__BB2_116:
	add.s64 	%rd6, %rd5, %rd4;
	setp.ge.u64 	%p145, %rd6, %rd8;
	@%p145 bra 	$L__BB2_174;
	add.f32 	%f98, %f1, %f1;
	shl.b64 	%rd21, %rd6, 2;
	add.s64 	%rd22, %rd2, %rd21;
	ld.global.nc.f32 	%f99, [%rd22];
	mov.f32 	%f773, 0f00000000;
	setp.gt.s32 	%p146, %r69, 5;
	@%p146 bra 	$L__BB2_132;
	setp.gt.s32 	%p154, %r69, 2;
	@%p154 bra 	$L__BB2_123;
	setp.eq.s32 	%p158, %r69, 0;
	@%p158 bra 	$L__BB2_172;
	setp.eq.s32 	%p159, %r69, 1;
	@%p159 bra 	$L__BB2_171;
	setp.eq.s32 	%p160, %r69, 2;
	@%p160 bra 	$L__BB2_122;
	bra.uni 	$L__BB2_173;
$L__BB2_122:
	mul.f32 	%f773, %f189, %f99;
	bra.uni 	$L__BB2_173;
$L__BB2_123:
	setp.eq.s32 	%p155, %r69, 3;
	@%p155 bra 	$L__BB2_170;
	setp.eq.s32 	%p156, %r69, 4;
	mov.f32 	%f751, 0f3F800000;
	@%p156 bra 	$L__BB2_162;
	setp.eq.s32 	%p157, %r69, 5;
	@%p157 bra 	$L__BB2_126;
	bra.uni 	$L__BB2_173;
$L__BB2_126:
	abs.f32 	%f772, %f99;
	setp.lt.f32 	%p182, %f772, %f1;
	@%p182 bra 	$L__BB2_161;
	setp.gtu.f32 	%p183, %f772, %f2;
	@%p183 bra 	$L__BB2_158;
	div.approx.f32 	%f534, %f772, %f1;
	cvt.rzi.f32.f32 	%f770, %f534;
	fma.rn.f32 	%f121, %f3, %f770, %f772;
	mov.b32 	%r45, %f121;
	setp.lt.u32 	%p184, %r45, %r2;
	@%p184 bra 	$L__BB2_157;
	setp.gt.u32 	%p185, %r45, -2147483648;
	@%p185 bra 	$L__BB2_156;
	add.f32 	%f770, %f770, 0f3F800000;
	setp.ltu.f32 	%p186, %f121, %f98;
	@%p186 bra 	$L__BB2_157;
	add.f32 	%f535, %f770, 0f3F800000;
	fma.rn.f32 	%f536, %f1, 0fC0400000, %f121;
	setp.ge.f32 	%p187, %f536, 0f00000000;
	add.f32 	%f537, %f535, 0f3F800000;
	selp.f32 	%f770, %f537, %f535, %p187;
	bra.uni 	$L__BB2_157;
$L__BB2_132:
	setp.gt.s32 	%p147, %r69, 8;
	@%p147 bra 	$L__BB2_137;
	setp.eq.s32 	%p151, %r69, 6;
	@%p151 bra 	$L__BB2_144;
	setp.eq.s32 	%p152, %r69, 7;
	@%p152 bra 	$L__BB2_143;
	setp.eq.s32 	%p153, %r69, 8;
	@%p153 bra 	$L__BB2_136;
	bra.uni 	$L__BB2_173;
$L__BB2_136:
	min.f32 	%f773, %f99, %f189;
	bra.uni 	$L__BB2_173;
$L__BB2_137:
	setp.eq.s32 	%p148, %r69, 9;
	@%p148 bra 	$L__BB2_142;
	setp.eq.s32 	%p149, %r69, 10;
	@%p149 bra 	$L__BB2_141;
	setp.ne.s32 	%p150, %r69, 11;
	@%p150 bra 	$L__BB2_173;
	copysign.f32 	%f773, %f189, %f99;
	bra.uni 	$L__BB2_173;
$L__BB2_141:
	abs.f32 	%f474, %f99;
	mov.b32 	%r136, %f474;
	min.s32 	%r137, %r2, %r136;
	mov.b32 	%f475, %r137;
	max.s32 	%r138, %r136, %r2;
	mov.b32 	%f476, %r138;
	and.b32  	%r139, %r138, -33554432;
	xor.b32  	%r140, %r139, 2122317824;
	mov.b32 	%f477, %r140;
	mul.f32 	%f478, %f475, %f477;
	mul.f32 	%f479, %f476, %f477;
	mul.f32 	%f480, %f478, %f478;
	fma.rn.f32 	%f481, %f479, %f479, %f480;
	sqrt.rn.f32 	%f482, %f481;
	or.b32  	%r141, %r139, 8388608;
	mov.b32 	%f483, %r141;
	mul.f32 	%f484, %f482, %f483;
	setp.eq.f32 	%p161, %f475, 0f00000000;
	selp.f32 	%f485, %f476, %f484, %p161;
	setp.eq.f32 	%p162, %f475, 0f7F800000;
	selp.f32 	%f773, 0f7F800000, %f485, %p162;
	bra.uni 	$L__BB2_173;
$L__BB2_142:
	setp.lt.s32 	%p163, %r3, 0;
	abs.f32 	%f486, %f99;
	setp.gt.f32 	%p164, %f486, %f1;
	selp.f32 	%f487, %f486, %f1, %p164;
	selp.f32 	%f488, %f1, %f486, %p164;
	div.rn.f32 	%f489, %f488, %f487;
	mul.f32 	%f490, %f489, %f489;
	fma.rn.f32 	%f491, %f490, 0f3B33710B, 0fBC807748;
	fma.rn.f32 	%f492, %f491, %f490, 0f3D2CDAB2;
	fma.rn.f32 	%f493, %f492, %f490, 0fBD992D10;
	fma.rn.f32 	%f494, %f493, %f490, 0f3DD9EA6C;
	fma.rn.f32 	%f495, %f494, %f490, 0fBE117CB1;
	fma.rn.f32 	%f496, %f495, %f490, 0f3E4CBCE0;
	fma.rn.f32 	%f497, %f496, %f490, 0fBEAAAA7D;
	mul.f32 	%f498, %f490, %f497;
	fma.rn.f32 	%f499, %f498, %f489, %f489;
	neg.f32 	%f500, %f499;
	fma.rn.f32 	%f501, 0f3F6EE581, 0f3FD774EB, %f500;
	selp.f32 	%f502, %f501, %f499, %p164;
	selp.f32 	%f503, 0f3F6EE581, 0f3FEEE581, %p164;
	selp.f32 	%f504, %f499, %f500, %p164;
	fma.rn.f32 	%f505, %f503, 0f3FD774EB, %f504;
	selp.f32 	%f506, %f505, %f502, %p163;
	add.f32 	%f507, %f1, %f486;
	setp.eq.f32 	%p165, %f487, 0f00000000;
	setp.eq.f32 	%p166, %f1, %f486;
	selp.f32 	%f508, 0f4016CBE4, 0f3F490FDB, %p163;
	selp.f32 	%f509, %f508, %f506, %p166;
	selp.f32 	%f510, 0f40490FDB, 0f00000000, %p163;
	selp.f32 	%f511, %f510, %f509, %p165;
	abs.f32 	%f512, %f507;
	setp.nan.f32 	%p167, %f512, %f512;
	copysign.f32 	%f513, %f99, %f511;
	selp.f32 	%f773, %f507, %f513, %p167;
	bra.uni 	$L__BB2_173;
$L__BB2_143:
	max.f32 	%f773, %f99, %f189;
	bra.uni 	$L__BB2_173;
$L__BB2_144:
	abs.f32 	%f769, %f99;
	setp.lt.f32 	%p168, %f769, %f1;
	@%p168 bra 	$L__BB2_155;
	setp.gtu.f32 	%p169, %f769, %f2;
	@%p169 bra 	$L__BB2_152;
	div.approx.f32 	%f514, %f769, %f1;
	cvt.rzi.f32.f32 	%f767, %f514;
	fma.rn.f32 	%f107, %f3, %f767, %f769;
	mov.b32 	%r37, %f107;
	setp.lt.u32 	%p170, %r37, %r2;
	@%p170 bra 	$L__BB2_151;
	setp.gt.u32 	%p171, %r37, -2147483648;
	@%p171 bra 	$L__BB2_150;
	add.f32 	%f767, %f767, 0f3F800000;
	setp.ltu.f32 	%p172, %f107, %f98;
	@%p172 bra 	$L__BB2_151;
	add.f32 	%f515, %f767, 0f3F800000;
	fma.rn.f32 	%f516, %f1, 0fC0400000, %f107;
	setp.ge.f32 	%p173, %f516, 0f00000000;
	add.f32 	%f517, %f515, 0f3F800000;
	selp.f32 	%f767, %f517, %f515, %p173;
	bra.uni 	$L__BB2_151;
$L__BB2_150:
	add.f32 	%f518, %f767, 0fBF800000;
	setp.lt.f32 	%p174, %f107, %f3;
	add.f32 	%f519, %f518, 0fBF800000;
	selp.f32 	%f767, %f519, %f518, %p174;
$L__BB2_151:
	fma.rn.f32 	%f769, %f3, %f767, %f769;
	bra.uni 	$L__BB2_155;
$L__BB2_152:
	mov.b32 	%r38, %f769;
	and.b32  	%r142, %r38, 8388607;
	or.b32  	%r204, %r142, 1065353216;
	mov.b32 	%f768, %r204;
	sub.s32 	%r143, %r38, %r4;
	and.b32  	%r144, %r143, -8388608;
	add.s32 	%r205, %r144, 192937984;
	setp.eq.s32 	%p175, %r205, 0;
	@%p175 bra 	$L__BB2_154;
$L__BB2_153:
	min.u32 	%r145, %r205, 192937984;
	add.s32 	%r146, %r204, %r145;
	mov.b32 	%f520, %r146;
	mul.f32 	%f521, %f5, %f520;
	fma.rn.f32 	%f522, %f6, %f521, %f520;
	fma.rn.f32 	%f523, %f522, %f5, %f521;
	fma.rn.f32 	%f524, %f6, %f523, %f520;
	fma.rz.f32 	%f525, %f524, %f5, %f523;
	cvt.rzi.f32.f32 	%f526, %f525;
	fma.rn.f32 	%f768, %f6, %f526, %f520;
	sub.s32 	%r205, %r205, %r145;
	mov.b32 	%r204, %f768;
	setp.ne.s32 	%p176, %r205, 0;
	setp.ne.s32 	%p177, %r204, 0;
	and.pred  	%p178, %p176, %p177;
	@%p178 bra 	$L__BB2_153;
$L__BB2_154:
	setp.leu.f32 	%p179, %f1, 0f00000000;
	setp.gt.u32 	%p180, %r38, 2139095039;
	mov.b32 	%f528, %r4;
	selp.f32 	%f529, 0f7FFFFFFF, %f528, %p180;
	selp.f32 	%f530, 0f7FFFFFFF, %f529, %p179;
	mul.f32 	%f531, %f768, 0f34000000;
	mul.f32 	%f769, %f530, %f531;
$L__BB2_155:
	abs.f32 	%f532, %f769;
	setp.nan.f32 	%p181, %f532, %f532;
	copysign.f32 	%f533, %f99, %f769;
	selp.f32 	%f773, %f769, %f533, %p181;
	bra.uni 	$L__BB2_173;
$L__BB2_156:
	add.f32 	%f538, %f770, 0fBF800000;
	setp.lt.f32 	%p188, %f121, %f3;
	add.f32 	%f539, %f538, 0fBF800000;
	selp.f32 	%f770, %f539, %f538, %p188;
$L__BB2_157:
	fma.rn.f32 	%f772, %f3, %f770, %f772;
	bra.uni 	$L__BB2_161;
$L__BB2_158:
	mov.b32 	%r46, %f772;
	and.b32  	%r147, %r46, 8388607;
	or.b32  	%r206, %r147, 1065353216;
	mov.b32 	%f771, %r206;
	sub.s32 	%r148, %r46, %r4;
	and.b32  	%r149, %r148, -8388608;
	add.s32 	%r207, %r149, 192937984;
	setp.eq.s32 	%p189, %r207, 0;
	@%p189 bra 	$L__BB2_160;
$L__BB2_159:
	min.u32 	%r150, %r207, 192937984;
	add.s32 	%r151, %r206, %r150;
	mov.b32 	%f540, %r151;
	mul.f32 	%f541, %f5, %f540;
	fma.rn.f32 	%f542, %f6, %f541, %f540;
	fma.rn.f32 	%f543, %f542, %f5, %f541;
	fma.rn.f32 	%f544, %f6, %f543, %f540;
	fma.rz.f32 	%f545, %f544, %f5, %f543;
	cvt.rzi.f32.f32 	%f546, %f545;
	fma.rn.f32 	%f771, %f6, %f546, %f540;
	sub.s32 	%r207, %r207, %r150;
	mov.b32 	%r206, %f771;
	setp.ne.s32 	%p190, %r207, 0;
	setp.ne.s32 	%p191, %r206, 0;
	and.pred  	%p192, %p190, %p191;
	@%p192 bra 	$L__BB2_159;
$L__BB2_160:
	setp.leu.f32 	%p193, %f1, 0f00000000;
	setp.gt.u32 	%p194, %r46, 2139095039;
	mov.b32 	%f548, %r4;
	selp.f32 	%f549, 0f7FFFFFFF, %f548, %p194;
	selp.f32 	%f550, 0f7FFFFFFF, %f549, %p193;
	mul.f32 	%f551, %f771, 0f34000000;
	mul.f32 	%f772, %f550, %f551;
$L__BB2_161:
	abs.f32 	%f552, %f772;
	setp.nan.f32 	%p195, %f552, %f552;
	copysign.f32 	%f553, %f99, %f772;
	selp.f32 	%f773, %f772, %f553, %p195;
	bra.uni 	$L__BB2_173;
$L__BB2_162:
	setp.eq.f32 	%p196, %f189, 0f00000000;
	abs.f32 	%f133, %f99;
	setp.lt.f32 	%p197, %f133, 0f00800000;
	mul.f32 	%f555, %f133, 0f4B800000;
	selp.f32 	%f556, %f555, %f133, %p197;
	selp.f32 	%f557, 0fC1C00000, 0f00000000, %p197;
	mov.b32 	%r152, %f556;
	add.s32 	%r153, %r152, -1060439283;
	and.b32  	%r154, %r153, -8388608;
	sub.s32 	%r155, %r152, %r154;
	mov.b32 	%f558, %r155;
	cvt.rn.f32.s32 	%f559, %r154;
	fma.rn.f32 	%f560, %f559, 0f34000000, %f557;
	add.f32 	%f561, %f558, 0fBF800000;
	add.f32 	%f562, %f558, 0f3F800000;
	rcp.approx.ftz.f32 	%f563, %f562;
	add.f32 	%f564, %f561, %f561;
	mul.f32 	%f565, %f564, %f563;
	mul.f32 	%f566, %f565, %f565;
	sub.f32 	%f567, %f561, %f565;
	add.f32 	%f568, %f567, %f567;
	neg.f32 	%f569, %f565;
	fma.rn.f32 	%f570, %f569, %f561, %f568;
	mul.rn.f32 	%f571, %f563, %f570;
	fma.rn.f32 	%f572, %f566, 0f3A2C32E4, 0f3B52E7DB;
	fma.rn.f32 	%f573, %f572, %f566, 0f3C93BB73;
	fma.rn.f32 	%f574, %f573, %f566, 0f3DF6384F;
	mul.rn.f32 	%f575, %f574, %f566;
	fma.rn.f32 	%f576, %f565, 0f3FB8AA3B, %f560;
	sub.f32 	%f577, %f560, %f576;
	fma.rn.f32 	%f578, %f565, 0f3FB8AA3B, %f577;
	fma.rn.f32 	%f579, %f571, 0f3FB8AA3B, %f578;
	fma.rn.f32 	%f580, %f565, 0f32A55E34, %f579;
	mul.f32 	%f581, %f575, 0f40400000;
	fma.rn.f32 	%f582, %f581, %f571, %f580;
	fma.rn.f32 	%f583, %f575, %f565, %f582;
	add.rn.f32 	%f584, %f576, %f583;
	neg.f32 	%f585, %f576;
	add.rn.f32 	%f586, %f584, %f585;
	neg.f32 	%f587, %f586;
	add.rn.f32 	%f588, %f583, %f587;
	mul.rn.f32 	%f589, %f584, %f189;
	neg.f32 	%f590, %f589;
	fma.rn.f32 	%f591, %f584, %f189, %f590;
	fma.rn.f32 	%f592, %f588, %f189, %f591;
	cvt.rni.f32.f32 	%f593, %f589;
	sub.f32 	%f594, %f589, %f593;
	add.f32 	%f595, %f594, %f592;
	fma.rn.f32 	%f596, %f595, 0f391FCB8E, 0f3AAF85ED;
	fma.rn.f32 	%f597, %f596, %f595, 0f3C1D9856;
	fma.rn.f32 	%f598, %f597, %f595, 0f3D6357BB;
	fma.rn.f32 	%f599, %f598, %f595, 0f3E75FDEC;
	fma.rn.f32 	%f600, %f599, %f595, 0f3F317218;
	fma.rn.f32 	%f601, %f600, %f595, 0f3F800000;
	cvt.rzi.s32.f32 	%r156, %f593;
	setp.gt.f32 	%p198, %f593, 0f00000000;
	selp.b32 	%r157, 0, -2097152000, %p198;
	add.s32 	%r158, %r157, 2130706432;
	mov.b32 	%f602, %r158;
	mul.f32 	%f603, %f601, %f602;
	shl.b32 	%r159, %r156, 23;
	sub.s32 	%r160, %r159, %r157;
	mov.b32 	%f604, %r160;
	mul.f32 	%f605, %f603, %f604;
	abs.f32 	%f606, %f589;
	setp.gt.f32 	%p199, %f606, 0f43180000;
	setp.lt.f32 	%p200, %f589, 0f00000000;
	selp.f32 	%f607, 0f00000000, 0f7F800000, %p200;
	selp.f32 	%f134, %f607, %f605, %p199;
	setp.eq.f32 	%p201, %f99, 0f3F800000;
	or.pred  	%p202, %p196, %p201;
	mov.f32 	%f773, %f751;
	@%p202 bra 	$L__BB2_173;
	setp.nan.f32 	%p203, %f1, %f1;
	setp.nan.f32 	%p204, %f133, %f133;
	or.pred  	%p205, %p204, %p203;
	@%p205 bra 	$L__BB2_169;
	setp.eq.f32 	%p206, %f99, 0f00000000;
	setp.eq.f32 	%p207, %f133, 0f7F800000;
	or.pred  	%p208, %p206, %p207;
	@%p208 bra 	$L__BB2_168;
	setp.eq.f32 	%p209, %f1, 0f7F800000;
	setp.eq.f32 	%p210, %f99, 0fBF800000;
	and.pred  	%p211, %p210, %p209;
	mov.f32 	%f773, %f751;
	@%p211 bra 	$L__BB2_173;
	setp.geu.f32 	%p212, %f99, 0f00000000;
	mov.f32 	%f773, %f134;
	@%p212 bra 	$L__BB2_173;
	setp.neu.f32 	%p213, %f189, %f8;
	setp.neu.f32 	%p214, %f7, 0f3F800000;
	neg.f32 	%f609, %f134;
	selp.f32 	%f610, %f134, %f609, %p214;
	selp.f32 	%f773, 0f7FFFFFFF, %f610, %p213;
	bra.uni 	$L__BB2_173;
$L__BB2_168:
	setp.lt.f32 	%p215, %f189, 0f00000000;
	setp.neu.f32 	%p216, %f7, 0f3F800000;
	add.f32 	%f611, %f99, %f99;
	mov.b32 	%r161, %f611;
	xor.b32  	%r162, %r161, 2139095040;
	selp.b32 	%r163, %r162, %r161, %p215;
	and.b32  	%r164, %r163, 2147483647;
	selp.b32 	%r165, %r164, %r163, %p216;
	mov.b32 	%f773, %r165;
	bra.uni 	$L__BB2_173;
$L__BB2_169:
	add.rn.f32 	%f773, %f99, %f189;
	bra.uni 	$L__BB2_173;
$L__BB2_170:
	div.rn.f32 	%f773, %f99, %f189;
	bra.uni 	$L__BB2_173;
$L__BB2_171:
	sub.f32 	%f773, %f99, %f189;
	bra.uni 	$L__BB2_173;
$L__BB2_172:
	add.f32 	%f773, %f189, %f99;
$L__BB2_173:
	shl.b64 	%rd23, %rd6, 2;
	add.s64 	%rd24, %rd1, %rd23;
	st.global.f32 	[%rd24], %f773;
$L__BB2_174:
	add.s64 	%rd7, %rd6, %rd4;
	setp.ge.u64 	%p217, %rd7, %rd8;
	@%p217 bra 	$L__BB2_232;
	add.f32 	%f143, %f1, %f1;
	mov.b32 	%f144, %r4;
	shl.b64 	%rd25, %rd7, 2;
	add.s64 	%rd26, %rd2, %rd25;
	ld.global.nc.f32 	%f145, [%rd26];
	mov.f32 	%f780, 0f00000000;
	setp.gt.s32 	%p218, %r69, 5;
	@%p218 bra 	$L__BB2_190;
	setp.gt.s32 	%p226, %r69, 2;
	@%p226 bra 	$L__BB2_181;
	setp.eq.s32 	%p230, %r69, 0;
	@%p230 bra 	$L__BB2_230;
	setp.eq.s32 	%p231, %r69, 1;
	@%p231 bra 	$L__BB2_229;
	setp.eq.s32 	%p232, %r69, 2;
	@%p232 bra 	$L__BB2_180;
	bra.uni 	$L__BB2_231;
$L__BB2_180:
	mul.f32 	%f780, %f189, %f145;
	bra.uni 	$L__BB2_231;
$L__BB2_181:
	setp.eq.s32 	%p227, %r69, 3;
	@%p227 bra 	$L__BB2_228;
	setp.eq.s32 	%p228, %r69, 4;
	mov.f32 	%f752, 0f3F800000;
	@%p228 bra 	$L__BB2_220;
	setp.eq.s32 	%p229, %r69, 5;
	@%p229 bra 	$L__BB2_184;
	bra.uni 	$L__BB2_231;
$L__BB2_184:
	abs.f32 	%f779, %f145;
	setp.lt.f32 	%p254, %f779, %f1;
	@%p254 bra 	$L__BB2_219;
	setp.gtu.f32 	%p255, %f779, %f2;
	@%p255 bra 	$L__BB2_216;
	div.approx.f32 	%f672, %f779, %f1;
	cvt.rzi.f32.f32 	%f777, %f672;
	fma.rn.f32 	%f167, %f3, %f777, %f779;
	mov.b32 	%r61, %f167;
	setp.lt.u32 	%p256, %r61, %r2;
	@%p256 bra 	$L__BB2_215;
	setp.gt.u32 	%p257, %r61, -2147483648;
	@%p257 bra 	$L__BB2_214;
	add.f32 	%f777, %f777, 0f3F800000;
	setp.ltu.f32 	%p258, %f167, %f143;
	@%p258 bra 	$L__BB2_215;
	add.f32 	%f673, %f777, 0f3F800000;
	fma.rn.f32 	%f674, %f1, 0fC0400000, %f167;
	setp.ge.f32 	%p259, %f674, 0f00000000;
	add.f32 	%f675, %f673, 0f3F800000;
	selp.f32 	%f777, %f675, %f673, %p259;
	bra.uni 	$L__BB2_215;
$L__BB2_190:
	setp.gt.s32 	%p219, %r69, 8;
	@%p219 bra 	$L__BB2_195;
	setp.eq.s32 	%p223, %r69, 6;
	@%p223 bra 	$L__BB2_202;
	setp.eq.s32 	%p224, %r69, 7;
	@%p224 bra 	$L__BB2_201;
	setp.eq.s32 	%p225, %r69, 8;
	@%p225 bra 	$L__BB2_194;
	bra.uni 	$L__BB2_231;
$L__BB2_194:
	min.f32 	%f780, %f145, %f189;
	bra.uni 	$L__BB2_231;
$L__BB2_195:
	setp.eq.s32 	%p220, %r69, 9;
	@%p220 bra 	$L__BB2_200;
	setp.eq.s32 	%p221, %r69, 10;
	@%p221 bra 	$L__BB2_199;
	setp.ne.s32 	%p222, %r69, 11;
	@%p222 bra 	$L__BB2_231;
	copysign.f32 	%f780, %f189, %f145;
	bra.uni 	$L__BB2_231;
$L__BB2_199:
	abs.f32 	%f613, %f145;
	mov.b32 	%r166, %f613;
	min.s32 	%r167, %r2, %r166;
	mov.b32 	%f614, %r167;
	max.s32 	%r168, %r166, %r2;
	mov.b32 	%f615, %r168;
	and.b32  	%r169, %r168, -33554432;
	xor.b32  	%r170, %r169, 2122317824;
	mov.b32 	%f616, %r170;
	mul.f32 	%f617, %f614, %f616;
	mul.f32 	%f618, %f615, %f616;
	mul.f32 	%f619, %f617, %f617;
	fma.rn.f32 	%f620, %f618, %f618, %f619;
	sqrt.rn.f32 	%f621, %f620;
	or.b32  	%r171, %r169, 8388608;
	mov.b32 	%f622, %r171;
	mul.f32 	%f623, %f621, %f622;
	setp.eq.f32 	%p233, %f614, 0f00000000;
	selp.f32 	%f624, %f615, %f623, %p233;
	setp.eq.f32 	%p234, %f614, 0f7F800000;
	selp.f32 	%f780, 0f7F800000, %f624, %p234;
	bra.uni 	$L__BB2_231;
$L__BB2_200:
	setp.lt.s32 	%p235, %r3, 0;
	abs.f32 	%f625, %f145;
	setp.gt.f32 	%p236, %f625, %f1;
	selp.f32 	%f626, %f625, %f1, %p236;
	selp.f32 	%f627, %f1, %f625, %p236;
	div.rn.f32 	%f628, %f627, %f626;
	mul.f32 	%f629, %f628, %f628;
	fma.rn.f32 	%f630, %f629, 0f3B33710B, 0fBC807748;
	fma.rn.f32 	%f631, %f630, %f629, 0f3D2CDAB2;
	fma.rn.f32 	%f632, %f631, %f629, 0fBD992D10;
	fma.rn.f32 	%f633, %f632, %f629, 0f3DD9EA6C;
	fma.rn.f32 	%f634, %f633, %f629, 0fBE117CB1;
	fma.rn.f32 	%f635, %f634, %f629, 0f3E4CBCE0;
	fma.rn.f32 	%f636, %f635, %f629, 0fBEAAAA7D;
	mul.f32 	%f637, %f629, %f636;
	fma.rn.f32 	%f638, %f637, %f628, %f628;
	neg.f32 	%f639, %f638;
	fma.rn.f32 	%f640, 0f3F6EE581, 0f3FD774EB, %f639;
	selp.f32 	%f641, %f640, %f638, %p236;
	selp.f32 	%f642, 0f3F6EE581, 0f3FEEE581, %p236;
	selp.f32 	%f643, %f638, %f639, %p236;
	fma.rn.f32 	%f644, %f642, 0f3FD774EB, %f643;
	selp.f32 	%f645, %f644, %f641, %p235;
	add.f32 	%f646, %f1, %f625;
	setp.eq.f32 	%p237, %f626, 0f00000000;
	setp.eq.f32 	%p238, %f1, %f625;
	selp.f32 	%f647, 0f4016CBE4, 0f3F490FDB, %p235;
	selp.f32 	%f648, %f647, %f645, %p238;
	selp.f32 	%f649, 0f40490FDB, 0f00000000, %p235;
	selp.f32 	%f650, %f649, %f648, %p237;
	abs.f32 	%f651, %f646;
	setp.nan.f32 	%p239, %f651, %f651;
	copysign.f32 	%f652, %f145, %f650;
	selp.f32 	%f780, %f646, %f652, %p239;
	bra.uni 	$L__BB2_231;
$L__BB2_201:
	max.f32 	%f780, %f145, %f189;
	bra.uni 	$L__BB2_231;
$L__BB2_202:
	abs.f32 	%f776, %f145;
	setp.lt.f32 	%p240, %f776, %f1;
	@%p240 bra 	$L__BB2_213;
	setp.gtu.f32 	%p241, %f776, %f2;
	@%p241 bra 	$L__BB2_210;
	div.approx.f32 	%f653, %f776, %f1;
	cvt.rzi.f32.f32 	%f774, %f653;
	fma.rn.f32 	%f153, %f3, %f774, %f776;
	mov.b32 	%r53, %f153;
	setp.lt.u32 	%p242, %r53, %r2;
	@%p242 bra 	$L__BB2_209;
	setp.gt.u32 	%p243, %r53, -2147483648;
	@%p243 bra 	$L__BB2_208;
	add.f32 	%f774, %f774, 0f3F800000;
	setp.ltu.f32 	%p244, %f153, %f143;
	@%p244 bra 	$L__BB2_209;
	add.f32 	%f654, %f774, 0f3F800000;
	fma.rn.f32 	%f655, %f1, 0fC0400000, %f153;
	setp.ge.f32 	%p245, %f655, 0f00000000;
	add.f32 	%f656, %f654, 0f3F800000;
	selp.f32 	%f774, %f656, %f654, %p245;
	bra.uni 	$L__BB2_209;
$L__BB2_208:
	add.f32 	%f657, %f774, 0fBF800000;
	setp.lt.f32 	%p246, %f153, %f3;
	add.f32 	%f658, %f657, 0fBF800000;
	selp.f32 	%f774, %f658, %f657, %p246;
$L__BB2_209:
	fma.rn.f32 	%f776, %f3, %f774, %f776;
	bra.uni 	$L__BB2_213;
$L__BB2_210:
	mov.b32 	%r54, %f776;
	and.b32  	%r172, %r54, 8388607;
	or.b32  	%r208, %r172, 1065353216;
	mov.b32 	%f775, %r208;
	sub.s32 	%r173, %r54, %r4;
	and.b32  	%r174, %r173, -8388608;
	add.s32 	%r209, %r174, 192937984;
	setp.eq.s32 	%p247, %r209, 0;
	@%p247 bra 	$L__BB2_212;
$L__BB2_211:
	min.u32 	%r175, %r209, 192937984;
	add.s32 	%r176, %r208, %r175;
	mov.b32 	%f659, %r176;
	mul.f32 	%f660, %f5, %f659;
	fma.rn.f32 	%f661, %f6, %f660, %f659;
	fma.rn.f32 	%f662, %f661, %f5, %f660;
	fma.rn.f32 	%f663, %f6, %f662, %f659;
	fma.rz.f32 	%f664, %f663, %f5, %f662;
	cvt.rzi.f32.f32 	%f665, %f664;
	fma.rn.f32 	%f775, %f6, %f665, %f659;
	sub.s32 	%r209, %r209, %r175;
	mov.b32 	%r208, %f775;
	setp.ne.s32 	%p248, %r209, 0;
	setp.ne.s32 	%p249, %r208, 0;
	and.pred  	%p250, %p248, %p249;
	@%p250 bra 	$L__BB2_211;
$L__BB2_212:
	setp.leu.f32 	%p251, %f1, 0f00000000;
	setp.gt.u32 	%p252, %r54, 2139095039;
	selp.f32 	%f667, 0f7FFFFFFF, %f144, %p252;
	selp.f32 	%f668, 0f7FFFFFFF, %f667, %p251;
	mul.f32 	%f669, %f775, 0f34000000;
	mul.f32 	%f776, %f668, %f669;
$L__BB2_213:
	abs.f32 	%f670, %f776;
	setp.nan.f32 	%p253, %f670, %f670;
	copysign.f32 	%f671, %f145, %f776;
	selp.f32 	%f780, %f776, %f671, %p253;
	bra.uni 	$L__BB2_231;
$L__BB2_214:
	add.f32 	%f676, %f777, 0fBF800000;
	setp.lt.f32 	%p260, %f167, %f3;
	add.f32 	%f677, %f676, 0fBF800000;
	selp.f32 	%f777, %f677, %f676, %p260;
$L__BB2_215:
	fma.rn.f32 	%f779, %f3, %f777, %f779;
	bra.uni 	$L__BB2_219;
$L__BB2_216:
	mov.b32 	%r62, %f779;
	and.b32  	%r177, %r62, 8388607;
	or.b32  	%r210, %r177, 1065353216;
	mov.b32 	%f778, %r210;
	sub.s32 	%r178, %r62, %r4;
	and.b32  	%r179, %r178, -8388608;
	add.s32 	%r211, %r179, 192937984;
	setp.eq.s32 	%p261, %r211, 0;
	@%p261 bra 	$L__BB2_218;
$L__BB2_217:
	min.u32 	%r180, %r211, 192937984;
	add.s32 	%r181, %r210, %r180;
	mov.b32 	%f678, %r181;
	mul.f32 	%f679, %f5, %f678;
	fma.rn.f32 	%f680, %f6, %f679, %f678;
	fma.rn.f32 	%f681, %f680, %f5, %f679;
	fma.rn.f32 	%f682, %f6, %f681, %f678;
	fma.rz.f32 	%f683, %f682, %f5, %f681;
	cvt.rzi.f32.f32 	%f684, %f683;
	fma.rn.f32 	%f778, %f6, %f684, %f678;
	sub.s32 	%r211, %r211, %r180;
	mov.b32 	%r210, %f778;
	setp.ne.s32 	%p262, %r211, 0;
	setp.ne.s32 	%p263, %r210, 0;
	and.pred  	%p264, %p262, %p263;
	@%p264 bra 	$L__BB2_217;
$L__BB2_218:
	setp.leu.f32 	%p265, %f1, 0f00000000;
	setp.gt.u32 	%p266, %r62, 2139095039;
	selp.f32 	%f686, 0f7FFFFFFF, %f144, %p266;
	selp.f32 	%f687, 0f7FFFFFFF, %f686, %p265;
	mul.f32 	%f688, %f778, 0f34000000;
	mul.f32 	%f779, %f687, %f688;
$L__BB2_219:
	abs.f32 	%f689, %f779;
	setp.nan.f32 	%p267, %f689, %f689;
	copysign.f32 	%f690, %f145, %f779;
	selp.f32 	%f780, %f779, %f690, %p267;
	bra.uni 	$L__BB2_231;
$L__BB2_220:
	setp.eq.f32 	%p268, %f189, 0f00000000;
	abs.f32 	%f179, %f145;
	setp.lt.f32 	%p269, %f179, 0f00800000;
	mul.f32 	%f692, %f179, 0f4B800000;
	selp.f32 	%f693, %f692, %f179, %p269;
	selp.f32 	%f694, 0fC1C00000, 0f00000000, %p269;
	mov.b32 	%r182, %f693;
	add.s32 	%r183, %r182, -1060439283;
	and.b32  	%r184, %r183, -8388608;
	sub.s32 	%r185, %r182, %r184;
	mov.b32 	%f695, %r185;
	cvt.rn.f32.s32 	%f696, %r184;
	fma.rn.f32 	%f697, %f696, 0f34000000, %f694;
	add.f32 	%f698, %f695, 0fBF800000;
	add.f32 	%f699, %f695, 0f3F800000;
	rcp.approx.ftz.f32 	%f700, %f699;
	add.f32 	%f701, %f698, %f698;
	mul.f32 	%f702, %f701, %f700;
	mul.f32 	%f703, %f702, %f702;
	sub.f32 	%f704, %f698, %f702;
	add.f32 	%f705, %f704, %f704;
	neg.f32 	%f706, %f702;
	fma.rn.f32 	%f707, %f706, %f698, %f705;
	mul.rn.f32 	%f708, %f700, %f707;
	fma.rn.f32 	%f709, %f703, 0f3A2C32E4, 0f3B52E7DB;
	fma.rn.f32 	%f710, %f709, %f703, 0f3C93BB73;
	fma.rn.f32 	%f711, %f710, %f703, 0f3DF6384F;
	mul.rn.f32 	%f712, %f711, %f703;
	fma.rn.f32 	%f713, %f702, 0f3FB8AA3B, %f697;
	sub.f32 	%f714, %f697, %f713;
	fma.rn.f32 	%f715, %f702, 0f3FB8AA3B, %f714;
	fma.rn.f32 	%f716, %f708, 0f3FB8AA3B, %f715;
	fma.rn.f32 	%f717, %f702, 0f32A55E34, %f716;
	mul.f32 	%f718, %f712, 0f40400000;
	fma.rn.f32 	%f719, %f718, %f708, %f717;
	fma.rn.f32 	%f720, %f712, %f702, %f719;
	add.rn.f32 	%f721, %f713, %f720;
	neg.f32 	%f722, %f713;
	add.rn.f32 	%f723, %f721, %f722;
	neg.f32 	%f724, %f723;
	add.rn.f32 	%f725, %f720, %f724;
	mul.rn.f32 	%f726, %f721, %f189;
	neg.f32 	%f727, %f726;
	fma.rn.f32 	%f728, %f721, %f189, %f727;
	fma.rn.f32 	%f729, %f725, %f189, %f728;
	cvt.rni.f32.f32 	%f730, %f726;
	sub.f32 	%f731, %f726, %f730;
	add.f32 	%f732, %f731, %f729;
	fma.rn.f32 	%f733, %f732, 0f391FCB8E, 0f3AAF85ED;
	fma.rn.f32 	%f734, %f733, %f732, 0f3C1D9856;
	fma.rn.f32 	%f735, %f734, %f732, 0f3D6357BB;
	fma.rn.f32 	%f736, %f735, %f732, 0f3E75FDEC;
	fma.rn.f32 	%f737, %f736, %f732, 0f3F317218;
	fma.rn.f32 	%f738, %f737, %f732, 0f3F800000;
	cvt.rzi.s32.f32 	%r186, %f730;
	setp.gt.f32 	%p270, %f730, 0f00000000;
	selp.b32 	%r187, 0, -2097152000, %p270;
	add.s32 	%r188, %r187, 2130706432;
	mov.b32 	%f739, %r188;
	mul.f32 	%f740, %f738, %f739;
	shl.b32 	%r189, %r186, 23;
	sub.s32 	%r190, %r189, %r187;
	mov.b32 	%f741, %r190;
	mul.f32 	%f742, %f740, %f741;
	abs.f32 	%f743, %f726;
	setp.gt.f32 	%p271, %f743, 0f43180000;
	setp.lt.f32 	%p272, %f726, 0f00000000;
	selp.f32 	%f744, 0f00000000, 0f7F800000, %p272;
	selp.f32 	%f180, %f744, %f742, %p271;
	setp.eq.f32 	%p273, %f145, 0f3F800000;
	or.pred  	%p274, %p268, %p273;
	mov.f32 	%f780, %f752;
	@%p274 bra 	$L__BB2_231;
	setp.nan.f32 	%p275, %f1, %f1;
	setp.nan.f32 	%p276, %f179, %f179;
	or.pred  	%p277, %p276, %p275;
	@%p277 bra 	$L__BB2_227;
	setp.eq.f32 	%p278, %f145, 0f00000000;
	setp.eq.f32 	%p279, %f179, 0f7F800000;
	or.pred  	%p280, %p278, %p279;
	@%p280 bra 	$L__BB2_226;
	setp.eq.f32 	%p281, %f1, 0f7F800000;
	setp.eq.f32 	%p282, %f145, 0fBF800000;
	and.pred  	%p283, %p282, %p281;
	mov.f32 	%f780, %f752;
	@%p283 bra 	$L__BB2_231;
	setp.geu.f32 	%p284, %f145, 0f00000000;
	mov.f32 	%f780, %f180;
	@%p284 bra 	$L__BB2_231;
	setp.neu.f32 	%p285, %f189, %f8;
	setp.neu.f32 	%p286, %f7, 0f3F800000;
	neg.f32 	%f746, %f180;
	selp.f32 	%f747, %f180, %f746, %p286;
	selp.f32 	%f780, 0f7FFFFFFF, %f747, %p285;
	bra.uni 	$L__BB2_231;
$L__BB2_226:
	setp.lt.f32 	%p287, %f189, 0f00000000;
	setp.neu.f32 	%p288, %f7, 0f3F800000;
	add.f32 	%f748, %f145, %f145;
	mov.b32 	%r191, %f748;
	xor.b32  	%r192, %r191, 2139095040;
	selp.b32 	%r193, %r192, %r191, %p287;
	and.b32  	%r194, %r193, 2147483647;
	selp.b32 	%r195, %r194, %r193, %p288;
	mov.b32 	%f780, %r195;
	bra.uni 	$L__BB2_231;
$L__BB2_227:
	add.rn.f32 	%f780, %f145, %f189;
	bra.uni 	$L__BB2_231;
$L__BB2_228:
	div.rn.f32 	%f780, %f145, %f189;
	bra.uni 	$L__BB2_231;
$L__BB2_229:
	sub.f32 	%f780, %f145, %f189;
	bra.uni 	$L__BB2_231;
$L__BB2_230:
	add.f32 	%f780, %f189, %f145;
$L__BB2_231:
	add.s64 	%rd28, %rd1, %rd25;
	st.global.f32 	[%rd28], %f780;
$L__BB2_232:
	ret;

}
	// .globl	binary_cmp_ss_float_kernel
.visible .entry binary_cmp_ss_float_kernel(
	.param .u64 .ptr .align 1 binary_cmp_ss_float_kernel_param_0,
	.param .u64 .ptr .align 1 binary_cmp_ss_float_kernel_param_1,
	.param .u64 .ptr .align 1 binary_cmp_ss_float_kernel_param_2,
	.param .u64 binary_cmp_ss_float_kernel_param_3,
	.param .u32 binary_cmp_ss_float_kernel_param_4
)
{
	.reg .pred 	%p<60>;
	.reg .b16 	%rs<29>;
	.reg .b32 	%r<6>;
	.reg .b32 	%f<49>;
	.reg .b64 	%rd<139>;

	ld.param.u64 	%rd34, [binary_cmp_ss_float_kernel_param_0];
	ld.param.u64 	%rd35, [binary_cmp_ss_float_kernel_param_1];
	ld.param.u64 	%rd36, [binary_cmp_ss_float_kernel_param_2];
	ld.param.u64 	%rd33, [binary_cmp_ss_float_kernel_param_3];
	ld.param.u32 	%r2, [binary_cmp_ss_float_kernel_param_4];
	cvta.to.global.u64 	%rd1, %rd34;
	cvta.to.global.u64 	%rd2, %rd36;
	cvta.to.global.u64 	%rd3, %rd35;
	mov.u32 	%r3, %ctaid.x;
	mov.u32 	%r1, %ntid.x;
	shl.b32 	%r4, %r1, 2;
	mul.wide.u32 	%rd37, %r4, %r3;
	mov.u32 	%r5, %tid.x;
	cvt.u64.u32 	%rd38, %r5;
	add.s64 	%rd4, %rd37, %rd38;
	setp.gt.s32 	%p1, %r2, 22;
	@%p1 bra 	$L__BB3_12;
	setp.eq.s32 	%p5, %r2, 20;
	@%p5 bra 	$L__BB3_23;
	setp.eq.s32 	%p6, %r2, 21;
	@%p6 bra 	$L__BB3_31;
	setp.eq.s32 	%p7, %r2, 22;
	@%p7 bra 	$L__BB3_4;
	bra.uni 	$L__BB3_55;
$L__BB3_4:
	setp.ge.u64 	%p32, %rd4, %rd33;
	@%p32 bra 	$L__BB3_6;
	shl.b64 	%rd87, %rd4, 2;
	add.s64 	%rd88, %rd3, %rd87;
	add.s64 	%rd89, %rd2, %rd87;
	ld.global.nc.f32 	%f25, [%rd89];
	ld.global.nc.f32 	%f26, [%rd88];
	setp.lt.f32 	%p33, %f26, %f25;
	selp.u16 	%rs13, 1, 0, %p33;
	add.s64 	%rd90, %rd1, %rd4;
	st.global.u8 	[%rd90], %rs13;
$L__BB3_6:
	cvt.u64.u32 	%rd13, %r1;
	add.s64 	%rd14, %rd4, %rd13;
	setp.ge.u64 	%p34, %rd14, %rd33;
	@%p34 bra 	$L__BB3_8;
	shl.b64 	%rd91, %rd14, 2;
	add.s64 	%rd92, %rd3, %rd91;
	add.s64 	%rd93, %rd2, %rd91;
	ld.global.nc.f32 	%f27, [%rd93];
	ld.global.nc.f32 	%f28, [%rd92];
	setp.lt.f32 	%p35, %f28, %f27;
	selp.u16 	%rs14, 1, 0, %p35;
	add.s64 	%rd94, %rd1, %rd14;
	st.global.u8 	[%rd94], %rs14;
$L__BB3_8:
	add.s64 	%rd15, %rd14, %rd13;
	setp.ge.u64 	%p36, %rd15, %rd33;
	@%p36 bra 	$L__BB3_10;
	shl.b64 	%rd95, %rd15, 2;
	add.s64 	%rd96, %rd3, %rd95;
	add.s64 	%rd97, %rd2, %rd95;
	ld.global.nc.f32 	%f29, [%rd97];
	ld.global.nc.f32 	%f30, [%rd96];
	setp.lt.f32 	%p37, %f30, %f29;
	selp.u16 	%rs15, 1, 0, %p37;
	add.s64 	%rd98, %rd1, %rd15;
	st.global.u8 	[%rd98], %rs15;
$L__BB3_10:
	add.s64 	%rd16, %rd15, %rd13;
	setp.ge.u64 	%p38, %rd16, %rd33;
	@%p38 bra 	$L__BB3_63;
	shl.b64 	%rd99, %rd16, 2;
	add.s64 	%rd100, %rd3, %rd99;
	add.s64 	%rd101, %rd2, %rd99;
	ld.global.nc.f32 	%f31, [%rd101];
	ld.global.nc.f32 	%f32, [%rd100];
	setp.lt.f32 	%p39, %f32, %f31;
	selp.u16 	%rs16, 1, 0, %p39;
	add.s64 	%rd102, %rd1, %rd16;
	st.global.u8 	[%rd102], %rs16;
	bra.uni 	$L__BB3_63;
$L__BB3_12:
	setp.eq.s32 	%p2, %r2, 23;
	@%p2 bra 	$L__BB3_39;
	setp.eq.s32 	%p3, %r2, 24;
	@%p3 bra 	$L__BB3_47;
	setp.eq.s32 	%p4, %r2, 25;
	@%p4 bra 	$L__BB3_15;
	bra.uni 	$L__BB3_55;
$L__BB3_15:
	setp.ge.u64 	%p8, %rd4, %rd33;
	@%p8 bra 	$L__BB3_17;
	shl.b64 	%rd39, %rd4, 2;
	add.s64 	%rd40, %rd3, %rd39;
	add.s64 	%rd41, %rd2, %rd39;
	ld.global.nc.f32 	%f1, [%rd41];
	ld.global.nc.f32 	%f2, [%rd40];
	setp.ge.f32 	%p9, %f2, %f1;
	selp.u16 	%rs1, 1, 0, %p9;
	add.s64 	%rd42, %rd1, %rd4;
	st.global.u8 	[%rd42], %rs1;
$L__BB3_17:
	cvt.u64.u32 	%rd25, %r1;
	add.s64 	%rd26, %rd4, %rd25;
	setp.ge.u64 	%p10, %rd26, %rd33;
	@%p10 bra 	$L__BB3_19;
	shl.b64 	%rd43, %rd26, 2;
	add.s64 	%rd44, %rd3, %rd43;
	add.s64 	%rd45, %rd2, %rd43;
	ld.global.nc.f32 	%f3, [%rd45];
	ld.global.nc.f32 	%f4, [%rd44];
	setp.ge.f32 	%p11, %f4, %f3;
	selp.u16 	%rs2, 1, 0, %p11;
	add.s64 	%rd46, %rd1, %rd26;
	st.global.u8 	[%rd46], %rs2;
$L__BB3_19:
	add.s64 	%rd27, %rd26, %rd25;
	setp.ge.u64 	%p12, %rd27, %rd33;
	@%p12 bra 	$L__BB3_21;
	shl.b64 	%rd47, %rd27, 2;
	add.s64 	%rd48, %rd3, %rd47;
	add.s64 	%rd49, %rd2, %rd47;
	ld.global.nc.f32 	%f5, [%rd49];
	ld.global.nc.f32 	%f6, [%rd48];
	setp.ge.f32 	%p13, %f6, %f5;
	selp.u16 	%rs3, 1, 0, %p13;
	add.s64 	%rd50, %rd1, %rd27;
	st.global.u8 	[%rd50], %rs3;
$L__BB3_21:
	add.s64 	%rd28, %rd27, %rd25;
	setp.ge.u64 	%p14, %rd28, %rd33;
	@%p14 bra 	$L__BB3_63;
	shl.b64 	%rd51, %rd28, 2;
	add.s64 	%rd52, %rd3, %rd51;
	add.s64 	%rd53, %rd2, %rd51;
	ld.global.nc.f32 	%f7, [%rd53];
	ld.global.nc.f32 	%f8, [%rd52];
	setp.ge.f32 	%p15, %f8, %f7;
	selp.u16 	%rs4, 1, 0, %p15;
	add.s64 	%rd54, %rd1, %rd28;
	st.global.u8 	[%rd54], %rs4;
	bra.uni 	$L__BB3_63;
$L__BB3_23:
	setp.ge.u64 	%p48, %rd4, %rd33;
	@%p48 bra 	$L__BB3_25;
	shl.b64 	%rd119, %rd4, 2;
	add.s64 	%rd120, %rd3, %rd119;
	add.s64 	%rd121, %rd2, %rd119;
	ld.global.nc.f32 	%f41, [%rd121];
	ld.global.nc.f32 	%f42, [%rd120];
	setp.eq.f32 	%p49, %f42, %f41;
	selp.u16 	%rs21, 1, 0, %p49;
	add.s64 	%rd122, %rd1, %rd4;
	st.global.u8 	[%rd122], %rs21;
$L__BB3_25:
	cvt.u64.u32 	%rd5, %r1;
	add.s64 	%rd6, %rd4, %rd5;
	setp.ge.u64 	%p50, %rd6, %rd33;
	@%p50 bra 	$L__BB3_27;
	shl.b64 	%rd123, %rd6, 2;
	add.s64 	%rd124, %rd3, %rd123;
	add.s64 	%rd125, %rd2, %rd123;
	ld.global.nc.f32 	%f43, [%rd125];
	ld.global.nc.f32 	%f44, [%rd124];
	setp.eq.f32 	%p51, %f44, %f43;
	selp.u16 	%rs22, 1, 0, %p51;
	add.s64 	%rd126, %rd1, %rd6;
	st.global.u8 	[%rd126], %rs22;
$L__BB3_27:
	add.s64 	%rd7, %rd6, %rd5;
	setp.ge.u64 	%p52, %rd7, %rd33;
	@%p52 bra 	$L__BB3_29;
	shl.b64 	%rd127, %rd7, 2;
	add.s64 	%rd128, %rd3, %rd127;
	add.s64 	%rd129, %rd2, %rd127;
	ld.global.nc.f32 	%f45, [%rd129];
	ld.global.nc.f32 	%f46, [%rd128];
	setp.eq.f32 	%p53, %f46, %f45;
	selp.u16 	%rs23, 1, 0, %p53;
	add.s64 	%rd130, %rd1, %rd7;
	st.global.u8 	[%rd130], %rs23;
$L__BB3_29:
	add.s64 	%rd8, %rd7, %rd5;
	setp.ge.u64 	%p54, %rd8, %rd33;
	@%p54 bra 	$L__BB3_63;
	shl.b64 	%rd131, %rd8, 2;
	add.s64 	%rd132, %rd3, %rd131;
	add.s64 	%rd133, %rd2, %rd131;
	ld.global.nc.f32 	%f47, [%rd133];
	ld.global.nc.f32 	%f48, [%rd132];
	setp.eq.f32 	%p55, %f48, %f47;
	selp.u16 	%rs24, 1, 0, %p55;
	add.s64 	%rd134, %rd1, %rd8;
	st.global.u8 	[%rd134], %rs24;
	bra.uni 	$L__BB3_63;
$L__BB3_31:
	setp.ge.u64 	%p40, %rd4, %rd33;
	@%p40 bra 	$L__BB3_33;
	shl.b64 	%rd103, %rd4, 2;
	add.s64 	%rd104, %rd3, %rd103;
	add.s64 	%rd105, %rd2, %rd103;
	ld.global.nc.f32 	%f33, [%rd105];
	ld.global.nc.f32 	%f34, [%rd104];
	setp.neu.f32 	%p41, %f34, %f33;
	selp.u16 	%rs17, 1, 0, %p41;
	add.s64 	%rd106, %rd1, %rd4;
	st.global.u8 	[%rd106], %rs17;
$L__BB3_33:
	cvt.u64.u32 	%rd9, %r1;
	add.s64 	%rd10, %rd4, %rd9;
	setp.ge.u64 	%p42, %rd10, %rd33;
	@%p42 bra 	$L__BB3_35;
	shl.b64 	%rd107, %rd10, 2;
	add.s64 	%rd108, %rd3, %rd107;
	add.s64 	%rd109, %rd2, %rd107;
	ld.global.nc.f32 	%f35, [%rd109];
	ld.global.nc.f32 	%f36, [%rd108];
	setp.neu.f32 	%p43, %f36, %f35;
	selp.u16 	%rs18, 1, 0, %p43;
	add.s64 	%rd110, %rd1, %rd10;
	st.global.u8 	[%rd110], %rs18;
$L__BB3_35:
	add.s64 	%rd11, %rd10, %rd9;
	setp.ge.u64 	%p44, %rd11, %rd33;
	@%p44 bra 	$L__BB3_37;
	shl.b64 	%rd111, %rd11, 2;
	add.s64 	%rd112, %rd3, %rd111;
	add.s64 	%rd113, %rd2, %rd111;
	ld.global.nc.f32 	%f37, [%rd113];
	ld.global.nc.f32 	%f38, [%rd112];
	setp.neu.f32 	%p45, %f38, %f37;
	selp.u16 	%rs19, 1, 0, %p45;
	add.s64 	%rd114, %rd1, %rd11;
	st.global.u8 	[%rd114], %rs19;
$L__BB3_37:
	add.s64 	%rd12, %rd11, %rd9;
	setp.ge.u64 	%p46, %rd12, %rd33;
	@%p46 bra 	$L__BB3_63;
	shl.b64 	%rd115, %rd12, 2;
	add.s64 	%rd116, %rd3, %rd115;
	add.s64 	%rd117, %rd2, %rd115;
	ld.global.nc.f32 	%f39, [%rd117];
	ld.global.nc.f32 	%f40, [%rd116];
	setp.neu.f32 	%p47, %f40, %f39;
	selp.u16 	%rs20, 1, 0, %p47;
	add.s64 	%rd118, %rd1, %rd12;
	st.global.u8 	[%rd118], %rs20;
	bra.uni 	$L__BB3_63;
$L__BB3_39:
	setp.ge.u64 	%p24, %rd4, %rd33;
	@%p24 bra 	$L__BB3_41;
	shl.b64 	%rd71, %rd4, 2;
	add.s64 	%rd72, %rd3, %rd71;
	add.s64 	%rd73, %rd2, %rd71;
	ld.global.nc.f32 	%f17, [%rd73];
	ld.global.nc.f32 	%f18, [%rd72];
	setp.le.f32 	%p25, %f18, %f17;
	selp.u16 	%rs9, 1, 0, %p25;
	add.s64 	%rd74, %rd1, %rd4;
	st.global.u8 	[%rd74], %rs9;
$L__BB3_41:
	cvt.u64.u32 	%rd17, %r1;
	add.s64 	%rd18, %rd4, %rd17;
	setp.ge.u64 	%p26, %rd18, %rd33;
	@%p26 bra 	$L__BB3_43;
	shl.b64 	%rd75, %rd18, 2;
	add.s64 	%rd76, %rd3, %rd75;
	add.s64 	%rd77, %rd2, %rd75;
	ld.global.nc.f32 	%f19, [%rd77];
	ld.global.nc.f32 	%f20, [%rd76];
	setp.le.f32 	%p27, %f20, %f19;
	selp.u16 	%rs10, 1, 0, %p27;
	add.s64 	%rd78, %rd1, %rd18;
	st.global.u8 	[%rd78], %rs10;
$L__BB3_43:
	add.s64 	%rd19, %rd18, %rd17;
	setp.ge.u64 	%p28, %rd19, %rd33;
	@%p28 bra 	$L__BB3_45;
	shl.b64 	%rd79, %rd19, 2;
	add.s64 	%rd80, %rd3, %rd79;
	add.s64 	%rd81, %rd2, %rd79;
	ld.global.nc.f32 	%f21, [%rd81];
	ld.global.nc.f32 	%f22, [%rd80];
	setp.le.f32 	%p29, %f22, %f21;
	selp.u16 	%rs11, 1, 0, %p29;
	add.s64 	%rd82, %rd1, %rd19;
	st.global.u8 	[%rd82], %rs11;
$L__BB3_45:
	add.s64 	%rd20, %rd19, %rd17;
	setp.ge.u64 	%p30, %rd20, %rd33;
	@%p30 bra 	$L__BB3_63;
	shl.b64 	%rd83, %rd20, 2;
	add.s64 	%rd84, %rd3, %rd83;
	add.s64 	%rd85, %rd2, %rd83;
	ld.global.nc.f32 	%f23, [%rd85];
	ld.global.nc.f32 	%f24, [%rd84];
	setp.le.f32 	%p31, %f24, %f23;
	selp.u16 	%rs12, 1, 0, %p31;
	add.s64 	%rd86, %rd1, %rd20;
	st.global.u8 	[%rd86], %rs12;
	bra.uni 	$L__BB3_63;
$L__BB3_47:
	setp.ge.u64 	%p16, %rd4, %rd33;
	@%p16 bra 	$L__BB3_49;
	shl.b64 	%rd55, %rd4, 2;
	add.s64 	%rd56, %rd3, %rd55;
	add.s64 	%rd57, %rd2, %rd55;
	ld.global.nc.f32 	%f9, [%rd57];
	ld.global.nc.f32 	%f10, [%rd56];
	setp.gt.f32 	%p17, %f10, %f9;
	selp.u16 	%rs5, 1, 0, %p17;
	add.s64 	%rd58, %rd1, %rd4;
	st.global.u8 	[%rd58], %rs5;
$L__BB3_49:
	cvt.u64.u32 	%rd21, %r1;
	add.s64 	%rd22, %rd4, %rd21;
	setp.ge.u64 	%p18, %rd22, %rd33;
	@%p18 bra 	$L__BB3_51;
	shl.b64 	%rd59, %rd22, 2;
	add.s64 	%rd60, %rd3, %rd59;
	add.s64 	%rd61, %rd2, %rd59;
	ld.global.nc.f32 	%f11, [%rd61];
	ld.global.nc.f32 	%f12, [%rd60];
	setp.gt.f32 	%p19, %f12, %f11;
	selp.u16 	%rs6, 1, 0, %p19;
	add.s64 	%rd62, %rd1, %rd22;
	st.global.u8 	[%rd62], %rs6;
$L__BB3_51:
	add.s64 	%rd23, %rd22, %rd21;
	setp.ge.u64 	%p20, %rd23, %rd33;
	@%p20 bra 	$L__BB3_53;
	shl.b64 	%rd63, %rd23, 2;
	add.s64 	%rd64, %rd3, %rd63;
	add.s64 	%rd65, %rd2, %rd63;
	ld.global.nc.f32 	%f13, [%rd65];
	ld.global.nc.f32 	%f14, [%rd64];
	setp.gt.f32 	%p21, %f14, %f13;
	selp.u16 	%rs7, 1, 0, %p21;
	add.s64 	%rd66, %rd1, %rd23;
	st.global.u8 	[%rd66], %rs7;
$L__BB3_53:
	add.s64 	%rd24, %rd23, %rd21;
	setp.ge.u64 	%p22, %rd24, %rd33;
	@%p22 bra 	$L__BB3_63;
	shl.b64 	%rd67, %rd24, 2;
	add.s64 	%rd68, %rd3, %rd67;
	add.s64 	%rd69, %rd2, %rd67;
	ld.global.nc.f32 	%f15, [%rd69];
	ld.global.nc.f32 	%f16, [%rd68];
	setp.gt.f32 	%p23, %f16, %f15;
	selp.u16 	%rs8, 1, 0, %p23;
	add.s64 	%rd70, %rd1, %rd24;
	st.global.u8 	[%rd70], %rs8;
	bra.uni 	$L__BB3_63;
$L__BB3_55:
	setp.ge.u64 	%p56, %rd4, %rd33;
	@%p56 bra 	$L__BB3_57;
	add.s64 	%rd135, %rd1, %rd4;
	mov.b16 	%rs25, 0;
	st.global.u8 	[%rd135], %rs25;
$L__BB3_57:
	cvt.u64.u32 	%rd29, %r1;
	add.s64 	%rd30, %rd4, %rd29;
	setp.ge.u64 	%p57, %rd30, %rd33;
	@%p57 bra 	$L__BB3_59;
	add.s64 	%rd136, %rd1, %rd30;
	mov.b16 	%rs26, 0;
	st.global.u8 	[%rd136], %rs26;
$L__BB3_59:
	add.s64 	%rd31, %rd30, %rd29;
	setp.ge.u64 	%p58, %rd31, %rd33;
	@%p58 bra 	$L__BB3_61;
	add.s64 	%rd137, %rd1, %rd31;
	mov.b16 	%rs27, 0;
	st.global.u8 	[%rd137], %rs27;
$L__BB3_61:
	add.s64 	%rd32, %rd31, %rd29;
	setp.ge.u64 	%p59, %rd32, %rd33;
	@%p59 bra 	$L__BB3_63;
	add.s64 	%rd138, %rd1, %rd32;
	mov.b16 	%rs28, 0;
	st.global.u8 	[%rd138], %rs28;
$L__BB3_63:
	ret;

}
	// .globl	binary_cmp_vs_float_kernel
.visible .entry binary_cmp_vs_float_kernel(
	.param .u64 .ptr .align 1 binary_cmp_vs_float_kernel_param_0,
	.param .u64 .ptr .align 1 binary_cmp_vs_float_kernel_param_1,
	.param .f32 binary_cmp_vs_float_kernel_param_2,
	.param .u64 binary_cmp_vs_float_kernel_param_3,
	.param .u32 binary_cmp_vs_float_kernel_param_4
)
{
	.reg .pred 	%p<60>;
	.reg .b16 	%rs<29>;
	.reg .b32 	%r<6>;
	.reg .b32 	%f<26>;
	.reg .b64 	%rd<113>;

	ld.param.u64 	%rd33, [binary_cmp_vs_float_kernel_param_0];
	ld.param.u64 	%rd34, [binary_cmp_vs_float_kernel_param_1];
	ld.param.f32 	%f1, [binary_cmp_vs_float_kernel_param_2];
	ld.param.u64 	%rd32, [binary_cmp_vs_float_kernel_param_3];
	ld.param.u32 	%r2, [binary_cmp_vs_float_kernel_param_4];
	cvta.to.global.u64 	%rd1, %rd33;
	cvta.to.global.u64 	%rd2, %rd34;
	mov.u32 	%r3, %ctaid.x;
	mov.u32 	%r1, %ntid.x;
	shl.b32 	%r4, %r1, 2;
	mul.wide.u32 	%rd35, %r4, %r3;
	mov.u32 	%r5, %tid.x;
	cvt.u64.u32 	%rd36, %r5;
	add.s64 	%rd3, %rd35, %rd36;
	setp.gt.s32 	%p1, %r2, 22;
	@%p1 bra 	$L__BB4_12;
	setp.eq.s32 	%p5, %r2, 20;
	@%p5 bra 	$L__BB4_23;
	setp.eq.s32 	%p6, %r2, 21;
	@%p6 bra 	$L__BB4_31;
	setp.eq.s32 	%p7, %r2, 22;
	@%p7 bra 	$L__BB4_4;
	bra.uni 	$L__BB4_55;
$L__BB4_4:
	setp.ge.u64 	%p32, %rd3, %rd32;
	@%p32 bra 	$L__BB4_6;
	shl.b64 	%rd73, %rd3, 2;
	add.s64 	%rd74, %rd2, %rd73;
	ld.global.nc.f32 	%f14, [%rd74];
	setp.lt.f32 	%p33, %f14, %f1;
	selp.u16 	%rs13, 1, 0, %p33;
	add.s64 	%rd75, %rd1, %rd3;
	st.global.u8 	[%rd75], %rs13;
$L__BB4_6:
	cvt.u64.u32 	%rd12, %r1;
	add.s64 	%rd13, %rd3, %rd12;
	setp.ge.u64 	%p34, %rd13, %rd32;
	@%p34 bra 	$L__BB4_8;
	shl.b64 	%rd76, %rd13, 2;
	add.s64 	%rd77, %rd2, %rd76;
	ld.global.nc.f32 	%f15, [%rd77];
	setp.lt.f32 	%p35, %f15, %f1;
	selp.u16 	%rs14, 1, 0, %p35;
	add.s64 	%rd78, %rd1, %rd13;
	st.global.u8 	[%rd78], %rs14;
$L__BB4_8:
	add.s64 	%rd14, %rd13, %rd12;
	setp.ge.u64 	%p36, %rd14, %rd32;
	@%p36 bra 	$L__BB4_10;
	shl.b64 	%rd79, %rd14, 2;
	add.s64 	%rd80, %rd2, %rd79;
	ld.global.nc.f32 	%f16, [%rd80];
	setp.lt.f32 	%p37, %f16, %f1;
	selp.u16 	%rs15, 1, 0, %p37;
	add.s64 	%rd81, %rd1, %rd14;
	st.global.u8 	[%rd81], %rs15;
$L__BB4_10:
	add.s64 	%rd15, %rd14, %rd12;
	setp.ge.u64 	%p38, %rd15, %rd32;
	@%p38 bra 	$L__BB4_63;
	shl.b64 	%rd82, %rd15, 2;
	add.s64 	%rd83, %rd2, %rd82;
	ld.global.nc.f32 	%f17, [%rd83];
	setp.lt.f32 	%p39, %f17, %f1;
	selp.u16 	%rs16, 1, 0, %p39;
	add.s64 	%rd84, %rd1, %rd15;
	st.global.u8 	[%rd84], %rs16;
	bra.uni 	$L__BB4_63;
$L__BB4_12:
	setp.eq.s32 	%p2, %r2, 23;
	@%p2 bra 	$L__BB4_39;
	setp.eq.s32 	%p3, %r2, 24;
	@%p3 bra 	$L__BB4_47;
	setp.eq.s32 	%p4, %r2, 25;
	@%p4 bra 	$L__BB4_15;
	bra.uni 	$L__BB4_55;
$L__BB4_15:
	setp.ge.u64 	%p8, %rd3, %rd32;
	@%p8 bra 	$L__BB4_17;
	shl.b64 	%rd37, %rd3, 2;
	add.s64 	%rd38, %rd2, %rd37;
	ld.global.nc.f32 	%f2, [%rd38];
	setp.ge.f32 	%p9, %f2, %f1;
	selp.u16 	%rs1, 1, 0, %p9;
	add.s64 	%rd39, %rd1, %rd3;
	st.global.u8 	[%rd39], %rs1;
$L__BB4_17:
	cvt.u64.u32 	%rd24, %r1;
	add.s64 	%rd25, %rd3, %rd24;
	setp.ge.u64 	%p10, %rd25, %rd32;
	@%p10 bra 	$L__BB4_19;
	shl.b64 	%rd40, %rd25, 2;
	add.s64 	%rd41, %rd2, %rd40;
	ld.global.nc.f32 	%f3, [%rd41];
	setp.ge.f32 	%p11, %f3, %f1;
	selp.u16 	%rs2, 1, 0, %p11;
	add.s64 	%rd42, %rd1, %rd25;
	st.global.u8 	[%rd42], %rs2;
$L__BB4_19:
	add.s64 	%rd26, %rd25, %rd24;
	setp.ge.u64 	%p12, %rd26, %rd32;
	@%p12 bra 	$L__BB4_21;
	shl.b64 	%rd43, %rd26, 2;
	add.s64 	%rd44, %rd2, %rd43;
	ld.global.nc.f32 	%f4, [%rd44];
	setp.ge.f32 	%p13, %f4, %f1;
	selp.u16 	%rs3, 1, 0, %p13;
	add.s64 	%rd45, %rd1, %rd26;
	st.global.u8 	[%rd45], %rs3;
$L__BB4_21:
	add.s64 	%rd27, %rd26, %rd24;
	setp.ge.u64 	%p14, %rd27, %rd32;
	@%p14 bra 	$L__BB4_63;
	shl.b64 	%rd46, %rd27, 2;
	add.s64 	%rd47, %rd2, %rd46;
	ld.global.nc.f32 	%f5, [%rd47];
	setp.ge.f32 	%p15, %f5, %f1;
	selp.u16 	%rs4, 1, 0, %p15;
	add.s64 	%rd48, %rd1, %rd27;
	st.global.u8 	[%rd48], %rs4;
	bra.uni 	$L__BB4_63;
$L__BB4_23:
	setp.ge.u64 	%p48, %rd3, %rd32;
	@%p48 bra 	$L__BB4_25;
	shl.b64 	%rd97, %rd3, 2;
	add.s64 	%rd98, %rd2, %rd97;
	ld.global.nc.f32 	%f22, [%rd98];
	setp.eq.f32 	%p49, %f22, %f1;
	selp.u16 	%rs21, 1, 0, %p49;
	add.s64 	%rd99, %rd1, %rd3;
	st.global.u8 	[%rd99], %rs21;
$L__BB4_25:
	cvt.u64.u32 	%rd4, %r1;
	add.s64 	%rd5, %rd3, %rd4;
	setp.ge.u64 	%p50, %rd5, %rd32;
	@%p50 bra 	$L__BB4_27;
	shl.b64 	%rd100, %rd5, 2;
	add.s64 	%rd101, %rd2, %rd100;
	ld.global.nc.f32 	%f23, [%rd101];
	setp.eq.f32 	%p51, %f23, %f1;
	selp.u16 	%rs22, 1, 0, %p51;
	add.s64 	%rd102, %rd1, %rd5;
	st.global.u8 	[%rd102], %rs22;
$L__BB4_27:
	add.s64 	%rd6, %rd5, %rd4;
	setp.ge.u64 	%p52, %rd6, %rd32;
	@%p52 bra 	$L__BB4_29;
	shl.b64 	%rd103, %rd6, 2;
	add.s64 	%rd104, %rd2, %rd103;
	ld.global.nc.f32 	%f24, [%rd104];
	setp.eq.f32 	%p53, %f24, %f1;
	selp.u16 	%rs23, 1, 0, %p53;
	add.s64 	%rd105, %rd1, %rd6;
	st.global.u8 	[%rd105], %rs23;
$L__BB4_29:
	add.s64 	%rd7, %rd6, %rd4;
	setp.ge.u64 	%p54, %rd7, %rd32;
	@%p54 bra 	$L__BB4_63;
	shl.b64 	%rd106, %rd7, 2;
	add.s64 	%rd107, %rd2, %rd106;
	ld.global.nc.f32 	%f25, [%rd107];
	setp.eq.f32 	%p55, %f25, %f1;
	selp.u16 	%rs24, 1, 0, %p55;
	add.s64 	%rd108, %rd1, %rd7;
	st.global.u8 	[%rd108], %rs24;
	bra.uni 	$L__BB4_63;
$L__BB4_31:
	setp.ge.u64 	%p40, %rd3, %rd32;
	@%p40 bra 	$L__BB4_33;
	shl.b64 	%rd85, %rd3, 2;
	add.s64 	%rd86, %rd2, %rd85;
	ld.global.nc.f32 	%f18, [%rd86];
	setp.neu.f32 	%p41, %f18, %f1;
	selp.u16 	%rs17, 1, 0, %p41;
	add.s64 	%rd87, %rd1, %rd3;
	st.global.u8 	[%rd87], %rs17;
$L__BB4_33:
	cvt.u64.u32 	%rd8, %r1;
	add.s64 	%rd9, %rd3, %rd8;
	setp.ge.u64 	%p42, %rd9, %rd32;
	@%p42 bra 	$L__BB4_35;
	shl.b64 	%rd88, %rd9, 2;
	add.s64 	%rd89, %rd2, %rd88;
	ld.global.nc.f32 	%f19, [%rd89];
	setp.neu.f32 	%p43, %f19, %f1;
	selp.u16 	%rs18, 1, 0, %p43;
	add.s64 	%rd90, %rd1, %rd9;
	st.global.u8 	[%rd90], %rs18;
$L__BB4_35:
	add.s64 	%rd10, %rd9, %rd8;
	setp.ge.u64 	%p44, %rd10, %rd32;
	@%p44 bra 	$L__BB4_37;
	shl.b64 	%rd91, %rd10, 2;
	add.s64 	%rd92, %rd2, %rd91;
	ld.global.nc.f32 	%f20, [%rd92];
	setp.neu.f32 	%p45, %f20, %f1;
	selp.u16 	%rs19, 1, 0, %p45;
	add.s64 	%rd93, %rd1, %rd10;
	st.global.u8 	[%rd93], %rs19;
$L__BB4_37:
	add.s64 	%rd11, %rd10, %rd8;
	setp.ge.u64 	%p46, %rd11, %rd32;
	@%p46 bra 	$L__BB4_63;
	shl.b64 	%rd94, %rd11, 2;
	add.s64 	%rd95, %rd2, %rd94;
	ld.global.nc.f32 	%f21, [%rd95];
	setp.neu.f32 	%p47, %f21, %f1;
	selp.u16 	%rs20, 1, 0, %p47;
	add.s64 	%rd96, %rd1, %rd11;
	st.global.u8 	[%rd96], %rs20;
	bra.uni 	$L__BB4_63;
$L__BB4_39:
	setp.ge.u64 	%p24, %rd3, %rd32;
	@%p24 bra 	$L__BB4_41;
	shl.b64 	%rd61, %rd3, 2;
	add.s64 	%rd62, %rd2, %rd61;
	ld.global.nc.f32 	%f10, [%rd62];
	setp.le.f32 	%p25, %f10, %f1;
	selp.u16 	%rs9, 1, 0, %p25;
	add.s64 	%rd63, %rd1, %rd3;
	st.global.u8 	[%rd63], %rs9;
$L__BB4_41:
	cvt.u64.u32 	%rd16, %r1;
	add.s64 	%rd17, %rd3, %rd16;
	setp.ge.u64 	%p26, %rd17, %rd32;
	@%p26 bra 	$L__BB4_43;
	shl.b64 	%rd64, %rd17, 2;
	add.s64 	%rd65, %rd2, %rd64;
	ld.global.nc.f32 	%f11, [%rd65];
	setp.le.f32 	%p27, %f11, %f1;
	selp.u16 	%rs10, 1, 0, %p27;
	add.s64 	%rd66, %rd1, %rd17;
	st.global.u8 	[%rd66], %rs10;
$L__BB4_43:
	add.s64 	%rd18, %rd17, %rd16;
	setp.ge.u64 	%p28, %rd18, %rd32;
	@%p28 bra 	$L__BB4_45;
	shl.b64 	%rd67, %rd18, 2;
	add.s64 	%rd68, %rd2, %rd67;
	ld.global.nc.f32 	%f12, [%rd68];
	setp.le.f32 	%p29, %f12, %f1;
	selp.u16 	%rs11, 1, 0, %p29;
	add.s64 	%rd69, %rd1, %rd18;
	st.global.u8 	[%rd69], %rs11;
$L__BB4_45:
	add.s64 	%rd19, %rd18, %rd16;
	setp.ge.u64 	%p30, %rd19, %rd32;
	@%p30 bra 	$L__BB4_63;
	shl.b64 	%rd70, %rd19, 2;
	add.s64 	%rd71, %rd2, %rd70;
	ld.global.nc.f32 	%f13, [%rd71];
	setp.le.f32 	%p31, %f13, %f1;
	selp.u16 	%rs12, 1, 0, %p31;
	add.s64 	%rd72, %rd1, %rd19;
	st.global.u8 	[%rd72], %rs12;
	bra.uni 	$L__BB4_63;
$L__BB4_47:
	setp.ge.u64 	%p16, %rd3, %rd32;
	@%p16 bra 	$L__BB4_49;
	shl.b64 	%rd49, %rd3, 2;
	add.s64 	%rd50, %rd2, %rd49;
	ld.global.nc.f32 	%f6, [%rd50];
	setp.gt.f32 	%p17, %f6, %f1;
	selp.u16 	%rs5, 1, 0, %p17;
	add.s64 	%rd51, %rd1, %rd3;
	st.global.u8 	[%rd51], %rs5;
$L__BB4_49:
	cvt.u64.u32 	%rd20, %r1;
	add.s64 	%rd21, %rd3, %rd20;
	setp.ge.u64 	%p18, %rd21, %rd32;
	@%p18 bra 	$L__BB4_51;
	shl.b64 	%rd52, %rd21, 2;
	add.s64 	%rd53, %rd2, %rd52;
	ld.global.nc.f32 	%f7, [%rd53];
	setp.gt.f32 	%p19, %f7, %f1;
	selp.u16 	%rs6, 1, 0, %p19;
	add.s64 	%rd54, %rd1, %rd21;
	st.global.u8 	[%rd54], %rs6;
$L__BB4_51:
	add.s64 	%rd22, %rd21, %rd20;
	setp.ge.u64 	%p20, %rd22, %rd32;
	@%p20 bra 	$L__BB4_53;
	shl.b64 	%rd55, %rd22, 2;
	add.s64 	%rd56, %rd2, %rd55;
	ld.global.nc.f32 	%f8, [%rd56];
	setp.gt.f32 	%p21, %f8, %f1;
	selp.u16 	%rs7, 1, 0, %p21;
	add.s64 	%rd57, %rd1, %rd22;
	st.global.u8 	[%rd57], %rs7;
$L__BB4_53:
	add.s64 	%rd23, %rd22, %rd20;
	setp.ge.u64 	%p22, %rd23, %rd32;
	@%p22 bra 	$L__BB4_63;
	shl.b64 	%rd58, %rd23, 2;
	add.s64 	%rd59, %rd2, %rd58;
	ld.global.nc.f32 	%f9, [%rd59];
	setp.gt.f32 	%p23, %f9, %f1;
	selp.u16 	%rs8, 1, 0, %p23;
	add.s64 	%rd60, %rd1, %rd23;
	st.global.u8 	[%rd60], %rs8;
	bra.uni 	$L__BB4_63;
$L__BB4_55:
	setp.ge.u64 	%p56, %rd3, %rd32;
	@%p56 bra 	$L__BB4_57;
	add.s64 	%rd109, %rd1, %rd3;
	mov.b16 	%rs25, 0;
	st.global.u8 	[%rd109], %rs25;
$L__BB4_57:
	cvt.u64.u32 	%rd28, %r1;
	add.s64 	%rd29, %rd3, %rd28;
	setp.ge.u64 	%p57, %rd29, %rd32;
	@%p57 bra 	$L__BB4_59;
	add.s64 	%rd110, %rd1, %rd29;
	mov.b16 	%rs26, 0;
	st.global.u8 	[%rd110], %rs26;
$L__BB4_59:
	add.s64 	%rd30, %rd29, %rd28;
	setp.ge.u64 	%p58, %rd30, %rd32;
	@%p58 bra 	$L__BB4_61;
	add.s64 	%rd111, %rd1, %rd30;
	mov.b16 	%rs27, 0;
	st.global.u8 	[%rd111], %rs27;
$L__BB4_61:
	add.s64 	%rd31, %rd30, %rd28;
	setp.ge.u64 	%p59, %rd31, %rd32;
	@%p59 bra 	$L__BB4_63;
	add.s64 	%rd112, %rd1, %rd31;
	mov.b16 	%rs28, 0;
	st.global.u8 	[%rd112], %rs28;
$L__BB4_63:
	ret;

}
	// .globl	binary_ss_half_kernel
.visible .entry binary_ss_half_kernel(
	.param .u64 .ptr .align 1 binary_ss_half_kernel_param_0,
	.param .u64 .ptr .align 1 binary_ss_half_kernel_param_1,
	.param .u64 .ptr .align 1 binary_ss_half_kernel_param_2,
	.param .u64 binary_ss_half_kernel_param_3,
	.param .u32 binary_ss_half_kernel_param_4
)
{
	.reg .pred 	%p<289>;
	.reg .b16 	%rs<13>;
	.reg .b32 	%r<254>;
	.reg .b32 	%f<877>;
	.reg .b64 	%rd<35>;

	ld.param.u64 	%rd10, [binary_ss_half_kernel_param_0];
	ld.param.u64 	%rd11, [binary_ss_half_kernel_param_1];
	ld.param.u64 	%rd12, [binary_ss_half_kernel_param_2];
	ld.param.u64 	%rd9, [binary_ss_half_kernel_param_3];
	ld.param.u32 	%r82, [binary_ss_half_kernel_param_4];
	cvta.to.global.u64 	%rd1, %rd10;
	cvta.to.global.u64 	%rd2, %rd12;
	cvta.to.global.u64 	%rd3, %rd11;
	mov.u32 	%r83, %ctaid.x;
	mov.u32 	%r1, %ntid.x;
	shl.b32 	%r84, %r1, 2;
	mul.wide.u32 	%rd13, %r84, %r83;
	mov.u32 	%r85, %tid.x;
	cvt.u64.u32 	%rd14, %r85;
	add.s64 	%rd4, %rd13, %rd14;
	setp.ge.u64 	%p1, %rd4, %rd9;
	@%p1 bra 	$L__BB5_60;
	shl.b64 	%rd15, %rd4, 1;
	add.s64 	%rd16, %rd3, %rd15;
	ld.global.nc.u16 	%rs1, [%rd16];
	// begin inline asm
	{  cvt.f32.f16 %f229, %rs1;}

	// end inline asm
	add.s64 	%rd17, %rd2, %rd15;
	ld.global.nc.u16 	%rs2, [%rd17];
	// begin inline asm
	{  cvt.f32.f16 %f230, %rs2;}

	// end inline asm
	mov.f32 	%f855, 0f00000000;
	setp.gt.s32 	%p2, %r82, 5;
	@%p2 bra 	$L__BB5_15;
	setp.gt.s32 	%p10, %r82, 2;
	@%p10 bra 	$L__BB5_7;
	setp.eq.s32 	%p14, %r82, 0;
	@%p14 bra 	$L__BB5_24;
	setp.eq.s32 	%p15, %r82, 1;
	@%p15 bra 	$L__BB5_25;
	setp.eq.s32 	%p16, %r82, 2;
	@%p16 bra 	$L__BB5_6;
	bra.uni 	$L__BB5_59;
$L__BB5_6:
	mul.f32 	%f855, %f229, %f230;
	bra.uni 	$L__BB5_59;
$L__BB5_7:
	setp.eq.s32 	%p11, %r82, 3;
	@%p11 bra 	$L__BB5_26;
	setp.eq.s32 	%p12, %r82, 4;
	mov.f32 	%f845, 0f3F800000;
	@%p12 bra 	$L__BB5_27;
	setp.eq.s32 	%p13, %r82, 5;
	@%p13 bra 	$L__BB5_10;
	bra.uni 	$L__BB5_59;
$L__BB5_10:
	abs.f32 	%f14, %f230;
	abs.f32 	%f851, %f229;
	setp.lt.f32 	%p38, %f851, %f14;
	@%p38 bra 	$L__BB5_42;
	mul.f32 	%f16, %f14, 0f4B000000;
	setp.gtu.f32 	%p39, %f851, %f16;
	@%p39 bra 	$L__BB5_38;
	div.approx.f32 	%f296, %f851, %f14;
	cvt.rzi.f32.f32 	%f849, %f296;
	neg.f32 	%f18, %f14;
	fma.rn.f32 	%f19, %f18, %f849, %f851;
	mov.b32 	%r2, %f19;
	mov.b32 	%r102, %f14;
	setp.lt.u32 	%p40, %r2, %r102;
	@%p40 bra 	$L__BB5_37;
	setp.lt.u32 	%p41, %r2, -2147483647;
	@%p41 bra 	$L__BB5_35;
	add.f32 	%f301, %f849, 0fBF800000;
	setp.lt.f32 	%p44, %f19, %f18;
	add.f32 	%f302, %f301, 0fBF800000;
	selp.f32 	%f849, %f302, %f301, %p44;
	bra.uni 	$L__BB5_37;
$L__BB5_15:
	setp.gt.s32 	%p3, %r82, 8;
	@%p3 bra 	$L__BB5_20;
	setp.eq.s32 	%p7, %r82, 6;
	@%p7 bra 	$L__BB5_43;
	setp.eq.s32 	%p8, %r82, 7;
	@%p8 bra 	$L__BB5_56;
	setp.eq.s32 	%p9, %r82, 8;
	@%p9 bra 	$L__BB5_19;
	bra.uni 	$L__BB5_59;
$L__BB5_19:
	min.f32 	%f855, %f229, %f230;
	bra.uni 	$L__BB5_59;
$L__BB5_20:
	setp.eq.s32 	%p4, %r82, 9;
	@%p4 bra 	$L__BB5_57;
	setp.eq.s32 	%p5, %r82, 10;
	@%p5 bra 	$L__BB5_58;
	setp.eq.s32 	%p6, %r82, 11;
	@%p6 bra 	$L__BB5_23;
	bra.uni 	$L__BB5_59;
$L__BB5_23:
	copysign.f32 	%f855, %f230, %f229;
	bra.uni 	$L__BB5_59;
$L__BB5_24:
	add.f32 	%f855, %f229, %f230;
	bra.uni 	$L__BB5_59;
$L__BB5_25:
	sub.f32 	%f855, %f229, %f230;
	bra.uni 	$L__BB5_59;
$L__BB5_26:
	div.rn.f32 	%f855, %f229, %f230;
	bra.uni 	$L__BB5_59;
$L__BB5_27:
	mul.f32 	%f319, %f230, 0f3F000000;
	cvt.rzi.f32.f32 	%f320, %f319;
	add.f32 	%f321, %f320, %f320;
	sub.f32 	%f322, %f230, %f321;
	abs.f32 	%f7, %f322;
	abs.f32 	%f8, %f229;
	setp.lt.f32 	%p52, %f8, 0f00800000;
	mul.f32 	%f323, %f8, 0f4B800000;
	selp.f32 	%f324, %f323, %f8, %p52;
	selp.f32 	%f325, 0fC1C00000, 0f00000000, %p52;
	mov.b32 	%r110, %f324;
	add.s32 	%r111, %r110, -1060439283;
	and.b32  	%r112, %r111, -8388608;
	sub.s32 	%r113, %r110, %r112;
	mov.b32 	%f326, %r113;
	cvt.rn.f32.s32 	%f327, %r112;
	fma.rn.f32 	%f328, %f327, 0f34000000, %f325;
	add.f32 	%f329, %f326, 0fBF800000;
	add.f32 	%f330, %f326, 0f3F800000;
	rcp.approx.ftz.f32 	%f331, %f330;
	add.f32 	%f332, %f329, %f329;
	mul.f32 	%f333, %f332, %f331;
	mul.f32 	%f334, %f333, %f333;
	sub.f32 	%f335, %f329, %f333;
	add.f32 	%f336, %f335, %f335;
	neg.f32 	%f337, %f333;
	fma.rn.f32 	%f338, %f337, %f329, %f336;
	mul.rn.f32 	%f339, %f331, %f338;
	fma.rn.f32 	%f340, %f334, 0f3A2C32E4, 0f3B52E7DB;
	fma.rn.f32 	%f341, %f340, %f334, 0f3C93BB73;
	fma.rn.f32 	%f342, %f341, %f334, 0f3DF6384F;
	mul.rn.f32 	%f343, %f342, %f334;
	fma.rn.f32 	%f344, %f333, 0f3FB8AA3B, %f328;
	sub.f32 	%f345, %f328, %f344;
	fma.rn.f32 	%f346, %f333, 0f3FB8AA3B, %f345;
	fma.rn.f32 	%f347, %f339, 0f3FB8AA3B, %f346;
	fma.rn.f32 	%f348, %f333, 0f32A55E34, %f347;
	mul.f32 	%f349, %f343, 0f40400000;
	fma.rn.f32 	%f350, %f349, %f339, %f348;
	fma.rn.f32 	%f351, %f343, %f333, %f350;
	add.rn.f32 	%f352, %f344, %f351;
	neg.f32 	%f353, %f344;
	add.rn.f32 	%f354, %f352, %f353;
	neg.f32 	%f355, %f354;
	add.rn.f32 	%f356, %f351, %f355;
	mul.rn.f32 	%f357, %f352, %f230;
	neg.f32 	%f358, %f357;
	fma.rn.f32 	%f359, %f352, %f230, %f358;
	fma.rn.f32 	%f360, %f356, %f230, %f359;
	cvt.rni.f32.f32 	%f361, %f357;
	sub.f32 	%f362, %f357, %f361;
	add.f32 	%f363, %f362, %f360;
	fma.rn.f32 	%f364, %f363, 0f391FCB8E, 0f3AAF85ED;
	fma.rn.f32 	%f365, %f364, %f363, 0f3C1D9856;
	fma.rn.f32 	%f366, %f365, %f363, 0f3D6357BB;
	fma.rn.f32 	%f367, %f366, %f363, 0f3E75FDEC;
	fma.rn.f32 	%f368, %f367, %f363, 0f3F317218;
	fma.rn.f32 	%f369, %f368, %f363, 0f3F800000;
	cvt.rzi.s32.f32 	%r114, %f361;
	setp.gt.f32 	%p53, %f361, 0f00000000;
	selp.b32 	%r115, 0, -2097152000, %p53;
	add.s32 	%r116, %r115, 2130706432;
	mov.b32 	%f370, %r116;
	mul.f32 	%f371, %f369, %f370;
	shl.b32 	%r117, %r114, 23;
	sub.s32 	%r118, %r117, %r115;
	mov.b32 	%f372, %r118;
	mul.f32 	%f373, %f371, %f372;
	abs.f32 	%f374, %f357;
	setp.gt.f32 	%p54, %f374, 0f43180000;
	setp.lt.f32 	%p55, %f357, 0f00000000;
	selp.f32 	%f375, 0f00000000, 0f7F800000, %p55;
	selp.f32 	%f9, %f375, %f373, %p54;
	setp.eq.f32 	%p56, %f229, 0f3F800000;
	setp.eq.f32 	%p57, %f230, 0f00000000;
	or.pred  	%p58, %p56, %p57;
	mov.f32 	%f855, %f845;
	@%p58 bra 	$L__BB5_59;
	setp.num.f32 	%p59, %f8, %f8;
	abs.f32 	%f376, %f230;
	setp.num.f32 	%p60, %f376, %f376;
	and.pred  	%p61, %p59, %p60;
	@%p61 bra 	$L__BB5_30;
	add.rn.f32 	%f855, %f229, %f230;
	bra.uni 	$L__BB5_59;
$L__BB5_30:
	setp.neu.f32 	%p62, %f229, 0f00000000;
	setp.neu.f32 	%p63, %f8, 0f7F800000;
	and.pred  	%p64, %p62, %p63;
	@%p64 bra 	$L__BB5_32;
	setp.neu.f32 	%p71, %f7, 0f3F800000;
	add.f32 	%f381, %f229, %f229;
	mov.b32 	%r119, %f381;
	setp.lt.f32 	%p72, %f230, 0f00000000;
	xor.b32  	%r120, %r119, 2139095040;
	selp.b32 	%r121, %r120, %r119, %p72;
	and.b32  	%r122, %r121, 2147483647;
	selp.b32 	%r123, %r122, %r121, %p71;
	mov.b32 	%f855, %r123;
	bra.uni 	$L__BB5_59;
$L__BB5_32:
	setp.eq.f32 	%p65, %f229, 0fBF800000;
	setp.eq.f32 	%p66, %f376, 0f7F800000;
	and.pred  	%p67, %p65, %p66;
	mov.f32 	%f855, %f845;
	@%p67 bra 	$L__BB5_59;
	setp.geu.f32 	%p68, %f229, 0f00000000;
	mov.f32 	%f855, %f9;
	@%p68 bra 	$L__BB5_59;
	setp.neu.f32 	%p69, %f7, 0f3F800000;
	neg.f32 	%f378, %f9;
	selp.f32 	%f379, %f9, %f378, %p69;
	cvt.rmi.f32.f32 	%f380, %f230;
	setp.neu.f32 	%p70, %f230, %f380;
	selp.f32 	%f855, 0f7FFFFFFF, %f379, %p70;
	bra.uni 	$L__BB5_59;
$L__BB5_35:
	add.f32 	%f849, %f849, 0f3F800000;
	add.f32 	%f297, %f14, %f14;
	setp.ltu.f32 	%p42, %f19, %f297;
	@%p42 bra 	$L__BB5_37;
	add.f32 	%f298, %f849, 0f3F800000;
	fma.rn.f32 	%f299, %f14, 0fC0400000, %f19;
	setp.ge.f32 	%p43, %f299, 0f00000000;
	add.f32 	%f300, %f298, 0f3F800000;
	selp.f32 	%f849, %f300, %f298, %p43;
$L__BB5_37:
	fma.rn.f32 	%f851, %f18, %f849, %f851;
	bra.uni 	$L__BB5_42;
$L__BB5_38:
	mov.b32 	%r3, %f851;
	mov.b32 	%r103, %f16;
	and.b32  	%r4, %r103, -8388608;
	and.b32  	%r104, %r3, 8388607;
	or.b32  	%r238, %r104, 1065353216;
	and.b32  	%r105, %r103, 8388607;
	or.b32  	%r6, %r105, 1065353216;
	mov.b32 	%f850, %r238;
	sub.s32 	%r106, %r3, %r4;
	add.s32 	%r107, %r106, 192937984;
	and.b32  	%r239, %r107, -8388608;
	setp.eq.s32 	%p45, %r239, 0;
	@%p45 bra 	$L__BB5_41;
	mov.b32 	%f303, %r6;
	rcp.approx.ftz.f32 	%f26, %f303;
	neg.f32 	%f27, %f303;
$L__BB5_40:
	min.u32 	%r108, %r239, 192937984;
	add.s32 	%r109, %r238, %r108;
	mov.b32 	%f304, %r109;
	mul.f32 	%f305, %f26, %f304;
	fma.rn.f32 	%f306, %f27, %f305, %f304;
	fma.rn.f32 	%f307, %f306, %f26, %f305;
	fma.rn.f32 	%f308, %f27, %f307, %f304;
	fma.rz.f32 	%f309, %f308, %f26, %f307;
	cvt.rzi.f32.f32 	%f310, %f309;
	fma.rn.f32 	%f850, %f27, %f310, %f304;
	sub.s32 	%r239, %r239, %r108;
	mov.b32 	%r238, %f850;
	setp.ne.s32 	%p46, %r239, 0;
	setp.ne.s32 	%p47, %r238, 0;
	and.pred  	%p48, %p46, %p47;
	@%p48 bra 	$L__BB5_40;
$L__BB5_41:
	mov.b32 	%f312, %r4;
	setp.leu.f32 	%p49, %f14, 0f00000000;
	setp.gt.u32 	%p50, %r3, 2139095039;
	selp.f32 	%f313, 0f7FFFFFFF, %f312, %p49;
	selp.f32 	%f314, 0f7FFFFFFF, %f313, %p50;
	mul.f32 	%f315, %f850, 0f34000000;
	mul.f32 	%f851, %f314, %f315;
$L__BB5_42:
	abs.f32 	%f316, %f851;
	setp.nan.f32 	%p51, %f316, %f316;
	copysign.f32 	%f317, %f229, %f851;
	selp.f32 	%f855, %f851, %f317, %p51;
	bra.uni 	$L__BB5_59;
$L__BB5_43:
	abs.f32 	%f33, %f230;
	abs.f32 	%f854, %f229;
	setp.lt.f32 	%p24, %f854, %f33;
	@%p24 bra 	$L__BB5_55;
	mul.f32 	%f35, %f33, 0f4B000000;
	setp.gtu.f32 	%p25, %f854, %f35;
	@%p25 bra 	$L__BB5_51;
	div.approx.f32 	%f274, %f854, %f33;
	cvt.rzi.f32.f32 	%f852, %f274;
	neg.f32 	%f37, %f33;
	fma.rn.f32 	%f38, %f37, %f852, %f854;
	mov.b32 	%r12, %f38;
	mov.b32 	%r94, %f33;
	setp.lt.u32 	%p26, %r12, %r94;
	@%p26 bra 	$L__BB5_50;
	setp.lt.u32 	%p27, %r12, -2147483647;
	@%p27 bra 	$L__BB5_48;
	add.f32 	%f279, %f852, 0fBF800000;
	setp.lt.f32 	%p30, %f38, %f37;
	add.f32 	%f280, %f279, 0fBF800000;
	selp.f32 	%f852, %f280, %f279, %p30;
	bra.uni 	$L__BB5_50;
$L__BB5_48:
	add.f32 	%f852, %f852, 0f3F800000;
	add.f32 	%f275, %f33, %f33;
	setp.ltu.f32 	%p28, %f38, %f275;
	@%p28 bra 	$L__BB5_50;
	add.f32 	%f276, %f852, 0f3F800000;
	fma.rn.f32 	%f277, %f33, 0fC0400000, %f38;
	setp.ge.f32 	%p29, %f277, 0f00000000;
	add.f32 	%f278, %f276, 0f3F800000;
	selp.f32 	%f852, %f278, %f276, %p29;
$L__BB5_50:
	fma.rn.f32 	%f854, %f37, %f852, %f854;
	bra.uni 	$L__BB5_55;
$L__BB5_51:
	mov.b32 	%r13, %f854;
	mov.b32 	%r95, %f35;
	and.b32  	%r14, %r95, -8388608;
	and.b32  	%r96, %r13, 8388607;
	or.b32  	%r240, %r96, 1065353216;
	and.b32  	%r97, %r95, 8388607;
	or.b32  	%r16, %r97, 1065353216;
	mov.b32 	%f853, %r240;
	sub.s32 	%r98, %r13, %r14;
	add.s32 	%r99, %r98, 192937984;
	and.b32  	%r241, %r99, -8388608;
	setp.eq.s32 	%p31, %r241, 0;
	@%p31 bra 	$L__BB5_54;
	mov.b32 	%f281, %r16;
	rcp.approx.ftz.f32 	%f45, %f281;
	neg.f32 	%f46, %f281;
$L__BB5_53:
	min.u32 	%r100, %r241, 192937984;
	add.s32 	%r101, %r240, %r100;
	mov.b32 	%f282, %r101;
	mul.f32 	%f283, %f45, %f282;
	fma.rn.f32 	%f284, %f46, %f283, %f282;
	fma.rn.f32 	%f285, %f284, %f45, %f283;
	fma.rn.f32 	%f286, %f46, %f285, %f282;
	fma.rz.f32 	%f287, %f286, %f45, %f285;
	cvt.rzi.f32.f32 	%f288, %f287;
	fma.rn.f32 	%f853, %f46, %f288, %f282;
	sub.s32 	%r241, %r241, %r100;
	mov.b32 	%r240, %f853;
	setp.ne.s32 	%p32, %r241, 0;
	setp.ne.s32 	%p33, %r240, 0;
	and.pred  	%p34, %p32, %p33;
	@%p34 bra 	$L__BB5_53;
$L__BB5_54:
	mov.b32 	%f290, %r14;
	setp.leu.f32 	%p35, %f33, 0f00000000;
	setp.gt.u32 	%p36, %r13, 2139095039;
	selp.f32 	%f291, 0f7FFFFFFF, %f290, %p35;
	selp.f32 	%f292, 0f7FFFFFFF, %f291, %p36;
	mul.f32 	%f293, %f853, 0f34000000;
	mul.f32 	%f854, %f292, %f293;
$L__BB5_55:
	abs.f32 	%f294, %f854;
	setp.nan.f32 	%p37, %f294, %f294;
	copysign.f32 	%f295, %f229, %f854;
	selp.f32 	%f855, %f854, %f295, %p37;
	bra.uni 	$L__BB5_59;
$L__BB5_56:
	max.f32 	%f855, %f229, %f230;
	bra.uni 	$L__BB5_59;
$L__BB5_57:
	abs.f32 	%f245, %f230;
	abs.f32 	%f246, %f229;
	setp.gt.f32 	%p19, %f246, %f245;
	selp.f32 	%f247, %f246, %f245, %p19;
	selp.f32 	%f248, %f245, %f246, %p19;
	div.rn.f32 	%f249, %f248, %f247;
	mul.f32 	%f250, %f249, %f249;
	fma.rn.f32 	%f251, %f250, 0f3B33710B, 0fBC807748;
	fma.rn.f32 	%f252, %f251, %f250, 0f3D2CDAB2;
	fma.rn.f32 	%f253, %f252, %f250, 0fBD992D10;
	fma.rn.f32 	%f254, %f253, %f250, 0f3DD9EA6C;
	fma.rn.f32 	%f255, %f254, %f250, 0fBE117CB1;
	fma.rn.f32 	%f256, %f255, %f250, 0f3E4CBCE0;
	fma.rn.f32 	%f257, %f256, %f250, 0fBEAAAA7D;
	mul.f32 	%f258, %f250, %f257;
	fma.rn.f32 	%f259, %f258, %f249, %f249;
	neg.f32 	%f260, %f259;
	fma.rn.f32 	%f261, 0f3F6EE581, 0f3FD774EB, %f260;
	selp.f32 	%f262, %f261, %f259, %p19;
	selp.f32 	%f263, 0f3F6EE581, 0f3FEEE581, %p19;
	selp.f32 	%f264, %f259, %f260, %p19;
	mov.b32 	%r93, %f230;
	fma.rn.f32 	%f265, %f263, 0f3FD774EB, %f264;
	setp.lt.s32 	%p20, %r93, 0;
	selp.f32 	%f266, %f265, %f262, %p20;
	add.f32 	%f267, %f246, %f245;
	setp.eq.f32 	%p21, %f247, 0f00000000;
	selp.f32 	%f268, 0f40490FDB, 0f00000000, %p20;
	setp.eq.f32 	%p22, %f245, %f246;
	selp.f32 	%f269, 0f4016CBE4, 0f3F490FDB, %p20;
	selp.f32 	%f270, %f269, %f266, %p22;
	selp.f32 	%f271, %f268, %f270, %p21;
	abs.f32 	%f272, %f267;
	setp.nan.f32 	%p23, %f272, %f272;
	copysign.f32 	%f273, %f229, %f271;
	selp.f32 	%f855, %f267, %f273, %p23;
	bra.uni 	$L__BB5_59;
$L__BB5_58:
	abs.f32 	%f232, %f229;
	abs.f32 	%f233, %f230;
	mov.b32 	%r86, %f233;
	mov.b32 	%r87, %f232;
	min.s32 	%r88, %r86, %r87;
	mov.b32 	%f234, %r88;
	max.s32 	%r89, %r87, %r86;
	mov.b32 	%f235, %r89;
	and.b32  	%r90, %r89, -33554432;
	xor.b32  	%r91, %r90, 2122317824;
	mov.b32 	%f236, %r91;
	mul.f32 	%f237, %f234, %f236;
	mul.f32 	%f238, %f235, %f236;
	mul.f32 	%f239, %f237, %f237;
	fma.rn.f32 	%f240, %f238, %f238, %f239;
	sqrt.rn.f32 	%f241, %f240;
	or.b32  	%r92, %r90, 8388608;
	mov.b32 	%f242, %r92;
	mul.f32 	%f243, %f241, %f242;
	setp.eq.f32 	%p17, %f234, 0f00000000;
	selp.f32 	%f244, %f235, %f243, %p17;
	setp.eq.f32 	%p18, %f234, 0f7F800000;
	selp.f32 	%f855, 0f7F800000, %f244, %p18;
$L__BB5_59:
	// begin inline asm
	{  cvt.rn.f16.f32 %rs3, %f855;}

	// end inline asm
	add.s64 	%rd19, %rd1, %rd15;
	st.global.u16 	[%rd19], %rs3;
$L__BB5_60:
	cvt.u64.u32 	%rd5, %r1;
	add.s64 	%rd6, %rd4, %rd5;
	setp.ge.u64 	%p73, %rd6, %rd9;
	@%p73 bra 	$L__BB5_120;
	shl.b64 	%rd20, %rd6, 1;
	add.s64 	%rd21, %rd3, %rd20;
	ld.global.nc.u16 	%rs4, [%rd21];
	// begin inline asm
	{  cvt.f32.f16 %f383, %rs4;}

	// end inline asm
	add.s64 	%rd22, %rd2, %rd20;
	ld.global.nc.u16 	%rs5, [%rd22];
	// begin inline asm
	{  cvt.f32.f16 %f384, %rs5;}

	// end inline asm
	mov.f32 	%f862, 0f00000000;
	setp.gt.s32 	%p74, %r82, 5;
	@%p74 bra 	$L__BB5_76;
	setp.gt.s32 	%p82, %r82, 2;
	@%p82 bra 	$L__BB5_67;
	setp.eq.s32 	%p86, %r82, 0;
	@%p86 bra 	$L__BB5_118;
	setp.eq.s32 	%p87, %r82, 1;
	@%p87 bra 	$L__BB5_117;
	setp.eq.s32 	%p88, %r82, 2;
	@%p88 bra 	$L__BB5_66;
	bra.uni 	$L__BB5_119;
$L__BB5_66:
	mul.f32 	%f862, %f383, %f384;
	bra.uni 	$L__BB5_119;
$L__BB5_67:
	setp.eq.s32 	%p83, %r82, 3;
	@%p83 bra 	$L__BB5_116;
	setp.eq.s32 	%p84, %r82, 4;
	mov.f32 	%f846, 0f3F800000;
	@%p84 bra 	$L__BB5_108;
	setp.eq.s32 	%p85, %r82, 5;
	@%p85 bra 	$L__BB5_70;
	bra.uni 	$L__BB5_119;
$L__BB5_70:
	abs.f32 	%f84, %f384;
	abs.f32 	%f861, %f383;
	setp.lt.f32 	%p110, %f861, %f84;
	@%p110 bra 	$L__BB5_107;
	mul.f32 	%f86, %f84, 0f4B000000;
	setp.gtu.f32 	%p111, %f861, %f86;
	@%p111 bra 	$L__BB5_103;
	div.approx.f32 	%f450, %f861, %f84;
	cvt.rzi.f32.f32 	%f859, %f450;
	neg.f32 	%f88, %f84;
	fma.rn.f32 	%f89, %f88, %f859, %f861;
	mov.b32 	%r32, %f89;
	mov.b32 	%r140, %f84;
	setp.lt.u32 	%p112, %r32, %r140;
	@%p112 bra 	$L__BB5_102;
	setp.gt.u32 	%p113, %r32, -2147483648;
	@%p113 bra 	$L__BB5_101;
	add.f32 	%f859, %f859, 0f3F800000;
	add.f32 	%f451, %f84, %f84;
	setp.ltu.f32 	%p114, %f89, %f451;
	@%p114 bra 	$L__BB5_102;
	add.f32 	%f452, %f859, 0f3F800000;
	fma.rn.f32 	%f453, %f84, 0fC0400000, %f89;
	setp.ge.f32 	%p115, %f453, 0f00000000;
	add.f32 	%f454, %f452, 0f3F800000;
	selp.f32 	%f859, %f454, %f452, %p115;
	bra.uni 	$L__BB5_102;
$L__BB5_76:
	setp.gt.s32 	%p75, %r82, 8;
	@%p75 bra 	$L__BB5_81;
	setp.eq.s32 	%p79, %r82, 6;
	@%p79 bra 	$L__BB5_88;
	setp.eq.s32 	%p80, %r82, 7;
	@%p80 bra 	$L__BB5_87;
	setp.eq.s32 	%p81, %r82, 8;
	@%p81 bra 	$L__BB5_80;
	bra.uni 	$L__BB5_119;
$L__BB5_80:
	min.f32 	%f862, %f383, %f384;
	bra.uni 	$L__BB5_119;
$L__BB5_81:
	setp.eq.s32 	%p76, %r82, 9;
	@%p76 bra 	$L__BB5_86;
	setp.eq.s32 	%p77, %r82, 10;
	@%p77 bra 	$L__BB5_85;
	setp.ne.s32 	%p78, %r82, 11;
	@%p78 bra 	$L__BB5_119;
	copysign.f32 	%f862, %f384, %f383;
	bra.uni 	$L__BB5_119;
$L__BB5_85:
	abs.f32 	%f386, %f383;
	abs.f32 	%f387, %f384;
	mov.b32 	%r124, %f387;
	mov.b32 	%r125, %f386;
	min.s32 	%r126, %r124, %r125;
	mov.b32 	%f388, %r126;
	max.s32 	%r127, %r125, %r124;
	mov.b32 	%f389, %r127;
	and.b32  	%r128, %r127, -33554432;
	xor.b32  	%r129, %r128, 2122317824;
	mov.b32 	%f390, %r129;
	mul.f32 	%f391, %f388, %f390;
	mul.f32 	%f392, %f389, %f390;
	mul.f32 	%f393, %f391, %f391;
	fma.rn.f32 	%f394, %f392, %f392, %f393;
	sqrt.rn.f32 	%f395, %f394;
	or.b32  	%r130, %r128, 8388608;
	mov.b32 	%f396, %r130;
	mul.f32 	%f397, %f395, %f396;
	setp.eq.f32 	%p89, %f388, 0f00000000;
	selp.f32 	%f398, %f389, %f397, %p89;
	setp.eq.f32 	%p90, %f388, 0f7F800000;
	selp.f32 	%f862, 0f7F800000, %f398, %p90;
	bra.uni 	$L__BB5_119;
$L__BB5_86:
	abs.f32 	%f399, %f384;
	abs.f32 	%f400, %f383;
	setp.gt.f32 	%p91, %f400, %f399;
	selp.f32 	%f401, %f400, %f399, %p91;
	selp.f32 	%f402, %f399, %f400, %p91;
	div.rn.f32 	%f403, %f402, %f401;
	mul.f32 	%f404, %f403, %f403;
	fma.rn.f32 	%f405, %f404, 0f3B33710B, 0fBC807748;
	fma.rn.f32 	%f406, %f405, %f404, 0f3D2CDAB2;
	fma.rn.f32 	%f407, %f406, %f404, 0fBD992D10;
	fma.rn.f32 	%f408, %f407, %f404, 0f3DD9EA6C;
	fma.rn.f32 	%f409, %f408, %f404, 0fBE117CB1;
	fma.rn.f32 	%f410, %f409, %f404, 0f3E4CBCE0;
	fma.rn.f32 	%f411, %f410, %f404, 0fBEAAAA7D;
	mul.f32 	%f412, %f404, %f411;
	fma.rn.f32 	%f413, %f412, %f403, %f403;
	neg.f32 	%f414, %f413;
	fma.rn.f32 	%f415, 0f3F6EE581, 0f3FD774EB, %f414;
	selp.f32 	%f416, %f415, %f413, %p91;
	selp.f32 	%f417, 0f3F6EE581, 0f3FEEE581, %p91;
	selp.f32 	%f418, %f413, %f414, %p91;
	mov.b32 	%r131, %f384;
	fma.rn.f32 	%f419, %f417, 0f3FD774EB, %f418;
	setp.lt.s32 	%p92, %r131, 0;
	selp.f32 	%f420, %f419, %f416, %p92;
	add.f32 	%f421, %f400, %f399;
	setp.eq.f32 	%p93, %f401, 0f00000000;
	selp.f32 	%f422, 0f40490FDB, 0f00000000, %p92;
	setp.eq.f32 	%p94, %f399, %f400;
	selp.f32 	%f423, 0f4016CBE4, 0f3F490FDB, %p92;
	selp.f32 	%f424, %f423, %f420, %p94;
	selp.f32 	%f425, %f422, %f424, %p93;
	abs.f32 	%f426, %f421;
	setp.nan.f32 	%p95, %f426, %f426;
	copysign.f32 	%f427, %f383, %f425;
	selp.f32 	%f862, %f421, %f427, %p95;
	bra.uni 	$L__BB5_119;
$L__BB5_87:
	max.f32 	%f862, %f383, %f384;
	bra.uni 	$L__BB5_119;
$L__BB5_88:
	abs.f32 	%f65, %f384;
	abs.f32 	%f858, %f383;
	setp.lt.f32 	%p96, %f858, %f65;
	@%p96 bra 	$L__BB5_100;
	mul.f32 	%f67, %f65, 0f4B000000;
	setp.gtu.f32 	%p97, %f858, %f67;
	@%p97 bra 	$L__BB5_96;
	div.approx.f32 	%f428, %f858, %f65;
	cvt.rzi.f32.f32 	%f856, %f428;
	neg.f32 	%f69, %f65;
	fma.rn.f32 	%f70, %f69, %f856, %f858;
	mov.b32 	%r22, %f70;
	mov.b32 	%r132, %f65;
	setp.lt.u32 	%p98, %r22, %r132;
	@%p98 bra 	$L__BB5_95;
	setp.gt.u32 	%p99, %r22, -2147483648;
	@%p99 bra 	$L__BB5_94;
	add.f32 	%f856, %f856, 0f3F800000;
	add.f32 	%f429, %f65, %f65;
	setp.ltu.f32 	%p100, %f70, %f429;
	@%p100 bra 	$L__BB5_95;
	add.f32 	%f430, %f856, 0f3F800000;
	fma.rn.f32 	%f431, %f65, 0fC0400000, %f70;
	setp.ge.f32 	%p101, %f431, 0f00000000;
	add.f32 	%f432, %f430, 0f3F800000;
	selp.f32 	%f856, %f432, %f430, %p101;
	bra.uni 	$L__BB5_95;
$L__BB5_94:
	add.f32 	%f433, %f856, 0fBF800000;
	setp.lt.f32 	%p102, %f70, %f69;
	add.f32 	%f434, %f433, 0fBF800000;
	selp.f32 	%f856, %f434, %f433, %p102;
$L__BB5_95:
	fma.rn.f32 	%f858, %f69, %f856, %f858;
	bra.uni 	$L__BB5_100;
$L__BB5_96:
	mov.b32 	%r23, %f858;
	mov.b32 	%r133, %f67;
	and.b32  	%r24, %r133, -8388608;
	and.b32  	%r134, %r23, 8388607;
	or.b32  	%r242, %r134, 1065353216;
	and.b32  	%r135, %r133, 8388607;
	or.b32  	%r26, %r135, 1065353216;
	mov.b32 	%f857, %r242;
	sub.s32 	%r136, %r23, %r24;
	add.s32 	%r137, %r136, 192937984;
	and.b32  	%r243, %r137, -8388608;
	setp.eq.s32 	%p103, %r243, 0;
	@%p103 bra 	$L__BB5_99;
	mov.b32 	%f435, %r26;
	rcp.approx.ftz.f32 	%f77, %f435;
	neg.f32 	%f78, %f435;
$L__BB5_98:
	min.u32 	%r138, %r243, 192937984;
	add.s32 	%r139, %r242, %r138;
	mov.b32 	%f436, %r139;
	mul.f32 	%f437, %f77, %f436;
	fma.rn.f32 	%f438, %f78, %f437, %f436;
	fma.rn.f32 	%f439, %f438, %f77, %f437;
	fma.rn.f32 	%f440, %f78, %f439, %f436;
	fma.rz.f32 	%f441, %f440, %f77, %f439;
	cvt.rzi.f32.f32 	%f442, %f441;
	fma.rn.f32 	%f857, %f78, %f442, %f436;
	sub.s32 	%r243, %r243, %r138;
	mov.b32 	%r242, %f857;
	setp.ne.s32 	%p104, %r243, 0;
	setp.ne.s32 	%p105, %r242, 0;
	and.pred  	%p106, %p104, %p105;
	@%p106 bra 	$L__BB5_98;
$L__BB5_99:
	mov.b32 	%f444, %r24;
	setp.leu.f32 	%p107, %f65, 0f00000000;
	setp.gt.u32 	%p108, %r23, 2139095039;
	selp.f32 	%f445, 0f7FFFFFFF, %f444, %p107;
	selp.f32 	%f446, 0f7FFFFFFF, %f445, %p108;
	mul.f32 	%f447, %f857, 0f34000000;
	mul.f32 	%f858, %f446, %f447;
$L__BB5_100:
	abs.f32 	%f448, %f858;
	setp.nan.f32 	%p109, %f448, %f448;
	copysign.f32 	%f449, %f383, %f858;
	selp.f32 	%f862, %f858, %f449, %p109;
	bra.uni 	$L__BB5_119;
$L__BB5_101:
	add.f32 	%f455, %f859, 0fBF800000;
	setp.lt.f32 	%p116, %f89, %f88;
	add.f32 	%f456, %f455, 0fBF800000;
	selp.f32 	%f859, %f456, %f455, %p116;
$L__BB5_102:
	fma.rn.f32 	%f861, %f88, %f859, %f861;
	bra.uni 	$L__BB5_107;
$L__BB5_103:
	mov.b32 	%r33, %f861;
	mov.b32 	%r141, %f86;
	and.b32  	%r34, %r141, -8388608;
	and.b32  	%r142, %r33, 8388607;
	or.b32  	%r244, %r142, 1065353216;
	and.b32  	%r143, %r141, 8388607;
	or.b32  	%r36, %r143, 1065353216;
	mov.b32 	%f860, %r244;
	sub.s32 	%r144, %r33, %r34;
	add.s32 	%r145, %r144, 192937984;
	and.b32  	%r245, %r145, -8388608;
	setp.eq.s32 	%p117, %r245, 0;
	@%p117 bra 	$L__BB5_106;
	mov.b32 	%f457, %r36;
	rcp.approx.ftz.f32 	%f96, %f457;
	neg.f32 	%f97, %f457;
$L__BB5_105:
	min.u32 	%r146, %r245, 192937984;
	add.s32 	%r147, %r244, %r146;
	mov.b32 	%f458, %r147;
	mul.f32 	%f459, %f96, %f458;
	fma.rn.f32 	%f460, %f97, %f459, %f458;
	fma.rn.f32 	%f461, %f460, %f96, %f459;
	fma.rn.f32 	%f462, %f97, %f461, %f458;
	fma.rz.f32 	%f463, %f462, %f96, %f461;
	cvt.rzi.f32.f32 	%f464, %f463;
	fma.rn.f32 	%f860, %f97, %f464, %f458;
	sub.s32 	%r245, %r245, %r146;
	mov.b32 	%r244, %f860;
	setp.ne.s32 	%p118, %r245, 0;
	setp.ne.s32 	%p119, %r244, 0;
	and.pred  	%p120, %p118, %p119;
	@%p120 bra 	$L__BB5_105;
$L__BB5_106:
	mov.b32 	%f466, %r34;
	setp.leu.f32 	%p121, %f84, 0f00000000;
	setp.gt.u32 	%p122, %r33, 2139095039;
	selp.f32 	%f467, 0f7FFFFFFF, %f466, %p121;
	selp.f32 	%f468, 0f7FFFFFFF, %f467, %p122;
	mul.f32 	%f469, %f860, 0f34000000;
	mul.f32 	%f861, %f468, %f469;
$L__BB5_107:
	abs.f32 	%f470, %f861;
	setp.nan.f32 	%p123, %f470, %f470;
	copysign.f32 	%f471, %f383, %f861;
	selp.f32 	%f862, %f861, %f471, %p123;
	bra.uni 	$L__BB5_119;
$L__BB5_108:
	mul.f32 	%f473, %f384, 0f3F000000;
	cvt.rzi.f32.f32 	%f474, %f473;
	add.f32 	%f475, %f474, %f474;
	sub.f32 	%f476, %f384, %f475;
	abs.f32 	%f103, %f476;
	abs.f32 	%f104, %f383;
	setp.lt.f32 	%p124, %f104, 0f00800000;
	mul.f32 	%f477, %f104, 0f4B800000;
	selp.f32 	%f478, %f477, %f104, %p124;
	selp.f32 	%f479, 0fC1C00000, 0f00000000, %p124;
	mov.b32 	%r148, %f478;
	add.s32 	%r149, %r148, -1060439283;
	and.b32  	%r150, %r149, -8388608;
	sub.s32 	%r151, %r148, %r150;
	mov.b32 	%f480, %r151;
	cvt.rn.f32.s32 	%f481, %r150;
	fma.rn.f32 	%f482, %f481, 0f34000000, %f479;
	add.f32 	%f483, %f480, 0fBF800000;
	add.f32 	%f484, %f480, 0f3F800000;
	rcp.approx.ftz.f32 	%f485, %f484;
	add.f32 	%f486, %f483, %f483;
	mul.f32 	%f487, %f486, %f485;
	mul.f32 	%f488, %f487, %f487;
	sub.f32 	%f489, %f483, %f487;
	add.f32 	%f490, %f489, %f489;
	neg.f32 	%f491, %f487;
	fma.rn.f32 	%f492, %f491, %f483, %f490;
	mul.rn.f32 	%f493, %f485, %f492;
	fma.rn.f32 	%f494, %f488, 0f3A2C32E4, 0f3B52E7DB;
	fma.rn.f32 	%f495, %f494, %f488, 0f3C93BB73;
	fma.rn.f32 	%f496, %f495, %f488, 0f3DF6384F;
	mul.rn.f32 	%f497, %f496, %f488;
	fma.rn.f32 	%f498, %f487, 0f3FB8AA3B, %f482;
	sub.f32 	%f499, %f482, %f498;
	fma.rn.f32 	%f500, %f487, 0f3FB8AA3B, %f499;
	fma.rn.f32 	%f501, %f493, 0f3FB8AA3B, %f500;
	fma.rn.f32 	%f502, %f487, 0f32A55E34, %f501;
	mul.f32 	%f503, %f497, 0f40400000;
	fma.rn.f32 	%f504, %f503, %f493, %f502;
	fma.rn.f32 	%f505, %f497, %f487, %f504;
	add.rn.f32 	%f506, %f498, %f505;
	neg.f32 	%f507, %f498;
	add.rn.f32 	%f508, %f506, %f507;
	neg.f32 	%f509, %f508;
	add.rn.f32 	%f510, %f505, %f509;
	mul.rn.f32 	%f511, %f506, %f384;
	neg.f32 	%f512, %f511;
	fma.rn.f32 	%f513, %f506, %f384, %f512;
	fma.rn.f32 	%f514, %f510, %f384, %f513;
	cvt.rni.f32.f32 	%f515, %f511;
	sub.f32 	%f516, %f511, %f515;
	add.f32 	%f517, %f516, %f514;
	fma.rn.f32 	%f518, %f517, 0f391FCB8E, 0f3AAF85ED;
	fma.rn.f32 	%f519, %f518, %f517, 0f3C1D9856;
	fma.rn.f32 	%f520, %f519, %f517, 0f3D6357BB;
	fma.rn.f32 	%f521, %f520, %f517, 0f3E75FDEC;
	fma.rn.f32 	%f522, %f521, %f517, 0f3F317218;
	fma.rn.f32 	%f523, %f522, %f517, 0f3F800000;
	cvt.rzi.s32.f32 	%r152, %f515;
	setp.gt.f32 	%p125, %f515, 0f00000000;
	selp.b32 	%r153, 0, -2097152000, %p125;
	add.s32 	%r154, %r153, 2130706432;
	mov.b32 	%f524, %r154;
	mul.f32 	%f525, %f523, %f524;
	shl.b32 	%r155, %r152, 23;
	sub.s32 	%r156, %r155, %r153;
	mov.b32 	%f526, %r156;
	mul.f32 	%f527, %f525, %f526;
	abs.f32 	%f528, %f511;
	setp.gt.f32 	%p126, %f528, 0f43180000;
	setp.lt.f32 	%p127, %f511, 0f00000000;
	selp.f32 	%f529, 0f00000000, 0f7F800000, %p127;
	selp.f32 	%f105, %f529, %f527, %p126;
	setp.eq.f32 	%p128, %f383, 0f3F800000;
	setp.eq.f32 	%p129, %f384, 0f00000000;
	or.pred  	%p130, %p128, %p129;
	mov.f32 	%f862, %f846;
	@%p130 bra 	$L__BB5_119;
	setp.nan.f32 	%p131, %f104, %f104;
	abs.f32 	%f530, %f384;
	setp.nan.f32 	%p132, %f530, %f530;
	or.pred  	%p133, %p131, %p132;
	@%p133 bra 	$L__BB5_115;
	setp.eq.f32 	%p134, %f383, 0f00000000;
	setp.eq.f32 	%p135, %f104, 0f7F800000;
	or.pred  	%p136, %p134, %p135;
	@%p136 bra 	$L__BB5_114;
	setp.eq.f32 	%p137, %f383, 0fBF800000;
	setp.eq.f32 	%p138, %f530, 0f7F800000;
	and.pred  	%p139, %p137, %p138;
	mov.f32 	%f862, %f846;
	@%p139 bra 	$L__BB5_119;
	setp.geu.f32 	%p140, %f383, 0f00000000;
	mov.f32 	%f862, %f105;
	@%p140 bra 	$L__BB5_119;
	setp.neu.f32 	%p141, %f103, 0f3F800000;
	neg.f32 	%f532, %f105;
	selp.f32 	%f533, %f105, %f532, %p141;
	cvt.rmi.f32.f32 	%f534, %f384;
	setp.neu.f32 	%p142, %f384, %f534;
	selp.f32 	%f862, 0f7FFFFFFF, %f533, %p142;
	bra.uni 	$L__BB5_119;
$L__BB5_114:
	setp.neu.f32 	%p143, %f103, 0f3F800000;
	add.f32 	%f535, %f383, %f383;
	mov.b32 	%r157, %f535;
	setp.lt.f32 	%p144, %f384, 0f00000000;
	xor.b32  	%r158, %r157, 2139095040;
	selp.b32 	%r159, %r158, %r157, %p144;
	and.b32  	%r160, %r159, 2147483647;
	selp.b32 	%r161, %r160, %r159, %p143;
	mov.b32 	%f862, %r161;
	bra.uni 	$L__BB5_119;
$L__BB5_115:
	add.rn.f32 	%f862, %f383, %f384;
	bra.uni 	$L__BB5_119;
$L__BB5_116:
	div.rn.f32 	%f862, %f383, %f384;
	bra.uni 	$L__BB5_119;
$L__BB5_117:
	sub.f32 	%f862, %f383, %f384;
	bra.uni 	$L__BB5_119;
$L__BB5_118:
	add.f32 	%f862, %f383, %f384;
$L__BB5_119:
	// begin inline asm
	{  cvt.rn.f16.f32 %rs6, %f862;}

	// end inline asm
	add.s64 	%rd24, %rd1, %rd20;
	st.global.u16 	[%rd24], %rs6;
$L__BB5_120:
	add.s64 	%rd7, %rd6, %rd5;
	setp.ge.u64 	%p145, %rd7, %rd9;
	@%p145 bra 	$L__BB5_180;
	shl.b64 	%rd25, %rd7, 1;
	add.s64 	%rd26, %rd3, %rd25;
	ld.global.nc.u16 	%rs7, [%rd26];
	// begin inline asm
	{  cvt.f32.f16 %f537, %rs7;}

	// end inline asm
	add.s64 	%rd27, %rd2, %rd25;
	ld.global.nc.u16 	%rs8, [%rd27];
	// begin inline asm
	{  cvt.f32.f16 %f538, %rs8;}

	// end inline asm
	mov.f32 	%f869, 0f00000000;
	setp.gt.s32 	%p146, %r82, 5;
	@%p146 bra 	$L__BB5_136;
	setp.gt.s32 	%p154, %r82, 2;
	@%p154 bra 	$L__BB5_127;
	setp.eq.s32 	%p158, %r82, 0;
	@%p158 bra 	$L__BB5_178;
	setp.eq.s32 	%p159, %r82, 1;
	@%p159 bra 	$L__BB5_177;
	setp.eq.s32 	%p160, %r82, 2;
	@%p160 bra 	$L__BB5_126;
	bra.uni 	$L__BB5_179;
$L__BB5_126:
	mul.f32 	%f869, %f537, %f538;
	bra.uni 	$L__BB5_179;
$L__BB5_127:
	setp.eq.s32 	%p155, %r82, 3;
	@%p155 bra 	$L__BB5_176;
	setp.eq.s32 	%p156, %r82, 4;
	mov.f32 	%f847, 0f3F800000;
	@%p156 bra 	$L__BB5_168;
	setp.eq.s32 	%p157, %r82, 5;
	@%p157 bra 	$L__BB5_130;
	bra.uni 	$L__BB5_179;
$L__BB5_130:
	abs.f32 	%f141, %f538;
	abs.f32 	%f868, %f537;
	setp.lt.f32 	%p182, %f868, %f141;
	@%p182 bra 	$L__BB5_167;
	mul.f32 	%f143, %f141, 0f4B000000;
	setp.gtu.f32 	%p183, %f868, %f143;
	@%p183 bra 	$L__BB5_163;
	div.approx.f32 	%f604, %f868, %f141;
	cvt.rzi.f32.f32 	%f866, %f604;
	neg.f32 	%f145, %f141;
	fma.rn.f32 	%f146, %f145, %f866, %f868;
	mov.b32 	%r52, %f146;
	mov.b32 	%r178, %f141;
	setp.lt.u32 	%p184, %r52, %r178;
	@%p184 bra 	$L__BB5_162;
	setp.gt.u32 	%p185, %r52, -2147483648;
	@%p185 bra 	$L__BB5_161;
	add.f32 	%f866, %f866, 0f3F800000;
	add.f32 	%f605, %f141, %f141;
	setp.ltu.f32 	%p186, %f146, %f605;
	@%p186 bra 	$L__BB5_162;
	add.f32 	%f606, %f866, 0f3F800000;
	fma.rn.f32 	%f607, %f141, 0fC0400000, %f146;
	setp.ge.f32 	%p187, %f607, 0f00000000;
	add.f32 	%f608, %f606, 0f3F800000;
	selp.f32 	%f866, %f608, %f606, %p187;
	bra.uni 	$L__BB5_162;
$L__BB5_136:
	setp.gt.s32 	%p147, %r82, 8;
	@%p147 bra 	$L__BB5_141;
	setp.eq.s32 	%p151, %r82, 6;
	@%p151 bra 	$L__BB5_148;
	setp.eq.s32 	%p152, %r82, 7;
	@%p152 bra 	$L__BB5_147;
	setp.eq.s32 	%p153, %r82, 8;
	@%p153 bra 	$L__BB5_140;
	bra.uni 	$L__BB5_179;
$L__BB5_140:
	min.f32 	%f869, %f537, %f538;
	bra.uni 	$L__BB5_179;
$L__BB5_141:
	setp.eq.s32 	%p148, %r82, 9;
	@%p148 bra 	$L__BB5_146;
	setp.eq.s32 	%p149, %r82, 10;
	@%p149 bra 	$L__BB5_145;
	setp.ne.s32 	%p150, %r82, 11;
	@%p150 bra 	$L__BB5_179;
	copysign.f32 	%f869, %f538, %f537;
	bra.uni 	$L__BB5_179;
$L__BB5_145:
	abs.f32 	%f540, %f537;
	abs.f32 	%f541, %f538;
	mov.b32 	%r162, %f541;
	mov.b32 	%r163, %f540;
	min.s32 	%r164, %r162, %r163;
	mov.b32 	%f542, %r164;
	max.s32 	%r165, %r163, %r162;
	mov.b32 	%f543, %r165;
	and.b32  	%r166, %r165, -33554432;
	xor.b32  	%r167, %r166, 2122317824;
	mov.b32 	%f544, %r167;
	mul.f32 	%f545, %f542, %f544;
	mul.f32 	%f546, %f543, %f544;
	mul.f32 	%f547, %f545, %f545;
	fma.rn.f32 	%f548, %f546, %f546, %f547;
	sqrt.rn.f32 	%f549, %f548;
	or.b32  	%r168, %r166, 8388608;
	mov.b32 	%f550, %r168;
	mul.f32 	%f551, %f549, %f550;
	setp.eq.f32 	%p161, %f542, 0f00000000;
	selp.f32 	%f552, %f543, %f551, %p161;
	setp.eq.f32 	%p162, %f542, 0f7F800000;
	selp.f32 	%f869, 0f7F800000, %f552, %p162;
	bra.uni 	$L__BB5_179;
$L__BB5_146:
	abs.f32 	%f553, %f538;
	abs.f32 	%f554, %f537;
	setp.gt.f32 	%p163, %f554, %f553;
	selp.f32 	%f555, %f554, %f553, %p163;
	selp.f32 	%f556, %f553, %f554, %p163;
	div.rn.f32 	%f557, %f556, %f555;
	mul.f32 	%f558, %f557, %f557;
	fma.rn.f32 	%f559, %f558, 0f3B33710B, 0fBC807748;
	fma.rn.f32 	%f560, %f559, %f558, 0f3D2CDAB2;
	fma.rn.f32 	%f561, %f560, %f558, 0fBD992D10;
	fma.rn.f32 	%f562, %f561, %f558, 0f3DD9EA6C;
	fma.rn.f32 	%f563, %f562, %f558, 0fBE117CB1;
	fma.rn.f32 	%f564, %f563, %f558, 0f3E4CBCE0;
	fma.rn.f32 	%f565, %f564, %f558, 0fBEAAAA7D;
	mul.f32 	%f566, %f558, %f565;
	fma.rn.f32 	%f567, %f566, %f557, %f557;
	neg.f32 	%f568, %f567;
	fma.rn.f32 	%f569, 0f3F6EE581, 0f3FD774EB, %f568;
	selp.f32 	%f570, %f569, %f567, %p163;
	selp.f32 	%f571, 0f3F6EE581, 0f3FEEE581, %p163;
	selp.f32 	%f572, %f567, %f568, %p163;
	mov.b32 	%r169, %f538;
	fma.rn.f32 	%f573, %f571, 0f3FD774EB, %f572;
	setp.lt.s32 	%p164, %r169, 0;
	selp.f32 	%f574, %f573, %f570, %p164;
	add.f32 	%f575, %f554, %f553;
	setp.eq.f32 	%p165, %f555, 0f00000000;
	selp.f32 	%f576, 0f40490FDB, 0f00000000, %p164;
	setp.eq.f32 	%p166, %f553, %f554;
	selp.f32 	%f577, 0f4016CBE4, 0f3F490FDB, %p164;
	selp.f32 	%f578, %f577, %f574, %p166;
	selp.f32 	%f579, %f576, %f578, %p165;
	abs.f32 	%f580, %f575;
	setp.nan.f32 	%p167, %f580, %f580;
	copysign.f32 	%f581, %f537, %f579;
	selp.f32 	%f869, %f575, %f581, %p167;
	bra.uni 	$L__BB5_179;
$L__BB5_147:
	max.f32 	%f869, %f537, %f538;
	bra.uni 	$L__BB5_179;
$L__BB5_148:
	abs.f32 	%f122, %f538;
	abs.f32 	%f865, %f537;
	setp.lt.f32 	%p168, %f865, %f122;
	@%p168 bra 	$L__BB5_160;
	mul.f32 	%f124, %f122, 0f4B000000;
	setp.gtu.f32 	%p169, %f865, %f124;
	@%p169 bra 	$L__BB5_156;
	div.approx.f32 	%f582, %f865, %f122;
	cvt.rzi.f32.f32 	%f863, %f582;
	neg.f32 	%f126, %f122;
	fma.rn.f32 	%f127, %f126, %f863, %f865;
	mov.b32 	%r42, %f127;
	mov.b32 	%r170, %f122;
	setp.lt.u32 	%p170, %r42, %r170;
	@%p170 bra 	$L__BB5_155;
	setp.gt.u32 	%p171, %r42, -2147483648;
	@%p171 bra 	$L__BB5_154;
	add.f32 	%f863, %f863, 0f3F800000;
	add.f32 	%f583, %f122, %f122;
	setp.ltu.f32 	%p172, %f127, %f583;
	@%p172 bra 	$L__BB5_155;
	add.f32 	%f584, %f863, 0f3F800000;
	fma.rn.f32 	%f585, %f122, 0fC0400000, %f127;
	setp.ge.f32 	%p173, %f585, 0f00000000;
	add.f32 	%f586, %f584, 0f3F800000;
	selp.f32 	%f863, %f586, %f584, %p173;
	bra.uni 	$L__BB5_155;
$L__BB5_154:
	add.f32 	%f587, %f863, 0fBF800000;
	setp.lt.f32 	%p174, %f127, %f126;
	add.f32 	%f588, %f587, 0fBF800000;
	selp.f32 	%f863, %f588, %f587, %p174;
$L__BB5_155:
	fma.rn.f32 	%f865, %f126, %f863, %f865;
	bra.uni 	$L__BB5_160;
$L__BB5_156:
	mov.b32 	%r43, %f865;
	mov.b32 	%r171, %f124;
	and.b32  	%r44, %r171, -8388608;
	and.b32  	%r172, %r43, 8388607;
	or.b32  	%r246, %r172, 1065353216;
	and.b32  	%r173, %r171, 8388607;
	or.b32  	%r46, %r173, 1065353216;
	mov.b32 	%f864, %r246;
	sub.s32 	%r174, %r43, %r44;
	add.s32 	%r175, %r174, 192937984;
	and.b32  	%r247, %r175, -8388608;
	setp.eq.s32 	%p175, %r247, 0;
	@%p175 bra 	$L__BB5_159;
	mov.b32 	%f589, %r46;
	rcp.approx.ftz.f32 	%f134, %f589;
	neg.f32 	%f135, %f589;
$L__BB5_158:
	min.u32 	%r176, %r247, 192937984;
	add.s32 	%r177, %r246, %r176;
	mov.b32 	%f590, %r177;
	mul.f32 	%f591, %f134, %f590;
	fma.rn.f32 	%f592, %f135, %f591, %f590;
	fma.rn.f32 	%f593, %f592, %f134, %f591;
	fma.rn.f32 	%f594, %f135, %f593, %f590;
	fma.rz.f32 	%f595, %f594, %f134, %f593;
	cvt.rzi.f32.f32 	%f596, %f595;
	fma.rn.f32 	%f864, %f135, %f596, %f590;
	sub.s32 	%r247, %r247, %r176;
	mov.b32 	%r246, %f864;
	setp.ne.s32 	%p176, %r247, 0;
	setp.ne.s32 	%p177, %r246, 0;
	and.pred  	%p178, %p176, %p177;
	@%p178 bra 	$L__BB5_158;
$L__BB5_159:
	mov.b32 	%f598, %r44;
	setp.leu.f32 	%p179, %f122, 0f00000000;
	setp.gt.u32 	%p180, %r43, 2139095039;
	selp.f32 	%f599, 0f7FFFFFFF, %f598, %p179;
	selp.f32 	%f600, 0f7FFFFFFF, %f599, %p180;
	mul.f32 	%f601, %f864, 0f34000000;
	mul.f32 	%f865, %f600, %f601;
$L__BB5_160:
	abs.f32 	%f602, %f865;
	setp.nan.f32 	%p181, %f602, %f602;
	copysign.f32 	%f603, %f537, %f865;
	selp.f32 	%f869, %f865, %f603, %p181;
	bra.uni 	$L__BB5_179;
$L__BB5_161:
	add.f32 	%f609, %f866, 0fBF800000;
	setp.lt.f32 	%p188, %f146, %f145;
	add.f32 	%f610, %f609, 0fBF800000;
	selp.f32 	%f866, %f610, %f609, %p188;
$L__BB5_162:
	fma.rn.f32 	%f868, %f145, %f866, %f868;
	bra.uni 	$L__BB5_167;
$L__BB5_163:
	mov.b32 	%r53, %f868;
	mov.b32 	%r179, %f143;
	and.b32  	%r54, %r179, -8388608;
	and.b32  	%r180, %r53, 8388607;
	or.b32  	%r248, %r180, 1065353216;
	and.b32  	%r181, %r179, 8388607;
	or.b32  	%r56, %r181, 1065353216;
	mov.b32 	%f867, %r248;
	sub.s32 	%r182, %r53, %r54;
	add.s32 	%r183, %r182, 192937984;
	and.b32  	%r249, %r183, -8388608;
	setp.eq.s32 	%p189, %r249, 0;
	@%p189 bra 	$L__BB5_166;
	mov.b32 	%f611, %r56;
	rcp.approx.ftz.f32 	%f153, %f611;
	neg.f32 	%f154, %f611;
$L__BB5_165:
	min.u32 	%r184, %r249, 192937984;
	add.s32 	%r185, %r248, %r184;
	mov.b32 	%f612, %r185;
	mul.f32 	%f613, %f153, %f612;
	fma.rn.f32 	%f614, %f154, %f613, %f612;
	fma.rn.f32 	%f615, %f614, %f153, %f613;
	fma.rn.f32 	%f616, %f154, %f615, %f612;
	fma.rz.f32 	%f617, %f616, %f153, %f615;
	cvt.rzi.f32.f32 	%f618, %f617;
	fma.rn.f32 	%f867, %f154, %f618, %f612;
	sub.s32 	%r249, %r249, %r184;
	mov.b32 	%r248, %f867;
	setp.ne.s32 	%p190, %r249, 0;
	setp.ne.s32 	%p191, %r248, 0;
	and.pred  	%p192, %p190, %p191;
	@%p192 bra 	$L__BB5_165;
$L__BB5_166:
	mov.b32 	%f620, %r54;
	setp.leu.f32 	%p193, %f141, 0f00000000;
	setp.gt.u32 	%p194, %r53, 2139095039;
	selp.f32 	%f621, 0f7FFFFFFF, %f620, %p193;
	selp.f32 	%f622, 0f7FFFFFFF, %f621, %p194;
	mul.f32 	%f623, %f867, 0f34000000;
	mul.f32 	%f868, %f622, %f623;
$L__BB5_167:
	abs.f32 	%f624, %f868;
	setp.nan.f32 	%p195, %f624, %f624;
	copysign.f32 	%f625, %f537, %f868;
	selp.f32 	%f869, %f868, %f625, %p195;
	bra.uni 	$L__BB5_179;
$L__BB5_168:
	mul.f32 	%f627, %f538, 0f3F000000;
	cvt.rzi.f32.f32 	%f628, %f627;
	add.f32 	%f629, %f628, %f628;
	sub.f32 	%f630, %f538, %f629;
	abs.f32 	%f160, %f630;
	abs.f32 	%f161, %f537;
	setp.lt.f32 	%p196, %f161, 0f00800000;
	mul.f32 	%f631, %f161, 0f4B800000;
	selp.f32 	%f632, %f631, %f161, %p196;
	selp.f32 	%f633, 0fC1C00000, 0f00000000, %p196;
	mov.b32 	%r186, %f632;
	add.s32 	%r187, %r186, -1060439283;
	and.b32  	%r188, %r187, -8388608;
	sub.s32 	%r189, %r186, %r188;
	mov.b32 	%f634, %r189;
	cvt.rn.f32.s32 	%f635, %r188;
	fma.rn.f32 	%f636, %f635, 0f34000000, %f633;
	add.f32 	%f637, %f634, 0fBF800000;
	add.f32 	%f638, %f634, 0f3F800000;
	rcp.approx.ftz.f32 	%f639, %f638;
	add.f32 	%f640, %f637, %f637;
	mul.f32 	%f641, %f640, %f639;
	mul.f32 	%f642, %f641, %f641;
	sub.f32 	%f643, %f637, %f641;
	add.f32 	%f644, %f643, %f643;
	neg.f32 	%f645, %f641;
	fma.rn.f32 	%f646, %f645, %f637, %f644;
	mul.rn.f32 	%f647, %f639, %f646;
	fma.rn.f32 	%f648, %f642, 0f3A2C32E4, 0f3B52E7DB;
	fma.rn.f32 	%f649, %f648, %f642, 0f3C93BB73;
	fma.rn.f32 	%f650, %f649, %f642, 0f3DF6384F;
	mul.rn.f32 	%f651, %f650, %f642;
	fma.rn.f32 	%f652, %f641, 0f3FB8AA3B, %f636;
	sub.f32 	%f653, %f636, %f652;
	fma.rn.f32 	%f654, %f641, 0f3FB8AA3B, %f653;
	fma.rn.f32 	%f655, %f647, 0f3FB8AA3B, %f654;
	fma.rn.f32 	%f656, %f641, 0f32A55E34, %f655;
	mul.f32 	%f657, %f651, 0f40400000;
	fma.rn.f32 	%f658, %f657, %f647, %f656;
	fma.rn.f32 	%f659, %f651, %f641, %f658;
	add.rn.f32 	%f660, %f652, %f659;
	neg.f32 	%f661, %f652;
	add.rn.f32 	%f662, %f660, %f661;
	neg.f32 	%f663, %f662;
	add.rn.f32 	%f664, %f659, %f663;
	mul.rn.f32 	%f665, %f660, %f538;
	neg.f32 	%f666, %f665;
	fma.rn.f32 	%f667, %f660, %f538, %f666;
	fma.rn.f32 	%f668, %f664, %f538, %f667;
	cvt.rni.f32.f32 	%f669, %f665;
	sub.f32 	%f670, %f665, %f669;
	add.f32 	%f671, %f670, %f668;
	fma.rn.f32 	%f672, %f671, 0f391FCB8E, 0f3AAF85ED;
	fma.rn.f32 	%f673, %f672, %f671, 0f3C1D9856;
	fma.rn.f32 	%f674, %f673, %f671, 0f3D6357BB;
	fma.rn.f32 	%f675, %f674, %f671, 0f3E75FDEC;
	fma.rn.f32 	%f676, %f675, %f671, 0f3F317218;
	fma.rn.f32 	%f677, %f676, %f671, 0f3F800000;
	cvt.rzi.s32.f32 	%r190, %f669;
	setp.gt.f32 	%p197, %f669, 0f00000000;
	selp.b32 	%r191, 0, -2097152000, %p197;
	add.s32 	%r192, %r191, 2130706432;
	mov.b32 	%f678, %r192;
	mul.f32 	%f679, %f677, %f678;
	shl.b32 	%r193, %r190, 23;
	sub.s32 	%r194, %r193, %r191;
	mov.b32 	%f680, %r194;
	mul.f32 	%f681, %f679, %f680;
	abs.f32 	%f682, %f665;
	setp.gt.f32 	%p198, %f682, 0f43180000;
	setp.lt.f32 	%p199, %f665, 0f00000000;
	selp.f32 	%f683, 0f00000000, 0f7F800000, %p199;
	selp.f32 	%f162, %f683, %f681, %p198;
	setp.eq.f32 	%p200, %f537, 0f3F800000;
	setp.eq.f32 	%p201, %f538, 0f00000000;
	or.pred  	%p202, %p200, %p201;
	mov.f32 	%f869, %f847;
	@%p202 bra 	$L__BB5_179;
	setp.nan.f32 	%p203, %f161, %f161;
	abs.f32 	%f684, %f538;
	setp.nan.f32 	%p204, %f684, %f684;
	or.pred  	%p205, %p203, %p204;
	@%p205 bra 	$L__BB5_175;
	setp.eq.f32 	%p206, %f537, 0f00000000;
	setp.eq.f32 	%p207, %f161, 0f7F800000;
	or.pred  	%p208, %p206, %p207;
	@%p208 bra 	$L__BB5_174;
	setp.eq.f32 	%p209, %f537, 0fBF800000;
	setp.eq.f32 	%p210, %f684, 0f7F800000;
	and.pred  	%p211, %p209, %p210;
	mov.f32 	%f869, %f847;
	@%p211 bra 	$L__BB5_179;
	setp.geu.f32 	%p212, %f537, 0f00000000;
	mov.f32 	%f869, %f162;
	@%p212 bra 	$L__BB5_179;
	setp.neu.f32 	%p213, %f160, 0f3F800000;
	neg.f32 	%f686, %f162;
	selp.f32 	%f687, %f162, %f686, %p213;
	cvt.rmi.f32.f32 	%f688, %f538;
	setp.neu.f32 	%p214, %f538, %f688;
	selp.f32 	%f869, 0f7FFFFFFF, %f687, %p214;
	bra.uni 	$L__BB5_179;
$L__BB5_174:
	setp.neu.f32 	%p215, %f160, 0f3F800000;
	add.f32 	%f689, %f537, %f537;
	mov.b32 	%r195, %f689;
	setp.lt.f32 	%p216, %f538, 0f00000000;
	xor.b32  	%r196, %r195, 2139095040;
	selp.b32 	%r197, %r196, %r195, %p216;
	and.b32  	%r198, %r197, 2147483647;
	selp.b32 	%r199, %r198, %r197, %p215;
	mov.b32 	%f869, %r199;
	bra.uni 	$L__BB5_179;
$L__BB5_175:
	add.rn.f32 	%f869, %f537, %f538;
	bra.uni 	$L__BB5_179;
$L__BB5_176:
	div.rn.f32 	%f869, %f537, %f538;
	bra.uni 	$L__BB5_179;
$L__BB5_177:
	sub.f32 	%f869, %f537, %f538;
	bra.uni 	$L__BB5_179;
$L__BB5_178:
	add.f32 	%f869, %f537, %f538;
$L__BB5_179:
	// begin inline asm
	{  cvt.rn.f16.f32 %rs9, %f869;}

	// end inline asm
	add.s64 	%rd29, %rd1, %rd25;
	st.global.u16 	[%rd29], %rs9;
$L__BB5_180:
	add.s64 	%rd8, %rd7, %rd5;
	setp.ge.u64 	%p217, %rd8, %rd9;
	@%p217 bra 	$L__BB5_240;
	shl.b64 	%rd30, %rd8, 1;
	add.s64 	%rd31, %rd3, %rd30;
	ld.global.nc.u16 	%rs10, [%rd31];
	// begin inline asm
	{  cvt.f32.f16 %f691, %rs10;}

	// end inline asm
	add.s64 	%rd32, %rd2, %rd30;
	ld.global.nc.u16 	%rs11, [%rd32];
	// begin inline asm
	{  cvt.f32.f16 %f692, %rs11;}

	// end inline asm
	mov.f32 	%f876, 0f00000000;
	setp.gt.s32 	%p218, %r82, 5;
	@%p218 bra 	$L__BB5_196;
	setp.gt.s32 	%p226, %r82, 2;
	@%p226 bra 	$L__BB5_187;
	setp.eq.s32 	%p230, %r82, 0;
	@%p230 bra 	$L__BB5_238;
	setp.eq.s32 	%p231, %r82, 1;
	@%p231 bra 	$L__BB5_237;
	setp.eq.s32 	%p232, %r82, 2;
	@%p232 bra 	$L__BB5_186;
	bra.uni 	$L__BB5_239;
$L__BB5_186:
	mul.f32 	%f876, %f691, %f692;
	bra.uni 	$L__BB5_239;
$L__BB5_187:
	setp.eq.s32 	%p227, %r82, 3;
	@%p227 bra 	$L__BB5_236;
	setp.eq.s32 	%p228, %r82, 4;
	mov.f32 	%f848, 0f3F800000;
	@%p228 bra 	$L__BB5_228;
	setp.eq.s32 	%p229, %r82, 5;
	@%p229 bra 	$L__BB5_190;
	bra.uni 	$L__BB5_239;
$L__BB5_190:
	abs.f32 	%f198, %f692;
	abs.f32 	%f875, %f691;
	setp.lt.f32 	%p254, %f875, %f198;
	@%p254 bra 	$L__BB5_227;
	mul.f32 	%f200, %f198, 0f4B000000;
	setp.gtu.f32 	%p255, %f875, %f200;
	@%p255 bra 	$L__BB5_223;
	div.approx.f32 	%f758, %f875, %f198;
	cvt.rzi.f32.f32 	%f873, %f758;
	neg.f32 	%f202, %f198;
	fma.rn.f32 	%f203, %f202, %f873, %f875;
	mov.b32 	%r72, %f203;
	mov.b32 	%r216, %f198;
	setp.lt.u32 	%p256, %r72, %r216;
	@%p256 bra 	$L__BB5_222;
	setp.gt.u32 	%p257, %r72, -2147483648;
	@%p257 bra 	$L__BB5_221;
	add.f32 	%f873, %f873, 0f3F800000;
	add.f32 	%f759, %f198, %f198;
	setp.ltu.f32 	%p258, %f203, %f759;
	@%p258 bra 	$L__BB5_222;
	add.f32 	%f760, %f873, 0f3F800000;
	fma.rn.f32 	%f761, %f198, 0fC0400000, %f203;
	setp.ge.f32 	%p259, %f761, 0f00000000;
	add.f32 	%f762, %f760, 0f3F800000;
	selp.f32 	%f873, %f762, %f760, %p259;
	bra.uni 	$L__BB5_222;
$L__BB5_196:
	setp.gt.s32 	%p219, %r82, 8;
	@%p219 bra 	$L__BB5_201;
	setp.eq.s32 	%p223, %r82, 6;
	@%p223 bra 	$L__BB5_208;
	setp.eq.s32 	%p224, %r82, 7;
	@%p224 bra 	$L__BB5_207;
	setp.eq.s32 	%p225, %r82, 8;
	@%p225 bra 	$L__BB5_200;
	bra.uni 	$L__BB5_239;
$L__BB5_200:
	min.f32 	%f876, %f691, %f692;
	bra.uni 	$L__BB5_239;
$L__BB5_201:
	setp.eq.s32 	%p220, %r82, 9;
	@%p220 bra 	$L__BB5_206;
	setp.eq.s32 	%p221, %r82, 10;
	@%p221 bra 	$L__BB5_205;
	setp.ne.s32 	%p222, %r82, 11;
	@%p222 bra 	$L__BB5_239;
	copysign.f32 	%f876, %f692, %f691;
	bra.uni 	$L__BB5_239;
$L__BB5_205:
	abs.f32 	%f694, %f691;
	abs.f32 	%f695, %f692;
	mov.b32 	%r200, %f695;
	mov.b32 	%r201, %f694;
	min.s32 	%r202, %r200, %r201;
	mov.b32 	%f696, %r202;
	max.s32 	%r203, %r201, %r200;
	mov.b32 	%f697, %r203;
	and.b32  	%r204, %r203, -33554432;
	xor.b32  	%r205, %r204, 2122317824;
	mov.b32 	%f698, %r205;
	mul.f32 	%f699, %f696, %f698;
	mul.f32 	%f700, %f697, %f698;
	mul.f32 	%f701, %f699, %f699;
	fma.rn.f32 	%f702, %f700, %f700, %f701;
	sqrt.rn.f32 	%f703, %f702;
	or.b32  	%r206, %r204, 8388608;
	mov.b32 	%f704, %r206;
	mul.f32 	%f705, %f703, %f704;
	setp.eq.f32 	%p233, %f696, 0f00000000;
	selp.f32 	%f706, %f697, %f705, %p233;
	setp.eq.f32 	%p234, %f696, 0f7F800000;
	selp.f32 	%f876, 0f7F800000, %f706, %p234;
	bra.uni 	$L__BB5_239;
$L__BB5_206:
	abs.f32 	%f707, %f692;
	abs.f32 	%f708, %f691;
	setp.gt.f32 	%p235, %f708, %f707;
	selp.f32 	%f709, %f708, %f707, %p235;
	selp.f32 	%f710, %f707, %f708, %p235;
	div.rn.f32 	%f711, %f710, %f709;
	mul.f32 	%f712, %f711, %f711;
	fma.rn.f32 	%f713, %f712, 0f3B33710B, 0fBC807748;
	fma.rn.f32 	%f714, %f713, %f712, 0f3D2CDAB2;
	fma.rn.f32 	%f715, %f714, %f712, 0fBD992D10;
	fma.rn.f32 	%f716, %f715, %f712, 0f3DD9EA6C;
	fma.rn.f32 	%f717, %f716, %f712, 0fBE117CB1;
	fma.rn.f32 	%f718, %f717, %f712, 0f3E4CBCE0;
	fma.rn.f32 	%f719, %f718, %f712, 0fBEAAAA7D;
	mul.f32 	%f720, %f712, %f719;
	fma.rn.f32 	%f721, %f720, %f711, %f711;
	neg.f32 	%f722, %f721;
	fma.rn.f32 	%f723, 0f3F6EE581, 0f3FD774EB, %f722;
	selp.f32 	%f724, %f723, %f721, %p235;
	selp.f32 	%f725, 0f3F6EE581, 0f3FEEE581, %p235;
	selp.f32 	%f726, %f721, %f722, %p235;
	mov.b32 	%r207, %f692;
	fma.rn.f32 	%f727, %f725, 0f3FD774EB, %f726;
	setp.lt.s32 	%p236, %r207, 0;
	selp.f32 	%f728, %f727, %f724, %p236;
	add.f32 	%f729, %f708, %f707;
	setp.eq.f32 	%p237, %f709, 0f00000000;
	selp.f32 	%f730, 0f40490FDB, 0f00000000, %p236;
	setp.eq.f32 	%p238, %f707, %f708;
	selp.f32 	%f731, 0f4016CBE4, 0f3F490FDB, %p236;
	selp.f32 	%f732, %f731, %f728, %p238;
	selp.f32 	%f733, %f730, %f732, %p237;
	abs.f32 	%f734, %f729;
	setp.nan.f32 	%p239, %f734, %f734;
	copysign.f32 	%f735, %f691, %f733;
	selp.f32 	%f876, %f729, %f735, %p239;
	bra.uni 	$L__BB5_239;
$L__BB5_207:
	max.f32 	%f876, %f691, %f692;
	bra.uni 	$L__BB5_239;
$L__BB5_208:
	abs.f32 	%f179, %f692;
	abs.f32 	%f872, %f691;
	setp.lt.f32 	%p240, %f872, %f179;
	@%p240 bra 	$L__BB5_220;
	mul.f32 	%f181, %f179, 0f4B000000;
	setp.gtu.f32 	%p241, %f872, %f181;
	@%p241 bra 	$L__BB5_216;
	div.approx.f32 	%f736, %f872, %f179;
	cvt.rzi.f32.f32 	%f870, %f736;
	neg.f32 	%f183, %f179;
	fma.rn.f32 	%f184, %f183, %f870, %f872;
	mov.b32 	%r62, %f184;
	mov.b32 	%r208, %f179;
	setp.lt.u32 	%p242, %r62, %r208;
	@%p242 bra 	$L__BB5_215;
	setp.gt.u32 	%p243, %r62, -2147483648;
	@%p243 bra 	$L__BB5_214;
	add.f32 	%f870, %f870, 0f3F800000;
	add.f32 	%f737, %f179, %f179;
	setp.ltu.f32 	%p244, %f184, %f737;
	@%p244 bra 	$L__BB5_215;
	add.f32 	%f738, %f870, 0f3F800000;
	fma.rn.f32 	%f739, %f179, 0fC0400000, %f184;
	setp.ge.f32 	%p245, %f739, 0f00000000;
	add.f32 	%f740, %f738, 0f3F800000;
	selp.f32 	%f870, %f740, %f738, %p245;
	bra.uni 	$L__BB5_215;
$L__BB5_214:
	add.f32 	%f741, %f870, 0fBF800000;
	setp.lt.f32 	%p246, %f184, %f183;
	add.f32 	%f742, %f741, 0fBF800000;
	selp.f32 	%f870, %f742, %f741, %p246;
$L__BB5_215:
	fma.rn.f32 	%f872, %f183, %f870, %f872;
	bra.uni 	$L__BB5_220;
$L__BB5_216:
	mov.b32 	%r63, %f872;
	mov.b32 	%r209, %f181;
	and.b32  	%r64, %r209, -8388608;
	and.b32  	%r210, %r63, 8388607;
	or.b32  	%r250, %r210, 1065353216;
	and.b32  	%r211, %r209, 8388607;
	or.b32  	%r66, %r211, 1065353216;
	mov.b32 	%f871, %r250;
	sub.s32 	%r212, %r63, %r64;
	add.s32 	%r213, %r212, 192937984;
	and.b32  	%r251, %r213, -8388608;
	setp.eq.s32 	%p247, %r251, 0;
	@%p247 bra 	$L__BB5_219;
	mov.b32 	%f743, %r66;
	rcp.approx.ftz.f32 	%f191, %f743;
	neg.f32 	%f192, %f743;
$L__BB5_218:
	min.u32 	%r214, %r251, 192937984;
	add.s32 	%r215, %r250, %r214;
	mov.b32 	%f744, %r215;
	mul.f32 	%f745, %f191, %f744;
	fma.rn.f32 	%f746, %f192, %f745, %f744;
	fma.rn.f32 	%f747, %f746, %f191, %f745;
	fma.rn.f32 	%f748, %f192, %f747, %f744;
	fma.rz.f32 	%f749, %f748, %f191, %f747;
	cvt.rzi.f32.f32 	%f750, %f749;
	fma.rn.f32 	%f871, %f192, %f750, %f744;
	sub.s32 	%r251, %r251, %r214;
	mov.b32 	%r250, %f871;
	setp.ne.s32 	%p248, %r251, 0;
	setp.ne.s32 	%p249, %r250, 0;
	and.pred  	%p250, %p248, %p249;
	@%p250 bra 	$L__BB5_218;
$L__BB5_219:
	mov.b32 	%f752, %r64;
	setp.leu.f32 	%p251, %f179, 0f00000000;
	setp.gt.u32 	%p252, %r63, 2139095039;
	selp.f32 	%f753, 0f7FFFFFFF, %f752, %p251;
	selp.f32 	%f754, 0f7FFFFFFF, %f753, %p252;
	mul.f32 	%f755, %f871, 0f34000000;
	mul.f32 	%f872, %f754, %f755;
$L__BB5_220:
	abs.f32 	%f756, %f872;
	setp.nan.f32 	%p253, %f756, %f756;
	copysign.f32 	%f757, %f691, %f872;
	selp.f32 	%f876, %f872, %f757, %p253;
	bra.uni 	$L__BB5_239;
$L__BB5_221:
	add.f32 	%f763, %f873, 0fBF800000;
	setp.lt.f32 	%p260, %f203, %f202;
	add.f32 	%f764, %f763, 0fBF800000;
	selp.f32 	%f873, %f764, %f763, %p260;
$L__BB5_222:
	fma.rn.f32 	%f875, %f202, %f873, %f875;
	bra.uni 	$L__BB5_227;
$L__BB5_223:
	mov.b32 	%r73, %f875;
	mov.b32 	%r217, %f200;
	and.b32  	%r74, %r217, -8388608;
	and.b32  	%r218, %r73, 8388607;
	or.b32  	%r252, %r218, 1065353216;
	and.b32  	%r219, %r217, 8388607;
	or.b32  	%r76, %r219, 1065353216;
	mov.b32 	%f874, %r252;
	sub.s32 	%r220, %r73, %r74;
	add.s32 	%r221, %r220, 192937984;
	and.b32  	%r253, %r221, -8388608;
	setp.eq.s32 	%p261, %r253, 0;
	@%p261 bra 	$L__BB5_226;
	mov.b32 	%f765, %r76;
	rcp.approx.ftz.f32 	%f210, %f765;
	neg.f32 	%f211, %f765;
$L__BB5_225:
	min.u32 	%r222, %r253, 192937984;
	add.s32 	%r223, %r252, %r222;
	mov.b32 	%f766, %r223;
	mul.f32 	%f767, %f210, %f766;
	fma.rn.f32 	%f768, %f211, %f767, %f766;
	fma.rn.f32 	%f769, %f768, %f210, %f767;
	fma.rn.f32 	%f770, %f211, %f769, %f766;
	fma.rz.f32 	%f771, %f770, %f210, %f769;
	cvt.rzi.f32.f32 	%f772, %f771;
	fma.rn.f32 	%f874, %f211, %f772, %f766;
	sub.s32 	%r253, %r253, %r222;
	mov.b32 	%r252, %f874;
	setp.ne.s32 	%p262, %r253, 0;
	setp.ne.s32 	%p263, %r252, 0;
	and.pred  	%p264, %p262, %p263;
	@%p264 bra 	$L__BB5_225;
$L__BB5_226:
	mov.b32 	%f774, %r74;
	setp.leu.f32 	%p265, %f198, 0f00000000;
	setp.gt.u32 	%p266, %r73, 2139095039;
	selp.f32 	%f775, 0f7FFFFFFF, %f774, %p265;
	selp.f32 	%f776, 0f7FFFFFFF, %f775, %p266;
	mul.f32 	%f777, %f874, 0f34000000;
	mul.f32 	%f875, %f776, %f777;
$L__BB5_227:
	abs.f32 	%f778, %f875;
	setp.nan.f32 	%p267, %f778, %f778;
	copysign.f32 	%f779, %f691, %f875;
	selp.f32 	%f876, %f875, %f779, %p267;
	bra.uni 	$L__BB5_239;
$L__BB5_228:
	mul.f32 	%f781, %f692, 0f3F000000;
	cvt.rzi.f32.f32 	%f782, %f781;
	add.f32 	%f783, %f782, %f782;
	sub.f32 	%f784, %f692, %f783;
	abs.f32 	%f217, %f784;
	abs.f32 	%f218, %f691;
	setp.lt.f32 	%p268, %f218, 0f00800000;
	mul.f32 	%f785, %f218, 0f4B800000;
	selp.f32 	%f786, %f785, %f218, %p268;
	selp.f32 	%f787, 0fC1C00000, 0f00000000, %p268;
	mov.b32 	%r224, %f786;
	add.s32 	%r225, %r224, -1060439283;
	and.b32  	%r226, %r225, -8388608;
	sub.s32 	%r227, %r224, %r226;
	mov.b32 	%f788, %r227;
	cvt.rn.f32.s32 	%f789, %r226;
	fma.rn.f32 	%f790, %f789, 0f34000000, %f787;
	add.f32 	%f791, %f788, 0fBF800000;
	add.f32 	%f792, %f788, 0f3F800000;
	rcp.approx.ftz.f32 	%f793, %f792;
	add.f32 	%f794, %f791, %f791;
	mul.f32 	%f795, %f794, %f793;
	mul.f32 	%f796, %f795, %f795;
	sub.f32 	%f797, %f791, %f795;
	add.f32 	%f798, %f797, %f797;
	neg.f32 	%f799, %f795;
	fma.rn.f32 	%f800, %f799, %f791, %f798;
	mul.rn.f32 	%f801, %f793, %f800;
	fma.rn.f32 	%f802, %f796, 0f3A2C32E4, 0f3B52E7DB;
	fma.rn.f32 	%f803, %f802, %f796, 0f3C93BB73;
	fma.rn.f32 	%f804, %f803, %f796, 0f3DF6384F;
	mul.rn.f32 	%f805, %f804, %f796;
	fma.rn.f32 	%f806, %f795, 0f3FB8AA3B, %f790;
	sub.f32 	%f807, %f790, %f806;
	fma.rn.f32 	%f808, %f795, 0f3FB8AA3B, %f807;
	fma.rn.f32 	%f809, %f801, 0f3FB8AA3B, %f808;
	fma.rn.f32 	%f810, %f795, 0f32A55E34, %f809;
	mul.f32 	%f811, %f805, 0f40400000;
	fma.rn.f32 	%f812, %f811, %f801, %f810;
	fma.rn.f32 	%f813, %f805, %f795, %f812;
	add.rn.f32 	%f814, %f806, %f813;
	neg.f32 	%f815, %f806;
	add.rn.f32 	%f816, %f814, %f815;
	neg.f32 	%f817, %f816;
	add.rn.f32 	%f818, %f813, %f817;
	mul.rn.f32 	%f819, %f814, %f692;
	neg.f32 	%f820, %f819;
	fma.rn.f32 	%f821, %f814, %f692, %f820;
	fma.rn.f32 	%f822, %f818, %f692, %f821;
	cvt.rni.f32.f32 	%f823, %f819;
	sub.f32 	%f824, %f819, %f823;
	add.f32 	%f825, %f824, %f822;
	fma.rn.f32 	%f826, %f825, 0f391FCB8E, 0f3AAF85ED;
	fma.rn.f32 	%f827, %f826, %f825, 0f3C1D9856;
	fma.rn.f32 	%f828, %f827, %f825, 0f3D6357BB;
	fma.rn.f32 	%f829, %f828, %f825, 0f3E75FDEC;
	fma.rn.f32 	%f830, %f829, %f825, 0f3F317218;
	fma.rn.f32 	%f831, %f830, %f825, 0f3F800000;
	cvt.rzi.s32.f32 	%r228, %f823;
	setp.gt.f32 	%p269, %f823, 0f00000000;
	selp.b32 	%r229, 0, -2097152000, %p269;
	add.s32 	%r230, %r229, 2130706432;
	mov.b32 	%f832, %r230;
	mul.f32 	%f833, %f831, %f832;
	shl.b32 	%r231, %r228, 23;
	sub.s32 	%r232, %r231, %r229;
	mov.b32 	%f834, %r232;
	mul.f32 	%f835, %f833, %f834;
	abs.f32 	%f836, %f819;
	setp.gt.f32 	%p270, %f836, 0f43180000;
	setp.lt.f32 	%p271, %f819, 0f00000000;
	selp.f32 	%f837, 0f00000000, 0f7F800000, %p271;
	selp.f32 	%f219, %f837, %f835, %p270;
	setp.eq.f32 	%p272, %f691, 0f3F800000;
	setp.eq.f32 	%p273, %f692, 0f00000000;
	or.pred  	%p274, %p272, %p273;
	mov.f32 	%f876, %f848;
	@%p274 bra 	$L__BB5_239;
	setp.nan.f32 	%p275, %f218, %f218;
	abs.f32 	%f838, %f692;
	setp.nan.f32 	%p276, %f838, %f838;
	or.pred  	%p277, %p275, %p276;
	@%p277 bra 	$L__BB5_235;
	setp.eq.f32 	%p278, %f691, 0f00000000;
	setp.eq.f32 	%p279, %f218, 0f7F800000;
	or.pred  	%p280, %p278, %p279;
	@%p280 bra 	$L__BB5_234;
	setp.eq.f32 	%p281, %f691, 0fBF800000;
	setp.eq.f32 	%p282, %f838, 0f7F800000;
	and.pred  	%p283, %p281, %p282;
	mov.f32 	%f876, %f848;
	@%p283 bra 	$L__BB5_239;
	setp.geu.f32 	%p284, %f691, 0f00000000;
	mov.f32 	%f876, %f219;
	@%p284 bra 	$L__BB5_239;
	setp.neu.f32 	%p285, %f217, 0f3F800000;
	neg.f32 	%f840, %f219;
	selp.f32 	%f841, %f219, %f840, %p285;
	cvt.rmi.f32.f32 	%f842, %f692;
	setp.neu.f32 	%p286, %f692, %f842;
	selp.f32 	%f876, 0f7FFFFFFF, %f841, %p286;
	bra.uni 	$L__BB5_239;
$L__BB5_234:
	setp.neu.f32 	%p287, %f217, 0f3F800000;
	add.f32 	%f843, %f691, %f691;
	mov.b32 	%r233, %f843;
	setp.lt.f32 	%p288, %f692, 0f00000000;
	xor.b32  	%r234, %r233, 2139095040;
	selp.b32 	%r235, %r234, %r233, %p288;
	and.b32  	%r236, %r235, 2147483647;
	selp.b32 	%r237, %r236, %r235, %p287;
	mov.b32 	%f876, %r237;
	bra.uni 	$L__BB5_239;
$L__BB5_235:
	add.rn.f32 	%f876, %f691, %f692;
	bra.uni 	$L__BB5_239;
$L__BB5_236:
	div.rn.f32 	%f876, %f691, %f692;
	bra.uni 	$L__BB5_239;
$L__BB5_237:
	sub.f32 	%f876, %f691, %f692;
	bra.uni 	$L__BB5_239;
$L__BB5_238:
	add.f32 	%f876, %f691, %f692;
$L__BB5_239:
	// begin inline asm
	{  cvt.rn.f16.f32 %rs12, %f876;}

	// end inline asm
	add.s64 	%rd34, %rd1, %rd30;
	st.global.u16 	[%rd34], %rs12;
$L__BB5_240:
	ret;

}
	// .globl	binary_vs_half_kernel
.visible .entry binary_vs_half_kernel(
	.param .u64 .ptr .align 1 binary_vs_half_kernel_param_0,
	.param .u64 .ptr .align 1 binary_vs_half_kernel_param_1,
	.param .f32 binary_vs_half_kernel_param_2,
	.param .u64 binary_vs_half_kernel_param_3,
	.param .u32 binary_vs_half_kernel_param_4
)
{
	.reg .pred 	%p<289>;
	.reg .b16 	%rs<9>;
	.reg .b32 	%r<212>;
	.reg .b32 	%f<789>;
	.reg .b64 	%rd<29>;

	ld.param.u64 	%rd9, [binary_vs_half_kernel_param_0];
	ld.param.u64 	%rd10, [binary_vs_half_kernel_param_1];
	ld.param.f32 	%f189, [binary_vs_half_kernel_param_2];
	ld.param.u64 	%rd8, [binary_vs_half_kernel_param_3];
	ld.param.u32 	%r69, [binary_vs_half_kernel_param_4];
	cvta.to.global.u64 	%rd1, %rd9;
	cvta.to.global.u64 	%rd2, %rd10;
	mov.u32 	%r70, %ctaid.x;
	mov.u32 	%r1, %ntid.x;
	shl.b32 	%r71, %r1, 2;
	mul.wide.u32 	%rd11, %r71, %r70;
	mov.u32 	%r72, %tid.x;
	cvt.u64.u32 	%rd12, %r72;
	add.s64 	%rd3, %rd11, %rd12;
	abs.f32 	%f1, %f189;
	mov.b32 	%r2, %f1;
	mov.b32 	%r3, %f189;
	mul.f32 	%f2, %f1, 0f4B000000;
	neg.f32 	%f3, %f1;
	add.f32 	%f4, %f1, %f1;
	mov.b32 	%r73, %f2;
	and.b32  	%r4, %r73, -8388608;
	and.b32  	%r74, %r73, 8388607;
	or.b32  	%r75, %r74, 1065353216;
	mov.b32 	%f190, %r75;
	rcp.approx.ftz.f32 	%f5, %f190;
	neg.f32 	%f6, %f190;
	mul.f32 	%f191, %f189, 0f3F000000;
	cvt.rzi.f32.f32 	%f192, %f191;
	add.f32 	%f193, %f192, %f192;
	sub.f32 	%f194, %f189, %f193;
	abs.f32 	%f7, %f194;
	cvt.rmi.f32.f32 	%f8, %f189;
	setp.ge.u64 	%p1, %rd3, %rd8;
	@%p1 bra 	$L__BB6_58;
	shl.b64 	%rd13, %rd3, 1;
	add.s64 	%rd14, %rd2, %rd13;
	ld.global.nc.u16 	%rs1, [%rd14];
	// begin inline asm
	{  cvt.f32.f16 %f195, %rs1;}

	// end inline asm
	mov.f32 	%f767, 0f00000000;
	setp.gt.s32 	%p2, %r69, 5;
	@%p2 bra 	$L__BB6_15;
	setp.gt.s32 	%p10, %r69, 2;
	@%p10 bra 	$L__BB6_7;
	setp.eq.s32 	%p14, %r69, 0;
	@%p14 bra 	$L__BB6_24;
	setp.eq.s32 	%p15, %r69, 1;
	@%p15 bra 	$L__BB6_25;
	setp.eq.s32 	%p16, %r69, 2;
	@%p16 bra 	$L__BB6_6;
	bra.uni 	$L__BB6_57;
$L__BB6_6:
	mul.f32 	%f767, %f189, %f195;
	bra.uni 	$L__BB6_57;
$L__BB6_7:
	setp.eq.s32 	%p11, %r69, 3;
	@%p11 bra 	$L__BB6_26;
	setp.eq.s32 	%p12, %r69, 4;
	mov.f32 	%f757, 0f3F800000;
	@%p12 bra 	$L__BB6_27;
	setp.eq.s32 	%p13, %r69, 5;
	@%p13 bra 	$L__BB6_10;
	bra.uni 	$L__BB6_57;
$L__BB6_10:
	abs.f32 	%f763, %f195;
	setp.lt.f32 	%p38, %f763, %f1;
	@%p38 bra 	$L__BB6_41;
	setp.gtu.f32 	%p39, %f763, %f2;
	@%p39 bra 	$L__BB6_38;
	div.approx.f32 	%f257, %f763, %f1;
	cvt.rzi.f32.f32 	%f761, %f257;
	fma.rn.f32 	%f21, %f3, %f761, %f763;
	mov.b32 	%r5, %f21;
	setp.lt.u32 	%p40, %r5, %r2;
	@%p40 bra 	$L__BB6_37;
	setp.lt.u32 	%p41, %r5, -2147483647;
	@%p41 bra 	$L__BB6_35;
	add.f32 	%f261, %f761, 0fBF800000;
	setp.lt.f32 	%p44, %f21, %f3;
	add.f32 	%f262, %f261, 0fBF800000;
	selp.f32 	%f761, %f262, %f261, %p44;
	bra.uni 	$L__BB6_37;
$L__BB6_15:
	setp.gt.s32 	%p3, %r69, 8;
	@%p3 bra 	$L__BB6_20;
	setp.eq.s32 	%p7, %r69, 6;
	@%p7 bra 	$L__BB6_42;
	setp.eq.s32 	%p8, %r69, 7;
	@%p8 bra 	$L__BB6_54;
	setp.eq.s32 	%p9, %r69, 8;
	@%p9 bra 	$L__BB6_19;
	bra.uni 	$L__BB6_57;
$L__BB6_19:
	min.f32 	%f767, %f195, %f189;
	bra.uni 	$L__BB6_57;
$L__BB6_20:
	setp.eq.s32 	%p4, %r69, 9;
	@%p4 bra 	$L__BB6_55;
	setp.eq.s32 	%p5, %r69, 10;
	@%p5 bra 	$L__BB6_56;
	setp.eq.s32 	%p6, %r69, 11;
	@%p6 bra 	$L__BB6_23;
	bra.uni 	$L__BB6_57;
$L__BB6_23:
	copysign.f32 	%f767, %f189, %f195;
	bra.uni 	$L__BB6_57;
$L__BB6_24:
	add.f32 	%f767, %f189, %f195;
	bra.uni 	$L__BB6_57;
$L__BB6_25:
	sub.f32 	%f767, %f195, %f189;
	bra.uni 	$L__BB6_57;
$L__BB6_26:
	div.rn.f32 	%f767, %f195, %f189;
	bra.uni 	$L__BB6_57;
$L__BB6_27:
	setp.eq.f32 	%p52, %f189, 0f00000000;
	abs.f32 	%f14, %f195;
	setp.lt.f32 	%p53, %f14, 0f00800000;
	mul.f32 	%f278, %f14, 0f4B800000;
	selp.f32 	%f279, %f278, %f14, %p53;
	selp.f32 	%f280, 0fC1C00000, 0f00000000, %p53;
	mov.b32 	%r92, %f279;
	add.s32 	%r93, %r92, -1060439283;
	and.b32  	%r94, %r93, -8388608;
	sub.s32 	%r95, %r92, %r94;
	mov.b32 	%f281, %r95;
	cvt.rn.f32.s32 	%f282, %r94;
	fma.rn.f32 	%f283, %f282, 0f34000000, %f280;
	add.f32 	%f284, %f281, 0fBF800000;
	add.f32 	%f285, %f281, 0f3F800000;
	rcp.approx.ftz.f32 	%f286, %f285;
	add.f32 	%f287, %f284, %f284;
	mul.f32 	%f288, %f287, %f286;
	mul.f32 	%f289, %f288, %f288;
	sub.f32 	%f290, %f284, %f288;
	add.f32 	%f291, %f290, %f290;
	neg.f32 	%f292, %f288;
	fma.rn.f32 	%f293, %f292, %f284, %f291;
	mul.rn.f32 	%f294, %f286, %f293;
	fma.rn.f32 	%f295, %f289, 0f3A2C32E4, 0f3B52E7DB;
	fma.rn.f32 	%f296, %f295, %f289, 0f3C93BB73;
	fma.rn.f32 	%f297, %f296, %f289, 0f3DF6384F;
	mul.rn.f32 	%f298, %f297, %f289;
	fma.rn.f32 	%f299, %f288, 0f3FB8AA3B, %f283;
	sub.f32 	%f300, %f283, %f299;
	fma.rn.f32 	%f301, %f288, 0f3FB8AA3B, %f300;
	fma.rn.f32 	%f302, %f294, 0f3FB8AA3B, %f301;
	fma.rn.f32 	%f303, %f288, 0f32A55E34, %f302;
	mul.f32 	%f304, %f298, 0f40400000;
	fma.rn.f32 	%f305, %f304, %f294, %f303;
	fma.rn.f32 	%f306, %f298, %f288, %f305;
	add.rn.f32 	%f307, %f299, %f306;
	neg.f32 	%f308, %f299;
	add.rn.f32 	%f309, %f307, %f308;
	neg.f32 	%f310, %f309;
	add.rn.f32 	%f311, %f306, %f310;
	mul.rn.f32 	%f312, %f307, %f189;
	neg.f32 	%f313, %f312;
	fma.rn.f32 	%f314, %f307, %f189, %f313;
	fma.rn.f32 	%f315, %f311, %f189, %f314;
	cvt.rni.f32.f32 	%f316, %f312;
	sub.f32 	%f317, %f312, %f316;
	add.f32 	%f318, %f317, %f315;
	fma.rn.f32 	%f319, %f318, 0f391FCB8E, 0f3AAF85ED;
	fma.rn.f32 	%f320, %f319, %f318, 0f3C1D9856;
	fma.rn.f32 	%f321, %f320, %f318, 0f3D6357BB;
	fma.rn.f32 	%f322, %f321, %f318, 0f3E75FDEC;
	fma.rn.f32 	%f323, %f322, %f318, 0f3F317218;
	fma.rn.f32 	%f324, %f323, %f318, 0f3F800000;
	cvt.rzi.s32.f32 	%r96, %f316;
	setp.gt.f32 	%p54, %f316, 0f00000000;
	selp.b32 	%r97, 0, -2097152000, %p54;
	add.s32 	%r98, %r97, 2130706432;
	mov.b32 	%f325, %r98;
	mul.f32 	%f326, %f324, %f325;
	shl.b32 	%r99, %r96, 23;
	sub.s32 	%r100, %r99, %r97;
	mov.b32 	%f327, %r100;
	mul.f32 	%f328, %f326, %f327;
	abs.f32 	%f329, %f312;
	setp.gt.f32 	%p55, %f329, 0f43180000;
	setp.lt.f32 	%p56, %f312, 0f00000000;
	selp.f32 	%f330, 0f00000000, 0f7F800000, %p56;
	selp.f32 	%f15, %f330, %f328, %p55;
	setp.eq.f32 	%p57, %f195, 0f3F800000;
	or.pred  	%p58, %p52, %p57;
	mov.f32 	%f767, %f757;
	@%p58 bra 	$L__BB6_57;
	setp.num.f32 	%p59, %f1, %f1;
	setp.num.f32 	%p60, %f14, %f14;
	and.pred  	%p61, %p60, %p59;
	@%p61 bra 	$L__BB6_30;
	add.rn.f32 	%f767, %f195, %f189;
	bra.uni 	$L__BB6_57;
$L__BB6_30:
	setp.neu.f32 	%p62, %f195, 0f00000000;
	setp.neu.f32 	%p63, %f14, 0f7F800000;
	and.pred  	%p64, %p62, %p63;
	@%p64 bra 	$L__BB6_32;
	setp.lt.f32 	%p71, %f189, 0f00000000;
	setp.neu.f32 	%p72, %f7, 0f3F800000;
	add.f32 	%f334, %f195, %f195;
	mov.b32 	%r101, %f334;
	xor.b32  	%r102, %r101, 2139095040;
	selp.b32 	%r103, %r102, %r101, %p71;
	and.b32  	%r104, %r103, 2147483647;
	selp.b32 	%r105, %r104, %r103, %p72;
	mov.b32 	%f767, %r105;
	bra.uni 	$L__BB6_57;
$L__BB6_32:
	setp.eq.f32 	%p65, %f1, 0f7F800000;
	setp.eq.f32 	%p66, %f195, 0fBF800000;
	and.pred  	%p67, %p66, %p65;
	mov.f32 	%f767, %f757;
	@%p67 bra 	$L__BB6_57;
	setp.geu.f32 	%p68, %f195, 0f00000000;
	mov.f32 	%f767, %f15;
	@%p68 bra 	$L__BB6_57;
	setp.neu.f32 	%p69, %f189, %f8;
	setp.neu.f32 	%p70, %f7, 0f3F800000;
	neg.f32 	%f332, %f15;
	selp.f32 	%f333, %f15, %f332, %p70;
	selp.f32 	%f767, 0f7FFFFFFF, %f333, %p69;
	bra.uni 	$L__BB6_57;
$L__BB6_35:
	add.f32 	%f761, %f761, 0f3F800000;
	setp.ltu.f32 	%p42, %f21, %f4;
	@%p42 bra 	$L__BB6_37;
	add.f32 	%f258, %f761, 0f3F800000;
	fma.rn.f32 	%f259, %f1, 0fC0400000, %f21;
	setp.ge.f32 	%p43, %f259, 0f00000000;
	add.f32 	%f260, %f258, 0f3F800000;
	selp.f32 	%f761, %f260, %f258, %p43;
$L__BB6_37:
	fma.rn.f32 	%f763, %f3, %f761, %f763;
	bra.uni 	$L__BB6_41;
$L__BB6_38:
	mov.b32 	%r6, %f763;
	and.b32  	%r87, %r6, 8388607;
	or.b32  	%r196, %r87, 1065353216;
	mov.b32 	%f762, %r196;
	sub.s32 	%r88, %r6, %r4;
	and.b32  	%r89, %r88, -8388608;
	add.s32 	%r197, %r89, 192937984;
	setp.eq.s32 	%p45, %r197, 0;
	@%p45 bra 	$L__BB6_40;
$L__BB6_39:
	min.u32 	%r90, %r197, 192937984;
	add.s32 	%r91, %r196, %r90;
	mov.b32 	%f263, %r91;
	mul.f32 	%f264, %f5, %f263;
	fma.rn.f32 	%f265, %f6, %f264, %f263;
	fma.rn.f32 	%f266, %f265, %f5, %f264;
	fma.rn.f32 	%f267, %f6, %f266, %f263;
	fma.rz.f32 	%f268, %f267, %f5, %f266;
	cvt.rzi.f32.f32 	%f269, %f268;
	fma.rn.f32 	%f762, %f6, %f269, %f263;
	sub.s32 	%r197, %r197, %r90;
	mov.b32 	%r196, %f762;
	setp.ne.s32 	%p46, %r197, 0;
	setp.ne.s32 	%p47, %r196, 0;
	and.pred  	%p48, %p46, %p47;
	@%p48 bra 	$L__BB6_39;
$L__BB6_40:
	setp.leu.f32 	%p49, %f1, 0f00000000;
	setp.gt.u32 	%p50, %r6, 2139095039;
	mov.b32 	%f271, %r4;
	selp.f32 	%f272, 0f7FFFFFFF, %f271, %p50;
	selp.f32 	%f273, 0f7FFFFFFF, %f272, %p49;
	mul.f32 	%f274, %f762, 0f34000000;
	mul.f32 	%f763, %f273, %f274;
$L__BB6_41:
	abs.f32 	%f275, %f763;
	setp.nan.f32 	%p51, %f275, %f275;
	copysign.f32 	%f276, %f195, %f763;
	selp.f32 	%f767, %f763, %f276, %p51;
	bra.uni 	$L__BB6_57;
$L__BB6_42:
	abs.f32 	%f766, %f195;
	setp.lt.f32 	%p24, %f766, %f1;
	@%p24 bra 	$L__BB6_53;
	setp.gtu.f32 	%p25, %f766, %f2;
	@%p25 bra 	$L__BB6_50;
	div.approx.f32 	%f237, %f766, %f1;
	cvt.rzi.f32.f32 	%f764, %f237;
	fma.rn.f32 	%f35, %f3, %f764, %f766;
	mov.b32 	%r13, %f35;
	setp.lt.u32 	%p26, %r13, %r2;
	@%p26 bra 	$L__BB6_49;
	setp.lt.u32 	%p27, %r13, -2147483647;
	@%p27 bra 	$L__BB6_47;
	add.f32 	%f241, %f764, 0fBF800000;
	setp.lt.f32 	%p30, %f35, %f3;
	add.f32 	%f242, %f241, 0fBF800000;
	selp.f32 	%f764, %f242, %f241, %p30;
	bra.uni 	$L__BB6_49;
$L__BB6_47:
	add.f32 	%f764, %f764, 0f3F800000;
	setp.ltu.f32 	%p28, %f35, %f4;
	@%p28 bra 	$L__BB6_49;
	add.f32 	%f238, %f764, 0f3F800000;
	fma.rn.f32 	%f239, %f1, 0fC0400000, %f35;
	setp.ge.f32 	%p29, %f239, 0f00000000;
	add.f32 	%f240, %f238, 0f3F800000;
	selp.f32 	%f764, %f240, %f238, %p29;
$L__BB6_49:
	fma.rn.f32 	%f766, %f3, %f764, %f766;
	bra.uni 	$L__BB6_53;
$L__BB6_50:
	mov.b32 	%r14, %f766;
	and.b32  	%r82, %r14, 8388607;
	or.b32  	%r198, %r82, 1065353216;
	mov.b32 	%f765, %r198;
	sub.s32 	%r83, %r14, %r4;
	and.b32  	%r84, %r83, -8388608;
	add.s32 	%r199, %r84, 192937984;
	setp.eq.s32 	%p31, %r199, 0;
	@%p31 bra 	$L__BB6_52;
$L__BB6_51:
	min.u32 	%r85, %r199, 192937984;
	add.s32 	%r86, %r198, %r85;
	mov.b32 	%f243, %r86;
	mul.f32 	%f244, %f5, %f243;
	fma.rn.f32 	%f245, %f6, %f244, %f243;
	fma.rn.f32 	%f246, %f245, %f5, %f244;
	fma.rn.f32 	%f247, %f6, %f246, %f243;
	fma.rz.f32 	%f248, %f247, %f5, %f246;
	cvt.rzi.f32.f32 	%f249, %f248;
	fma.rn.f32 	%f765, %f6, %f249, %f243;
	sub.s32 	%r199, %r199, %r85;
	mov.b32 	%r198, %f765;
	setp.ne.s32 	%p32, %r199, 0;
	setp.ne.s32 	%p33, %r198, 0;
	and.pred  	%p34, %p32, %p33;
	@%p34 bra 	$L__BB6_51;
$L__BB6_52:
	setp.leu.f32 	%p35, %f1, 0f00000000;
	setp.gt.u32 	%p36, %r14, 2139095039;
	mov.b32 	%f251, %r4;
	selp.f32 	%f252, 0f7FFFFFFF, %f251, %p36;
	selp.f32 	%f253, 0f7FFFFFFF, %f252, %p35;
	mul.f32 	%f254, %f765, 0f34000000;
	mul.f32 	%f766, %f253, %f254;
$L__BB6_53:
	abs.f32 	%f255, %f766;
	setp.nan.f32 	%p37, %f255, %f255;
	copysign.f32 	%f256, %f195, %f766;
	selp.f32 	%f767, %f766, %f256, %p37;
	bra.uni 	$L__BB6_57;
$L__BB6_54:
	max.f32 	%f767, %f195, %f189;
	bra.uni 	$L__BB6_57;
$L__BB6_55:
	setp.lt.s32 	%p19, %r3, 0;
	abs.f32 	%f209, %f195;
	setp.gt.f32 	%p20, %f209, %f1;
	selp.f32 	%f210, %f209, %f1, %p20;
	selp.f32 	%f211, %f1, %f209, %p20;
	div.rn.f32 	%f212, %f211, %f210;
	mul.f32 	%f213, %f212, %f212;
	fma.rn.f32 	%f214, %f213, 0f3B33710B, 0fBC807748;
	fma.rn.f32 	%f215, %f214, %f213, 0f3D2CDAB2;
	fma.rn.f32 	%f216, %f215, %f213, 0fBD992D10;
	fma.rn.f32 	%f217, %f216, %f213, 0f3DD9EA6C;
	fma.rn.f32 	%f218, %f217, %f213, 0fBE117CB1;
	fma.rn.f32 	%f219, %f218, %f213, 0f3E4CBCE0;
	fma.rn.f32 	%f220, %f219, %f213, 0fBEAAAA7D;
	mul.f32 	%f221, %f213, %f220;
	fma.rn.f32 	%f222, %f221, %f212, %f212;
	neg.f32 	%f223, %f222;
	fma.rn.f32 	%f224, 0f3F6EE581, 0f3FD774EB, %f223;
	selp.f32 	%f225, %f224, %f222, %p20;
	selp.f32 	%f226, 0f3F6EE581, 0f3FEEE581, %p20;
	selp.f32 	%f227, %f222, %f223, %p20;
	fma.rn.f32 	%f228, %f226, 0f3FD774EB, %f227;
	selp.f32 	%f229, %f228, %f225, %p19;
	add.f32 	%f230, %f1, %f209;
	setp.eq.f32 	%p21, %f210, 0f00000000;
	setp.eq.f32 	%p22, %f1, %f209;
	selp.f32 	%f231, 0f4016CBE4, 0f3F490FDB, %p19;
	selp.f32 	%f232, %f231, %f229, %p22;
	selp.f32 	%f233, 0f40490FDB, 0f00000000, %p19;
	selp.f32 	%f234, %f233, %f232, %p21;
	abs.f32 	%f235, %f230;
	setp.nan.f32 	%p23, %f235, %f235;
	copysign.f32 	%f236, %f195, %f234;
	selp.f32 	%f767, %f230, %f236, %p23;
	bra.uni 	$L__BB6_57;
$L__BB6_56:
	abs.f32 	%f197, %f195;
	mov.b32 	%r76, %f197;
	min.s32 	%r77, %r2, %r76;
	mov.b32 	%f198, %r77;
	max.s32 	%r78, %r76, %r2;
	mov.b32 	%f199, %r78;
	and.b32  	%r79, %r78, -33554432;
	xor.b32  	%r80, %r79, 2122317824;
	mov.b32 	%f200, %r80;
	mul.f32 	%f201, %f198, %f200;
	mul.f32 	%f202, %f199, %f200;
	mul.f32 	%f203, %f201, %f201;
	fma.rn.f32 	%f204, %f202, %f202, %f203;
	sqrt.rn.f32 	%f205, %f204;
	or.b32  	%r81, %r79, 8388608;
	mov.b32 	%f206, %r81;
	mul.f32 	%f207, %f205, %f206;
	setp.eq.f32 	%p17, %f198, 0f00000000;
	selp.f32 	%f208, %f199, %f207, %p17;
	setp.eq.f32 	%p18, %f198, 0f7F800000;
	selp.f32 	%f767, 0f7F800000, %f208, %p18;
$L__BB6_57:
	// begin inline asm
	{  cvt.rn.f16.f32 %rs2, %f767;}

	// end inline asm
	shl.b64 	%rd15, %rd3, 1;
	add.s64 	%rd16, %rd1, %rd15;
	st.global.u16 	[%rd16], %rs2;
$L__BB6_58:
	cvt.u64.u32 	%rd4, %r1;
	add.s64 	%rd5, %rd3, %rd4;
	setp.ge.u64 	%p73, %rd5, %rd8;
	@%p73 bra 	$L__BB6_116;
	shl.b64 	%rd17, %rd5, 1;
	add.s64 	%rd18, %rd2, %rd17;
	ld.global.nc.u16 	%rs3, [%rd18];
	// begin inline asm
	{  cvt.f32.f16 %f336, %rs3;}

	// end inline asm
	mov.f32 	%f774, 0f00000000;
	setp.gt.s32 	%p74, %r69, 5;
	@%p74 bra 	$L__BB6_74;
	setp.gt.s32 	%p82, %r69, 2;
	@%p82 bra 	$L__BB6_65;
	setp.eq.s32 	%p86, %r69, 0;
	@%p86 bra 	$L__BB6_114;
	setp.eq.s32 	%p87, %r69, 1;
	@%p87 bra 	$L__BB6_113;
	setp.eq.s32 	%p88, %r69, 2;
	@%p88 bra 	$L__BB6_64;
	bra.uni 	$L__BB6_115;
$L__BB6_64:
	mul.f32 	%f774, %f189, %f336;
	bra.uni 	$L__BB6_115;
$L__BB6_65:
	setp.eq.s32 	%p83, %r69, 3;
	@%p83 bra 	$L__BB6_112;
	setp.eq.s32 	%p84, %r69, 4;
	mov.f32 	%f758, 0f3F800000;
	@%p84 bra 	$L__BB6_104;
	setp.eq.s32 	%p85, %r69, 5;
	@%p85 bra 	$L__BB6_68;
	bra.uni 	$L__BB6_115;
$L__BB6_68:
	abs.f32 	%f773, %f336;
	setp.lt.f32 	%p110, %f773, %f1;
	@%p110 bra 	$L__BB6_103;
	setp.gtu.f32 	%p111, %f773, %f2;
	@%p111 bra 	$L__BB6_100;
	div.approx.f32 	%f398, %f773, %f1;
	cvt.rzi.f32.f32 	%f771, %f398;
	fma.rn.f32 	%f76, %f3, %f771, %f773;
	mov.b32 	%r29, %f76;
	setp.lt.u32 	%p112, %r29, %r2;
	@%p112 bra 	$L__BB6_99;
	setp.gt.u32 	%p113, %r29, -2147483648;
	@%p113 bra 	$L__BB6_98;
	add.f32 	%f771, %f771, 0f3F800000;
	setp.ltu.f32 	%p114, %f76, %f4;
	@%p114 bra 	$L__BB6_99;
	add.f32 	%f399, %f771, 0f3F800000;
	fma.rn.f32 	%f400, %f1, 0fC0400000, %f76;
	setp.ge.f32 	%p115, %f400, 0f00000000;
	add.f32 	%f401, %f399, 0f3F800000;
	selp.f32 	%f771, %f401, %f399, %p115;
	bra.uni 	$L__BB6_99;
$L__BB6_74:
	setp.gt.s32 	%p75, %r69, 8;
	@%p75 bra 	$L__BB6_79;
	setp.eq.s32 	%p79, %r69, 6;
	@%p79 bra 	$L__BB6_86;
	setp.eq.s32 	%p80, %r69, 7;
	@%p80 bra 	$L__BB6_85;
	setp.eq.s32 	%p81, %r69, 8;
	@%p81 bra 	$L__BB6_78;
	bra.uni 	$L__BB6_115;
$L__BB6_78:
	min.f32 	%f774, %f336, %f189;
	bra.uni 	$L__BB6_115;
$L__BB6_79:
	setp.eq.s32 	%p76, %r69, 9;
	@%p76 bra 	$L__BB6_84;
	setp.eq.s32 	%p77, %r69, 10;
	@%p77 bra 	$L__BB6_83;
	setp.ne.s32 	%p78, %r69, 11;
	@%p78 bra 	$L__BB6_115;
	copysign.f32 	%f774, %f189, %f336;
	bra.uni 	$L__BB6_115;
$L__BB6_83:
	abs.f32 	%f338, %f336;
	mov.b32 	%r106, %f338;
	min.s32 	%r107, %r2, %r106;
	mov.b32 	%f339, %r107;
	max.s32 	%r108, %r106, %r2;
	mov.b32 	%f340, %r108;
	and.b32  	%r109, %r108, -33554432;
	xor.b32  	%r110, %r109, 2122317824;
	mov.b32 	%f341, %r110;
	mul.f32 	%f342, %f339, %f341;
	mul.f32 	%f343, %f340, %f341;
	mul.f32 	%f344, %f342, %f342;
	fma.rn.f32 	%f345, %f343, %f343, %f344;
	sqrt.rn.f32 	%f346, %f345;
	or.b32  	%r111, %r109, 8388608;
	mov.b32 	%f347, %r111;
	mul.f32 	%f348, %f346, %f347;
	setp.eq.f32 	%p89, %f339, 0f00000000;
	selp.f32 	%f349, %f340, %f348, %p89;
	setp.eq.f32 	%p90, %f339, 0f7F800000;
	selp.f32 	%f774, 0f7F800000, %f349, %p90;
	bra.uni 	$L__BB6_115;
$L__BB6_84:
	setp.lt.s32 	%p91, %r3, 0;
	abs.f32 	%f350, %f336;
	setp.gt.f32 	%p92, %f350, %f1;
	selp.f32 	%f351, %f350, %f1, %p92;
	selp.f32 	%f352, %f1, %f350, %p92;
	div.rn.f32 	%f353, %f352, %f351;
	mul.f32 	%f354, %f353, %f353;
	fma.rn.f32 	%f355, %f354, 0f3B33710B, 0fBC807748;
	fma.rn.f32 	%f356, %f355, %f354, 0f3D2CDAB2;
	fma.rn.f32 	%f357, %f356, %f354, 0fBD992D10;
	fma.rn.f32 	%f358, %f357, %f354, 0f3DD9EA6C;
	fma.rn.f32 	%f359, %f358, %f354, 0fBE117CB1;
	fma.rn.f32 	%f360, %f359, %f354, 0f3E4CBCE0;
	fma.rn.f32 	%f361, %f360, %f354, 0fBEAAAA7D;
	mul.f32 	%f362, %f354, %f361;
	fma.rn.f32 	%f363, %f362, %f353, %f353;
	neg.f32 	%f364, %f363;
	fma.rn.f32 	%f365, 0f3F6EE581, 0f3FD774EB, %f364;
	selp.f32 	%f366, %f365, %f363, %p92;
	selp.f32 	%f367, 0f3F6EE581, 0f3FEEE581, %p92;
	selp.f32 	%f368, %f363, %f364, %p92;
	fma.rn.f32 	%f369, %f367, 0f3FD774EB, %f368;
	selp.f32 	%f370, %f369, %f366, %p91;
	add.f32 	%f371, %f1, %f350;
	setp.eq.f32 	%p93, %f351, 0f00000000;
	setp.eq.f32 	%p94, %f1, %f350;
	selp.f32 	%f372, 0f4016CBE4, 0f3F490FDB, %p91;
	selp.f32 	%f373, %f372, %f370, %p94;
	selp.f32 	%f374, 0f40490FDB, 0f00000000, %p91;
	selp.f32 	%f375, %f374, %f373, %p93;
	abs.f32 	%f376, %f371;
	setp.nan.f32 	%p95, %f376, %f376;
	copysign.f32 	%f377, %f336, %f375;
	selp.f32 	%f774, %f371, %f377, %p95;
	bra.uni 	$L__BB6_115;
$L__BB6_85:
	max.f32 	%f774, %f336, %f189;
	bra.uni 	$L__BB6_115;
$L__BB6_86:
	abs.f32 	%f770, %f336;
	setp.lt.f32 	%p96, %f770, %f1;
	@%p96 bra 	$L__BB6_97;
	setp.gtu.f32 	%p97, %f770, %f2;
	@%p97 bra 	$L__BB6_94;
	div.approx.f32 	%f378, %f770, %f1;
	cvt.rzi.f32.f32 	%f768, %f378;
	fma.rn.f32 	%f62, %f3, %f768, %f770;
	mov.b32 	%r21, %f62;
	setp.lt.u32 	%p98, %r21, %r2;
	@%p98 bra 	$L__BB6_93;
	setp.gt.u32 	%p99, %r21, -2147483648;
	@%p99 bra 	$L__BB6_92;
	add.f32 	%f768, %f768, 0f3F800000;
	setp.ltu.f32 	%p100, %f62, %f4;
	@%p100 bra 	$L__BB6_93;
	add.f32 	%f379, %f768, 0f3F800000;
	fma.rn.f32 	%f380, %f1, 0fC0400000, %f62;
	setp.ge.f32 	%p101, %f380, 0f00000000;
	add.f32 	%f381, %f379, 0f3F800000;
	selp.f32 	%f768, %f381, %f379, %p101;
	bra.uni 	$L__BB6_93;
$L__BB6_92:
	add.f32 	%f382, %f768, 0fBF800000;
	setp.lt.f32 	%p102, %f62, %f3;
	add.f32 	%f383, %f382, 0fBF800000;
	selp.f32 	%f768, %f383, %f382, %p102;
$L__BB6_93:
	fma.rn.f32 	%f770, %f3, %f768, %f770;
	bra.uni 	$L__BB6_97;
$L__BB6_94:
	mov.b32 	%r22, %f770;
	and.b32  	%r112, %r22, 8388607;
	or.b32  	%r200, %r112, 1065353216;
	mov.b32 	%f769, %r200;
	sub.s32 	%r113, %r22, %r4;
	and.b32  	%r114, %r113, -8388608;
	add.s32 	%r201, %r114, 192937984;
	setp.eq.s32 	%p103, %r201, 0;
	@%p103 bra 	$L__BB6_96;
$L__BB6_95:
	min.u32 	%r115, %r201, 192937984;
	add.s32 	%r116, %r200, %r115;
	mov.b32 	%f384, %r116;
	mul.f32 	%f385, %f5, %f384;
	fma.rn.f32 	%f386, %f6, %f385, %f384;
	fma.rn.f32 	%f387, %f386, %f5, %f385;
	fma.rn.f32 	%f388, %f6, %f387, %f384;
	fma.rz.f32 	%f389, %f388, %f5, %f387;
	cvt.rzi.f32.f32 	%f390, %f389;
	fma.rn.f32 	%f769, %f6, %f390, %f384;
	sub.s32 	%r201, %r201, %r115;
	mov.b32 	%r200, %f769;
	setp.ne.s32 	%p104, %r201, 0;
	setp.ne.s32 	%p105, %r200, 0;
	and.pred  	%p106, %p104, %p105;
	@%p106 bra 	$L__BB6_95;
$L__BB6_96:
	setp.leu.f32 	%p107, %f1, 0f00000000;
	setp.gt.u32 	%p108, %r22, 2139095039;
	mov.b32 	%f392, %r4;
	selp.f32 	%f393, 0f7FFFFFFF, %f392, %p108;
	selp.f32 	%f394, 0f7FFFFFFF, %f393, %p107;
	mul.f32 	%f395, %f769, 0f34000000;
	mul.f32 	%f770, %f394, %f395;
$L__BB6_97:
	abs.f32 	%f396, %f770;
	setp.nan.f32 	%p109, %f396, %f396;
	copysign.f32 	%f397, %f336, %f770;
	selp.f32 	%f774, %f770, %f397, %p109;
	bra.uni 	$L__BB6_115;
$L__BB6_98:
	add.f32 	%f402, %f771, 0fBF800000;
	setp.lt.f32 	%p116, %f76, %f3;
	add.f32 	%f403, %f402, 0fBF800000;
	selp.f32 	%f771, %f403, %f402, %p116;
$L__BB6_99:
	fma.rn.f32 	%f773, %f3, %f771, %f773;
	bra.uni 	$L__BB6_103;
$L__BB6_100:
	mov.b32 	%r30, %f773;
	and.b32  	%r117, %r30, 8388607;
	or.b32  	%r202, %r117, 1065353216;
	mov.b32 	%f772, %r202;
	sub.s32 	%r118, %r30, %r4;
	and.b32  	%r119, %r118, -8388608;
	add.s32 	%r203, %r119, 192937984;
	setp.eq.s32 	%p117, %r203, 0;
	@%p117 bra 	$L__BB6_102;
$L__BB6_101:
	min.u32 	%r120, %r203, 192937984;
	add.s32 	%r121, %r202, %r120;
	mov.b32 	%f404, %r121;
	mul.f32 	%f405, %f5, %f404;
	fma.rn.f32 	%f406, %f6, %f405, %f404;
	fma.rn.f32 	%f407, %f406, %f5, %f405;
	fma.rn.f32 	%f408, %f6, %f407, %f404;
	fma.rz.f32 	%f409, %f408, %f5, %f407;
	cvt.rzi.f32.f32 	%f410, %f409;
	fma.rn.f32 	%f772, %f6, %f410, %f404;
	sub.s32 	%r203, %r203, %r120;
	mov.b32 	%r202, %f772;
	setp.ne.s32 	%p118, %r203, 0;
	setp.ne.s32 	%p119, %r202, 0;
	and.pred  	%p120, %p118, %p119;
	@%p120 bra 	$L__BB6_101;
$L__BB6_102:
	setp.leu.f32 	%p121, %f1, 0f00000000;
	setp.gt.u32 	%p122, %r30, 2139095039;
	mov.b32 	%f412, %r4;
	selp.f32 	%f413, 0f7FFFFFFF, %f412, %p122;
	selp.f32 	%f414, 0f7FFFFFFF, %f413, %p121;
	mul.f32 	%f415, %f772, 0f34000000;
	mul.f32 	%f773, %f414, %f415;
$L__BB6_103:
	abs.f32 	%f416, %f773;
	setp.nan.f32 	%p123, %f416, %f416;
	copysign.f32 	%f417, %f336, %f773;
	selp.f32 	%f774, %f773, %f417, %p123;
	bra.uni 	$L__BB6_115;
$L__BB6_104:
	setp.eq.f32 	%p124, %f189, 0f00000000;
	abs.f32 	%f88, %f336;
	setp.lt.f32 	%p125, %f88, 0f00800000;
	mul.f32 	%f419, %f88, 0f4B800000;
	selp.f32 	%f420, %f419, %f88, %p125;
	selp.f32 	%f421, 0fC1C00000, 0f00000000, %p125;
	mov.b32 	%r122, %f420;
	add.s32 	%r123, %r122, -1060439283;
	and.b32  	%r124, %r123, -8388608;
	sub.s32 	%r125, %r122, %r124;
	mov.b32 	%f422, %r125;
	cvt.rn.f32.s32 	%f423, %r124;
	fma.rn.f32 	%f424, %f423, 0f34000000, %f421;
	add.f32 	%f425, %f422, 0fBF800000;
	add.f32 	%f426, %f422, 0f3F800000;
	rcp.approx.ftz.f32 	%f427, %f426;
	add.f32 	%f428, %f425, %f425;
	mul.f32 	%f429, %f428, %f427;
	mul.f32 	%f430, %f429, %f429;
	sub.f32 	%f431, %f425, %f429;
	add.f32 	%f432, %f431, %f431;
	neg.f32 	%f433, %f429;
	fma.rn.f32 	%f434, %f433, %f425, %f432;
	mul.rn.f32 	%f435, %f427, %f434;
	fma.rn.f32 	%f436, %f430, 0f3A2C32E4, 0f3B52E7DB;
	fma.rn.f32 	%f437, %f436, %f430, 0f3C93BB73;
	fma.rn.f32 	%f438, %f437, %f430, 0f3DF6384F;
	mul.rn.f32 	%f439, %f438, %f430;
	fma.rn.f32 	%f440, %f429, 0f3FB8AA3B, %f424;
	sub.f32 	%f441, %f424, %f440;
	fma.rn.f32 	%f442, %f429, 0f3FB8AA3B, %f441;
	fma.rn.f32 	%f443, %f435, 0f3FB8AA3B, %f442;
	fma.rn.f32 	%f444, %f429, 0f32A55E34, %f443;
	mul.f32 	%f445, %f439, 0f40400000;
	fma.rn.f32 	%f446, %f445, %f435, %f444;
	fma.rn.f32 	%f447, %f439, %f429, %f446;
	add.rn.f32 	%f448, %f440, %f447;
	neg.f32 	%f449, %f440;
	add.rn.f32 	%f450, %f448, %f449;
	neg.f32 	%f451, %f450;
	add.rn.f32 	%f452, %f447, %f451;
	mul.rn.f32 	%f453, %f448, %f189;
	neg.f32 	%f454, %f453;
	fma.rn.f32 	%f455, %f448, %f189, %f454;
	fma.rn.f32 	%f456, %f452, %f189, %f455;
	cvt.rni.f32.f32 	%f457, %f453;
	sub.f32 	%f458, %f453, %f457;
	add.f32 	%f459, %f458, %f456;
	fma.rn.f32 	%f460, %f459, 0f391FCB8E, 0f3AAF85ED;
	fma.rn.f32 	%f461, %f460, %f459, 0f3C1D9856;
	fma.rn.f32 	%f462, %f461, %f459, 0f3D6357BB;
	fma.rn.f32 	%f463, %f462, %f459, 0f3E75FDEC;
	fma.rn.f32 	%f464, %f463, %f459, 0f3F317218;
	fma.rn.f32 	%f465, %f464, %f459, 0f3F800000;
	cvt.rzi.s32.f32 	%r126, %f457;
	setp.gt.f32 	%p126, %f457, 0f00000000;
	selp.b32 	%r127, 0, -2097152000, %p126;
	add.s32 	%r128, %r127, 2130706432;
	mov.b32 	%f466, %r128;
	mul.f32 	%f467, %f465, %f466;
	shl.b32 	%r129, %r126, 23;
	sub.s32 	%r130, %r129, %r127;
	mov.b32 	%f468, %r130;
	mul.f32 	%f469, %f467, %f468;
	abs.f32 	%f470, %f453;
	setp.gt.f32 	%p127, %f470, 0f43180000;
	setp.lt.f32 	%p128, %f453, 0f00000000;
	selp.f32 	%f471, 0f00000000, 0f7F800000, %p128;
	selp.f32 	%f89, %f471, %f469, %p127;
	setp.eq.f32 	%p129, %f336, 0f3F800000;
	or.pred  	%p130, %p124, %p129;
	mov.f32 	%f774, %f758;
	@%p130 bra 	$L__BB6_115;
	setp.nan.f32 	%p131, %f1, %f1;
	setp.nan.f32 	%p132, %f88, %f88;
	or.pred  	%p133, %p132, %p131;
	@%p133 bra 	$L__BB6_111;
	setp.eq.f32 	%p134, %f336, 0f00000000;
	setp.eq.f32 	%p135, %f88, 0f7F800000;
	or.pred  	%p136, %p134, %p135;
	@%p136 bra 	$L__BB6_110;
	setp.eq.f32 	%p137, %f1, 0f7F800000;
	setp.eq.f32 	%p138, %f336, 0fBF800000;
	and.pred  	%p139, %p138, %p137;
	mov.f32 	%f774, %f758;
	@%p139 bra 	$L__BB6_115;
	setp.geu.f32 	%p140, %f336, 0f00000000;
	mov.f32 	%f774, %f89;
	@%p140 bra 	$L__BB6_115;
	setp.neu.f32 	%p141, %f189, %f8;
	setp.neu.f32 	%p142, %f7, 0f3F800000;
	neg.f32 	%f473, %f89;
	selp.f32 	%f474, %f89, %f473, %p142;
	selp.f32 	%f774, 0f7FFFFFFF, %f474, %p141;
	bra.uni 	$L__BB6_115;
$L__BB6_110:
	setp.lt.f32 	%p143, %f189, 0f00000000;
	setp.neu.f32 	%p144, %f7, 0f3F800000;
	add.f32 	%f475, %f336, %f336;
	mov.b32 	%r131, %f475;
	xor.b32  	%r132, %r131, 2139095040;
	selp.b32 	%r133, %r132, %r131, %p143;
	and.b32  	%r134, %r133, 2147483647;
	selp.b32 	%r135, %r134, %r133, %p144;
	mov.b32 	%f774, %r135;
	bra.uni 	$L__BB6_115;
$L__BB6_111:
	add.rn.f32 	%f774, %f336, %f189;
	bra.uni 	$L__BB6_115;
$L__BB6_112:
	div.rn.f32 	%f774, %f336, %f189;
	bra.uni 	$L__BB6_115;
$L__BB6_113:
	sub.f32 	%f774, %f336, %f189;
	bra.uni 	$L__BB6_115;
$L__BB6_114:
	add.f32 	%f774, %f189, %f336;
$L__BB6_115:
	// begin inline asm
	{  cvt.rn.f16.f32 %rs4, %f774;}

	// end inline asm
	shl.b64 	%rd19, %rd5, 1;
	add.s64 	%rd20, %rd1, %rd19;
	st.global.u16 	[%rd20], %rs4;
$L__BB6_116:
	add.s64 	%rd6, %rd5, %rd4;
	setp.ge.u64 	%p145, %rd6, %rd8;
	@%p145 bra 	$L__BB6_174;
	add.f32 	%f98, %f1, %f1;
	shl.b64 	%rd21, %rd6, 1;
	add.s64 	%rd22, %rd2, %rd21;
	ld.global.nc.u16 	%rs5, [%rd22];
	// begin inline asm
	{  cvt.f32.f16 %f477, %rs5;}

	// end inline asm
	mov.f32 	%f781, 0f00000000;
	setp.gt.s32 	%p146, %r69, 5;
	@%p146 bra 	$L__BB6_132;
	setp.gt.s32 	%p154, %r69, 2;
	@%p154 bra 	$L__BB6_123;
	setp.eq.s32 	%p158, %r69, 0;
	@%p158 bra 	$L__BB6_172;
	setp.eq.s32 	%p159, %r69, 1;
	@%p159 bra 	$L__BB6_171;
	setp.eq.s32 	%p160, %r69, 2;
	@%p160 bra 	$L__BB6_122;
	bra.uni 	$L__BB6_173;
$L__BB6_122:
	mul.f32 	%f781, %f189, %f477;
	bra.uni 	$L__BB6_173;
$L__BB6_123:
	setp.eq.s32 	%p155, %r69, 3;
	@%p155 bra 	$L__BB6_170;
	setp.eq.s32 	%p156, %r69, 4;
	mov.f32 	%f759, 0f3F800000;
	@%p156 bra 	$L__BB6_162;
	setp.eq.s32 	%p157, %r69, 5;
	@%p157 bra 	$L__BB6_126;
	bra.uni 	$L__BB6_173;
$L__BB6_126:
	abs.f32 	%f780, %f477;
	setp.lt.f32 	%p182, %f780, %f1;
	@%p182 bra 	$L__BB6_161;
	setp.gtu.f32 	%p183, %f780, %f2;
	@%p183 bra 	$L__BB6_158;
	div.approx.f32 	%f539, %f780, %f1;
	cvt.rzi.f32.f32 	%f778, %f539;
	fma.rn.f32 	%f121, %f3, %f778, %f780;
	mov.b32 	%r45, %f121;
	setp.lt.u32 	%p184, %r45, %r2;
	@%p184 bra 	$L__BB6_157;
	setp.gt.u32 	%p185, %r45, -2147483648;
	@%p185 bra 	$L__BB6_156;
	add.f32 	%f778, %f778, 0f3F800000;
	setp.ltu.f32 	%p186, %f121, %f98;
	@%p186 bra 	$L__BB6_157;
	add.f32 	%f540, %f778, 0f3F800000;
	fma.rn.f32 	%f541, %f1, 0fC0400000, %f121;
	setp.ge.f32 	%p187, %f541, 0f00000000;
	add.f32 	%f542, %f540, 0f3F800000;
	selp.f32 	%f778, %f542, %f540, %p187;
	bra.uni 	$L__BB6_157;
$L__BB6_132:
	setp.gt.s32 	%p147, %r69, 8;
	@%p147 bra 	$L__BB6_137;
	setp.eq.s32 	%p151, %r69, 6;
	@%p151 bra 	$L__BB6_144;
	setp.eq.s32 	%p152, %r69, 7;
	@%p152 bra 	$L__BB6_143;
	setp.eq.s32 	%p153, %r69, 8;
	@%p153 bra 	$L__BB6_136;
	bra.uni 	$L__BB6_173;
$L__BB6_136:
	min.f32 	%f781, %f477, %f189;
	bra.uni 	$L__BB6_173;
$L__BB6_137:
	setp.eq.s32 	%p148, %r69, 9;
	@%p148 bra 	$L__BB6_142;
	setp.eq.s32 	%p149, %r69, 10;
	@%p149 bra 	$L__BB6_141;
	setp.ne.s32 	%p150, %r69, 11;
	@%p150 bra 	$L__BB6_173;
	copysign.f32 	%f781, %f189, %f477;
	bra.uni 	$L__BB6_173;
$L__BB6_141:
	abs.f32 	%f479, %f477;
	mov.b32 	%r136, %f479;
	min.s32 	%r137, %r2, %r136;
	mov.b32 	%f480, %r137;
	max.s32 	%r138, %r136, %r2;
	mov.b32 	%f481, %r138;
	and.b32  	%r139, %r138, -33554432;
	xor.b32  	%r140, %r139, 2122317824;
	mov.b32 	%f482, %r140;
	mul.f32 	%f483, %f480, %f482;
	mul.f32 	%f484, %f481, %f482;
	mul.f32 	%f485, %f483, %f483;
	fma.rn.f32 	%f486, %f484, %f484, %f485;
	sqrt.rn.f32 	%f487, %f486;
	or.b32  	%r141, %r139, 8388608;
	mov.b32 	%f488, %r141;
	mul.f32 	%f489, %f487, %f488;
	setp.eq.f32 	%p161, %f480, 0f00000000;
	selp.f32 	%f490, %f481, %f489, %p161;
	setp.eq.f32 	%p162, %f480, 0f7F800000;
	selp.f32 	%f781, 0f7F800000, %f490, %p162;
	bra.uni 	$L__BB6_173;
$L__BB6_142:
	setp.lt.s32 	%p163, %r3, 0;
	abs.f32 	%f491, %f477;
	setp.gt.f32 	%p164, %f491, %f1;
	selp.f32 	%f492, %f491, %f1, %p164;
	selp.f32 	%f493, %f1, %f491, %p164;
	div.rn.f32 	%f494, %f493, %f492;
	mul.f32 	%f495, %f494, %f494;
	fma.rn.f32 	%f496, %f495, 0f3B33710B, 0fBC807748;
	fma.rn.f32 	%f497, %f496, %f495, 0f3D2CDAB2;
	fma.rn.f32 	%f498, %f497, %f495, 0fBD992D10;
	fma.rn.f32 	%f499, %f498, %f495, 0f3DD9EA6C;
	fma.rn.f32 	%f500, %f499, %f495, 0fBE117CB1;
	fma.rn.f32 	%f501, %f500, %f495, 0f3E4CBCE0;
	fma.rn.f32 	%f502, %f501, %f495, 0fBEAAAA7D;
	mul.f32 	%f503, %f495, %f502;
	fma.rn.f32 	%f504, %f503, %f494, %f494;
	neg.f32 	%f505, %f504;
	fma.rn.f32 	%f506, 0f3F6EE581, 0f3FD774EB, %f505;
	selp.f32 	%f507, %f506, %f504, %p164;
	selp.f32 	%f508, 0f3F6EE581, 0f3FEEE581, %p164;
	selp.f32 	%f509, %f504, %f505, %p164;
	fma.rn.f32 	%f510, %f508, 0f3FD774EB, %f509;
	selp.f32 	%f511, %f510, %f507, %p163;
	add.f32 	%f512, %f1, %f491;
	setp.eq.f32 	%p165, %f492, 0f00000000;
	setp.eq.f32 	%p166, %f1, %f491;
	selp.f32 	%f513, 0f4016CBE4, 0f3F490FDB, %p163;
	selp.f32 	%f514, %f513, %f511, %p166;
	selp.f32 	%f515, 0f40490FDB, 0f00000000, %p163;
	selp.f32 	%f516, %f515, %f514, %p165;
	abs.f32 	%f517, %f512;
	setp.nan.f32 	%p167, %f517, %f517;
	copysign.f32 	%f518, %f477, %f516;
	selp.f32 	%f781, %f512, %f518, %p167;
	bra.uni 	$L__BB6_173;
$L__BB6_143:
	max.f32 	%f781, %f477, %f189;
	bra.uni 	$L__BB6_173;
$L__BB6_144:
	abs.f32 	%f777, %f477;
	setp.lt.f32 	%p168, %f777, %f1;
	@%p168 bra 	$L__BB6_155;
	setp.gtu.f32 	%p169, %f777, %f2;
	@%p169 bra 	$L__BB6_152;
	div.approx.f32 	%f519, %f777, %f1;
	cvt.rzi.f32.f32 	%f775, %f519;
	fma.rn.f32 	%f107, %f3, %f775, %f777;
	mov.b32 	%r37, %f107;
	setp.lt.u32 	%p170, %r37, %r2;
	@%p170 bra 	$L__BB6_151;
	setp.gt.u32 	%p171, %r37, -2147483648;
	@%p171 bra 	$L__BB6_150;
	add.f32 	%f775, %f775, 0f3F800000;
	setp.ltu.f32 	%p172, %f107, %f98;
	@%p172 bra 	$L__BB6_151;
	add.f32 	%f520, %f775, 0f3F800000;
	fma.rn.f32 	%f521, %f1, 0fC0400000, %f107;
	setp.ge.f32 	%p173, %f521, 0f00000000;
	add.f32 	%f522, %f520, 0f3F800000;
	selp.f32 	%f775, %f522, %f520, %p173;
	bra.uni 	$L__BB6_151;
$L__BB6_150:
	add.f32 	%f523, %f775, 0fBF800000;
	setp.lt.f32 	%p174, %f107, %f3;
	add.f32 	%f524, %f523, 0fBF800000;
	selp.f32 	%f775, %f524, %f523, %p174;
$L__BB6_151:
	fma.rn.f32 	%f777, %f3, %f775, %f777;
	bra.uni 	$L__BB6_155;
$L__BB6_152:
	mov.b32 	%r38, %f777;
	and.b32  	%r142, %r38, 8388607;
	or.b32  	%r204, %r142, 1065353216;
	mov.b32 	%f776, %r204;
	sub.s32 	%r143, %r38, %r4;
	and.b32  	%r144, %r143, -8388608;
	add.s32 	%r205, %r144, 192937984;
	setp.eq.s32 	%p175, %r205, 0;
	@%p175 bra 	$L__BB6_154;
$L__BB6_153:
	min.u32 	%r145, %r205, 192937984;
	add.s32 	%r146, %r204, %r145;
	mov.b32 	%f525, %r146;
	mul.f32 	%f526, %f5, %f525;
	fma.rn.f32 	%f527, %f6, %f526, %f525;
	fma.rn.f32 	%f528, %f527, %f5, %f526;
	fma.rn.f32 	%f529, %f6, %f528, %f525;
	fma.rz.f32 	%f530, %f529, %f5, %f528;
	cvt.rzi.f32.f32 	%f531, %f530;
	fma.rn.f32 	%f776, %f6, %f531, %f525;
	sub.s32 	%r205, %r205, %r145;
	mov.b32 	%r204, %f776;
	setp.ne.s32 	%p176, %r205, 0;
	setp.ne.s32 	%p177, %r204, 0;
	and.pred  	%p178, %p176, %p177;
	@%p178 bra 	$L__BB6_153;
$L__BB6_154:
	setp.leu.f32 	%p179, %f1, 0f00000000;
	setp.gt.u32 	%p180, %r38, 2139095039;
	mov.b32 	%f533, %r4;
	selp.f32 	%f534, 0f7FFFFFFF, %f533, %p180;
	selp.f32 	%f535, 0f7FFFFFFF, %f534, %p179;
	mul.f32 	%f536, %f776, 0f34000000;
	mul.f32 	%f777, %f535, %f536;
$L__BB6_155:
	abs.f32 	%f537, %f777;
	setp.nan.f32 	%p181, %f537, %f537;
	copysign.f32 	%f538, %f477, %f777;
	selp.f32 	%f781, %f777, %f538, %p181;
	bra.uni 	$L__BB6_173;
$L__BB6_156:
	add.f32 	%f543, %f778, 0fBF800000;
	setp.lt.f32 	%p188, %f121, %f3;
	add.f32 	%f544, %f543, 0fBF800000;
	selp.f32 	%f778, %f544, %f543, %p188;
$L__BB6_157:
	fma.rn.f32 	%f780, %f3, %f778, %f780;
	bra.uni 	$L__BB6_161;
$L__BB6_158:
	mov.b32 	%r46, %f780;
	and.b32  	%r147, %r46, 8388607;
	or.b32  	%r206, %r147, 1065353216;
	mov.b32 	%f779, %r206;
	sub.s32 	%r148, %r46, %r4;
	and.b32  	%r149, %r148, -8388608;
	add.s32 	%r207, %r149, 192937984;
	setp.eq.s32 	%p189, %r207, 0;
	@%p189 bra 	$L__BB6_160;
$L__BB6_159:
	min.u32 	%r150, %r207, 192937984;
	add.s32 	%r151, %r206, %r150;
	mov.b32 	%f545, %r151;
	mul.f32 	%f546, %f5, %f545;
	fma.rn.f32 	%f547, %f6, %f546, %f545;
	fma.rn.f32 	%f548, %f547, %f5, %f546;
	fma.rn.f32 	%f549, %f6, %f548, %f545;
	fma.rz.f32 	%f550, %f549, %f5, %f548;
	cvt.rzi.f32.f32 	%f551, %f550;
	fma.rn.f32 	%f779, %f6, %f551, %f545;
	sub.s32 	%r207, %r207, %r150;
	mov.b32 	%r206, %f779;
	setp.ne.s32 	%p190, %r207, 0;
	setp.ne.s32 	%p191, %r206, 0;
	and.pred  	%p192, %p190, %p191;
	@%p192 bra 	$L__BB6_159;
$L__BB6_160:
	setp.leu.f32 	%p193, %f1, 0f00000000;
	setp.gt.u32 	%p194, %r46, 2139095039;
	mov.b32 	%f553, %r4;
	selp.f32 	%f554, 0f7FFFFFFF, %f553, %p194;
	selp.f32 	%f555, 0f7FFFFFFF, %f554, %p193;
	mul.f32 	%f556, %f779, 0f34000000;
	mul.f32 	%f780, %f555, %f556;
$L__BB6_161:
	abs.f32 	%f557, %f780;
	setp.nan.f32 	%p195, %f557, %f557;
	copysign.f32 	%f558, %f477, %f780;
	selp.f32 	%f781, %f780, %f558, %p195;
	bra.uni 	$L__BB6_173;
$L__BB6_162:
	setp.eq.f32 	%p196, %f189, 0f00000000;
	abs.f32 	%f133, %f477;
	setp.lt.f32 	%p197, %f133, 0f00800000;
	mul.f32 	%f560, %f133, 0f4B800000;
	selp.f32 	%f561, %f560, %f133, %p197;
	selp.f32 	%f562, 0fC1C00000, 0f00000000, %p197;
	mov.b32 	%r152, %f561;
	add.s32 	%r153, %r152, -1060439283;
	and.b32  	%r154, %r153, -8388608;
	sub.s32 	%r155, %r152, %r154;
	mov.b32 	%f563, %r155;
	cvt.rn.f32.s32 	%f564, %r154;
	fma.rn.f32 	%f565, %f564, 0f34000000, %f562;
	add.f32 	%f566, %f563, 0fBF800000;
	add.f32 	%f567, %f563, 0f3F800000;
	rcp.approx.ftz.f32 	%f568, %f567;
	add.f32 	%f569, %f566, %f566;
	mul.f32 	%f570, %f569, %f568;
	mul.f32 	%f571, %f570, %f570;
	sub.f32 	%f572, %f566, %f570;
	add.f32 	%f573, %f572, %f572;
	neg.f32 	%f574, %f570;
	fma.rn.f32 	%f575, %f574, %f566, %f573;
	mul.rn.f32 	%f576, %f568, %f575;
	fma.rn.f32 	%f577, %f571, 0f3A2C32E4, 0f3B52E7DB;
	fma.rn.f32 	%f578, %f577, %f571, 0f3C93BB73;
	fma.rn.f32 	%f579, %f578, %f571, 0f3DF6384F;
	mul.rn.f32 	%f580, %f579, %f571;
	fma.rn.f32 	%f581, %f570, 0f3FB8AA3B, %f565;
	sub.f32 	%f582, %f565, %f581;
	fma.rn.f32 	%f583, %f570, 0f3FB8AA3B, %f582;
	fma.rn.f32 	%f584, %f576, 0f3FB8AA3B, %f583;
	fma.rn.f32 	%f585, %f570, 0f32A55E34, %f584;
	mul.f32 	%f586, %f580, 0f40400000;
	fma.rn.f32 	%f587, %f586, %f576, %f585;
	fma.rn.f32 	%f588, %f580, %f570, %f587;
	add.rn.f32 	%f589, %f581, %f588;
	neg.f32 	%f590, %f581;
	add.rn.f32 	%f591, %f589, %f590;
	neg.f32 	%f592, %f591;
	add.rn.f32 	%f593, %f588, %f592;
	mul.rn.f32 	%f594, %f589, %f189;
	neg.f32 	%f595, %f594;
	fma.rn.f32 	%f596, %f589, %f189, %f595;
	fma.rn.f32 	%f597, %f593, %f189, %f596;
	cvt.rni.f32.f32 	%f598, %f594;
	sub.f32 	%f599, %f594, %f598;
	add.f32 	%f600, %f599, %f597;
	fma.rn.f32 	%f601, %f600, 0f391FCB8E, 0f3AAF85ED;
	fma.rn.f32 	%f602, %f601, %f600, 0f3C1D9856;
	fma.rn.f32 	%f603, %f602, %f600, 0f3D6357BB;
	fma.rn.f32 	%f604, %f603, %f600, 0f3E75FDEC;
	fma.rn.f32 	%f605, %f604, %f600, 0f3F317218;
	fma.rn.f32 	%f606, %f605, %f600, 0f3F800000;
	cvt.rzi.s32.f32 	%r156, %f598;
	setp.gt.f32 	%p198, %f598, 0f00000000;
	selp.b32 	%r157, 0, -2097152000, %p198;
	add.s32 	%r158, %r157, 2130706432;
	mov.b32 	%f607, %r158;
	mul.f32 	%f608, %f606, %f607;
	shl.b32 	%r159, %r156, 23;
	sub.s32 	%r160, %r159, %r157;
	mov.b32 	%f609, %r160;
	mul.f32 	%f610, %f608, %f609;
	abs.f32 	%f611, %f594;
	setp.gt.f32 	%p199, %f611, 0f43180000;
	setp.lt.f32 	%p200, %f594, 0f00000000;
	selp.f32 	%f612, 0f00000000, 0f7F800000, %p200;
	selp.f32 	%f134, %f612, %f610, %p199;
	setp.eq.f32 	%p201, %f477, 0f3F800000;
	or.pred  	%p202, %p196, %p201;
	mov.f32 	%f781, %f759;
	@%p202 bra 	$L__BB6_173;
	setp.nan.f32 	%p203, %f1, %f1;
	setp.nan.f32 	%p204, %f133, %f133;
	or.pred  	%p205, %p204, %p203;
	@%p205 bra 	$L__BB6_169;
	setp.eq.f32 	%p206, %f477, 0f00000000;
	setp.eq.f32 	%p207, %f133, 0f7F800000;
	or.pred  	%p208, %p206, %p207;
	@%p208 bra 	$L__BB6_168;
	setp.eq.f32 	%p209, %f1, 0f7F800000;
	setp.eq.f32 	%p210, %f477, 0fBF800000;
	and.pred  	%p211, %p210, %p209;
	mov.f32 	%f781, %f759;
	@%p211 bra 	$L__BB6_173;
	setp.geu.f32 	%p212, %f477, 0f00000000;
	mov.f32 	%f781, %f134;
	@%p212 bra 	$L__BB6_173;
	setp.neu.f32 	%p213, %f189, %f8;
	setp.neu.f32 	%p214, %f7, 0f3F800000;
	neg.f32 	%f614, %f134;
	selp.f32 	%f615, %f134, %f614, %p214;
	selp.f32 	%f781, 0f7FFFFFFF, %f615, %p213;
	bra.uni 	$L__BB6_173;
$L__BB6_168:
	setp.lt.f32 	%p215, %f189, 0f00000000;
	setp.neu.f32 	%p216, %f7, 0f3F800000;
	add.f32 	%f616, %f477, %f477;
	mov.b32 	%r161, %f616;
	xor.b32  	%r162, %r161, 2139095040;
	selp.b32 	%r163, %r162, %r161, %p215;
	and.b32  	%r164, %r163, 2147483647;
	selp.b32 	%r165, %r164, %r163, %p216;
	mov.b32 	%f781, %r165;
	bra.uni 	$L__BB6_173;
$L__BB6_169:
	add.rn.f32 	%f781, %f477, %f189;
	bra.uni 	$L__BB6_173;
$L__BB6_170:
	div.rn.f32 	%f781, %f477, %f189;
	bra.uni 	$L__BB6_173;
$L__BB6_171:
	sub.f32 	%f781, %f477, %f189;
	bra.uni 	$L__BB6_173;
$L__BB6_172:
	add.f32 	%f781, %f189, %f477;
$L__BB6_173:
	// begin inline asm
	{  cvt.rn.f16.f32 %rs6, %f781;}

	// end inline asm
	shl.b64 	%rd23, %rd6, 1;
	add.s64 	%rd24, %rd1, %rd23;
	st.global.u16 	[%rd24], %rs6;
$L__BB6_174:
	add.s64 	%rd7, %rd6, %rd4;
	setp.ge.u64 	%p217, %rd7, %rd8;
	@%p217 bra 	$L__BB6_232;
	add.f32 	%f143, %f1, %f1;
	mov.b32 	%f144, %r4;
	shl.b64 	%rd25, %rd7, 1;
	add.s64 	%rd26, %rd2, %rd25;
	ld.global.nc.u16 	%rs7, [%rd26];
	// begin inline asm
	{  cvt.f32.f16 %f618, %rs7;}

	// end inline asm
	mov.f32 	%f788, 0f00000000;
	setp.gt.s32 	%p218, %r69, 5;
	@%p218 bra 	$L__BB6_190;
	setp.gt.s32 	%p226, %r69, 2;
	@%p226 bra 	$L__BB6_181;
	setp.eq.s32 	%p230, %r69, 0;
	@%p230 bra 	$L__BB6_230;
	setp.eq.s32 	%p231, %r69, 1;
	@%p231 bra 	$L__BB6_229;
	setp.eq.s32 	%p232, %r69, 2;
	@%p232 bra 	$L__BB6_180;
	bra.uni 	$L__BB6_231;
$L__BB6_180:
	mul.f32 	%f788, %f189, %f618;
	bra.uni 	$L__BB6_231;
$L__BB6_181:
	setp.eq.s32 	%p227, %r69, 3;
	@%p227 bra 	$L__BB6_228;
	setp.eq.s32 	%p228, %r69, 4;
	mov.f32 	%f760, 0f3F800000;
	@%p228 bra 	$L__BB6_220;
	setp.eq.s32 	%p229, %r69, 5;
	@%p229 bra 	$L__BB6_184;
	bra.uni 	$L__BB6_231;
$L__BB6_184:
	abs.f32 	%f787, %f618;
	setp.lt.f32 	%p254, %f787, %f1;
	@%p254 bra 	$L__BB6_219;
	setp.gtu.f32 	%p255, %f787, %f2;
	@%p255 bra 	$L__BB6_216;
	div.approx.f32 	%f679, %f787, %f1;
	cvt.rzi.f32.f32 	%f785, %f679;
	fma.rn.f32 	%f167, %f3, %f785, %f787;
	mov.b32 	%r61, %f167;
	setp.lt.u32 	%p256, %r61, %r2;
	@%p256 bra 	$L__BB6_215;
	setp.gt.u32 	%p257, %r61, -2147483648;
	@%p257 bra 	$L__BB6_214;
	add.f32 	%f785, %f785, 0f3F800000;
	setp.ltu.f32 	%p258, %f167, %f143;
	@%p258 bra 	$L__BB6_215;
	add.f32 	%f680, %f785, 0f3F800000;
	fma.rn.f32 	%f681, %f1, 0fC0400000, %f167;
	setp.ge.f32 	%p259, %f681, 0f00000000;
	add.f32 	%f682, %f680, 0f3F800000;
	selp.f32 	%f785, %f682, %f680, %p259;
	bra.uni 	$L__BB6_215;
$L__BB6_190:
	setp.gt.s32 	%p219, %r69, 8;
	@%p219 bra 	$L__BB6_195;
	setp.eq.s32 	%p223, %r69, 6;
	@%p223 bra 	$L__BB6_202;
	setp.eq.s32 	%p224, %r69, 7;
	@%p224 bra 	$L__BB6_201;
	setp.eq.s32 	%p225, %r69, 8;
	@%p225 bra 	$L__BB6_194;
	bra.uni 	$L__BB6_231;
$L__BB6_194:
	min.f32 	%f788, %f618, %f189;
	bra.uni 	$L__BB6_231;
$L__BB6_195:
	setp.eq.s32 	%p220, %r69, 9;
	@%p220 bra 	$L__BB6_200;
	setp.eq.s32 	%p221, %r69, 10;
	@%p221 bra 	$L__BB6_199;
	setp.ne.s32 	%p222, %r69, 11;
	@%p222 bra 	$L__BB6_231;
	copysign.f32 	%f788, %f189, %f618;
	bra.uni 	$L__BB6_231;
$L__BB6_199:
	abs.f32 	%f620, %f618;
	mov.b32 	%r166, %f620;
	min.s32 	%r167, %r2, %r166;
	mov.b32 	%f621, %r167;
	max.s32 	%r168, %r166, %r2;
	mov.b32 	%f622, %r168;
	and.b32  	%r169, %r168, -33554432;
	xor.b32  	%r170, %r169, 2122317824;
	mov.b32 	%f623, %r170;
	mul.f32 	%f624, %f621, %f623;
	mul.f32 	%f625, %f622, %f623;
	mul.f32 	%f626, %f624, %f624;
	fma.rn.f32 	%f627, %f625, %f625, %f626;
	sqrt.rn.f32 	%f628, %f627;
	or.b32  	%r171, %r169, 8388608;
	mov.b32 	%f629, %r171;
	mul.f32 	%f630, %f628, %f629;
	setp.eq.f32 	%p233, %f621, 0f00000000;
	selp.f32 	%f631, %f622, %f630, %p233;
	setp.eq.f32 	%p234, %f621, 0f7F800000;
	selp.f32 	%f788, 0f7F800000, %f631, %p234;
	bra.uni 	$L__BB6_231;
$L__BB6_200:
	setp.lt.s32 	%p235, %r3, 0;
	abs.f32 	%f632, %f618;
	setp.gt.f32 	%p236, %f632, %f1;
	selp.f32 	%f633, %f632, %f1, %p236;
	selp.f32 	%f634, %f1, %f632, %p236;
	div.rn.f32 	%f635, %f634, %f633;
	mul.f32 	%f636, %f635, %f635;
	fma.rn.f32 	%f637, %f636, 0f3B33710B, 0fBC807748;
	fma.rn.f32 	%f638, %f637, %f636, 0f3D2CDAB2;
	fma.rn.f32 	%f639, %f638, %f636, 0fBD992D10;
	fma.rn.f32 	%f640, %f639, %f636, 0f3DD9EA6C;
	fma.rn.f32 	%f641, %f640, %f636, 0fBE117CB1;
	fma.rn.f32 	%f642, %f641, %f636, 0f3E4CBCE0;
	fma.rn.f32 	%f643, %f642, %f636, 0fBEAAAA7D;
	mul.f32 	%f644, %f636, %f643;
	fma.rn.f32 	%f645, %f644, %f635, %f635;
	neg.f32 	%f646, %f645;
	fma.rn.f32 	%f647, 0f3F6EE581, 0f3FD774EB, %f646;
	selp.f32 	%f648, %f647, %f645, %p236;
	selp.f32 	%f649, 0f3F6EE581, 0f3FEEE581, %p236;
	selp.f32 	%f650, %f645, %f646, %p236;
	fma.rn.f32 	%f651, %f649, 0f3FD774EB, %f650;
	selp.f32 	%f652, %f651, %f648, %p235;
	add.f32 	%f653, %f1, %f632;
	setp.eq.f32 	%p237, %f633, 0f00000000;
	setp.eq.f32 	%p238, %f1, %f632;
	selp.f32 	%f654, 0f4016CBE4, 0f3F490FDB, %p235;
	selp.f32 	%f655, %f654, %f652, %p238;
	selp.f32 	%f656, 0f40490FDB, 0f00000000, %p235;
	selp.f32 	%f657, %f656, %f655, %p237;
	abs.f32 	%f658, %f653;
	setp.nan.f32 	%p239, %f658, %f658;
	copysign.f32 	%f659, %f618, %f657;
	selp.f32 	%f788, %f653, %f659, %p239;
	bra.uni 	$L__BB6_231;
$L__BB6_201:
	max.f32 	%f788, %f618, %f189;
	bra.uni 	$L__BB6_231;
$L__BB6_202:
	abs.f32 	%f784, %f618;
	setp.lt.f32 	%p240, %f784, %f1;
	@%p240 bra 	$L__BB6_213;
	setp.gtu.f32 	%p241, %f784, %f2;
	@%p241 bra 	$L__BB6_210;
	div.approx.f32 	%f660, %f784, %f1;
	cvt.rzi.f32.f32 	%f782, %f660;
	fma.rn.f32 	%f153, %f3, %f782, %f784;
	mov.b32 	%r53, %f153;
	setp.lt.u32 	%p242, %r53, %r2;
	@%p242 bra 	$L__BB6_209;
	setp.gt.u32 	%p243, %r53, -2147483648;
	@%p243 bra 	$L__BB6_208;
	add.f32 	%f782, %f782, 0f3F800000;
	setp.ltu.f32 	%p244, %f153, %f143;
	@%p244 bra 	$L__BB6_209;
	add.f32 	%f661, %f782, 0f3F800000;
	fma.rn.f32 	%f662, %f1, 0fC0400000, %f153;
	setp.ge.f32 	%p245, %f662, 0f00000000;
	add.f32 	%f663, %f661, 0f3F800000;
	selp.f32 	%f782, %f663, %f661, %p245;
	bra.uni 	$L__BB6_209;
$L__BB6_208:
	add.f32 	%f664, %f782, 0fBF800000;
	setp.lt.f32 	%p246, %f153, %f3;
	add.f32 	%f665, %f664, 0fBF800000;
	selp.f32 	%f782, %f665, %f664, %p246;
$L__BB6_209:
	fma.rn.f32 	%f784, %f3, %f782, %f784;
	bra.uni 	$L__BB6_213;
$L__BB6_210:
	mov.b32 	%r54, %f784;
	and.b32  	%r172, %r54, 8388607;
	or.b32  	%r208, %r172, 1065353216;
	mov.b32 	%f783, %r208;
	sub.s32 	%r173, %r54, %r4;
	and.b32  	%r174, %r173, -8388608;
	add.s32 	%r209, %r174, 192937984;
	setp.eq.s32 	%p247, %r209, 0;
	@%p247 bra 	$L__BB6_212;
$L__BB6_211:
	min.u32 	%r175, %r209, 192937984;
	add.s32 	%r176, %r208, %r175;
	mov.b32 	%f666, %r176;
	mul.f32 	%f667, %f5, %f666;
	fma.rn.f32 	%f668, %f6, %f667, %f666;
	fma.rn.f32 	%f669, %f668, %f5, %f667;
	fma.rn.f32 	%f670, %f6, %f669, %f666;
	fma.rz.f32 	%f671, %f670, %f5, %f669;
	cvt.rzi.f32.f32 	%f672, %f671;
	fma.rn.f32 	%f783, %f6, %f672, %f666;
	sub.s32 	%r209, %r209, %r175;
	mov.b32 	%r208, %f783;
	setp.ne.s32 	%p248, %r209, 0;
	setp.ne.s32 	%p249, %r208, 0;
	and.pred  	%p250, %p248, %p249;
	@%p250 bra 	$L__BB6_211;
$L__BB6_212:
	setp.leu.f32 	%p251, %f1, 0f00000000;
	setp.gt.u32 	%p252, %r54, 2139095039;
	selp.f32 	%f674, 0f7FFFFFFF, %f144, %p252;
	selp.f32 	%f675, 0f7FFFFFFF, %f674, %p251;
	mul.f32 	%f676, %f783, 0f34000000;
	mul.f32 	%f784, %f675, %f676;
$L__BB6_213:
	abs.f32 	%f677, %f784;
	setp.nan.f32 	%p253, %f677, %f677;
	copysign.f32 	%f678, %f618, %f784;
	selp.f32 	%f788, %f784, %f678, %p253;
	bra.uni 	$L__BB6_231;
$L__BB6_214:
	add.f32 	%f683, %f785, 0fBF800000;
	setp.lt.f32 	%p260, %f167, %f3;
	add.f32 	%f684, %f683, 0fBF800000;
	selp.f32 	%f785, %f684, %f683, %p260;
$L__BB6_215:
	fma.rn.f32 	%f787, %f3, %f785, %f787;
	bra.uni 	$L__BB6_219;
$L__BB6_216:
	mov.b32 	%r62, %f787;
	and.b32  	%r177, %r62, 8388607;
	or.b32  	%r210, %r177, 1065353216;
	mov.b32 	%f786, %r210;
	sub.s32 	%r178, %r62, %r4;
	and.b32  	%r179, %r178, -8388608;
	add.s32 	%r211, %r179, 192937984;
	setp.eq.s32 	%p261, %r211, 0;
	@%p261 bra 	$L__BB6_218;
$L__BB6_217:
	min.u32 	%r180, %r211, 192937984;
	add.s32 	%r181, %r210, %r180;
	mov.b32 	%f685, %r181;
	mul.f32 	%f686, %f5, %f685;
	fma.rn.f32 	%f687, %f6, %f686, %f685;
	fma.rn.f32 	%f688, %f687, %f5, %f686;
	fma.rn.f32 	%f689, %f6, %f688, %f685;
	fma.rz.f32 	%f690, %f689, %f5, %f688;
	cvt.rzi.f32.f32 	%f691, %f690;
	fma.rn.f32 	%f786, %f6, %f691, %f685;
	sub.s32 	%r211, %r211, %r180;
	mov.b32 	%r210, %f786;
	setp.ne.s32 	%p262, %r211, 0;
	setp.ne.s32 	%p263, %r210, 0;
	and.pred  	%p264, %p262, %p263;
	@%p264 bra 	$L__BB6_217;
$L__BB6_218:
	setp.leu.f32 	%p265, %f1, 0f00000000;
	setp.gt.u32 	%p266, %r62, 2139095039;
	selp.f32 	%f693, 0f7FFFFFFF, %f144, %p266;
	selp.f32 	%f694, 0f7FFFFFFF, %f693, %p265;
	mul.f32 	%f695, %f786, 0f34000000;
	mul.f32 	%f787, %f694, %f695;
$L__BB6_219:
	abs.f32 	%f696, %f787;
	setp.nan.f32 	%p267, %f696, %f696;
	copysign.f32 	%f697, %f618, %f787;
	selp.f32 	%f788, %f787, %f697, %p267;
	bra.uni 	$L__BB6_231;
$L__BB6_220:
	setp.eq.f32 	%p268, %f189, 0f00000000;
	abs.f32 	%f179, %f618;
	setp.lt.f32 	%p269, %f179, 0f00800000;
	mul.f32 	%f699, %f179, 0f4B800000;
	selp.f32 	%f700, %f699, %f179, %p269;
	selp.f32 	%f701, 0fC1C00000, 0f00000000, %p269;
	mov.b32 	%r182, %f700;
	add.s32 	%r183, %r182, -1060439283;
	and.b32  	%r184, %r183, -8388608;
	sub.s32 	%r185, %r182, %r184;
	mov.b32 	%f702, %r185;
	cvt.rn.f32.s32 	%f703, %r184;
	fma.rn.f32 	%f704, %f703, 0f34000000, %f701;
	add.f32 	%f705, %f702, 0fBF800000;
	add.f32 	%f706, %f702, 0f3F800000;
	rcp.approx.ftz.f32 	%f707, %f706;
	add.f32 	%f708, %f705, %f705;
	mul.f32 	%f709, %f708, %f707;
	mul.f32 	%f710, %f709, %f709;
	sub.f32 	%f711, %f705, %f709;
	add.f32 	%f712, %f711, %f711;
	neg.f32 	%f713, %f709;
	fma.rn.f32 	%f714, %f713, %f705, %f712;
	mul.rn.f32 	%f715, %f707, %f714;
	fma.rn.f32 	%f716, %f710, 0f3A2C32E4, 0f3B52E7DB;
	fma.rn.f32 	%f717, %f716, %f710, 0f3C93BB73;
	fma.rn.f32 	%f718, %f717, %f710, 0f3DF6384F;
	mul.rn.f32 	%f719, %f718, %f710;
	fma.rn.f32 	%f720, %f709, 0f3FB8AA3B, %f704;
	sub.f32 	%f721, %f704, %f720;
	fma.rn.f32 	%f722, %f709, 0f3FB8AA3B, %f721;
	fma.rn.f32 	%f723, %f715, 0f3FB8AA3B, %f722;
	fma.rn.f32 	%f724, %f709, 0f32A55E34, %f723;
	mul.f32 	%f725, %f719, 0f40400000;
	fma.rn.f32 	%f726, %f725, %f715, %f724;
	fma.rn.f32 	%f727, %f719, %f709, %f726;
	add.rn.f32 	%f728, %f720, %f727;
	neg.f32 	%f729, %f720;
	add.rn.f32 	%f730, %f728, %f729;
	neg.f32 	%f731, %f730;
	add.rn.f32 	%f732, %f727, %f731;
	mul.rn.f32 	%f733, %f728, %f189;
	neg.f32 	%f734, %f733;
	fma.rn.f32 	%f735, %f728, %f189, %f734;
	fma.rn.f32 	%f736, %f732, %f189, %f735;
	cvt.rni.f32.f32 	%f737, %f733;
	sub.f32 	%f738, %f733, %f737;
	add.f32 	%f739, %f738, %f736;
	fma.rn.f32 	%f740, %f739, 0f391FCB8E, 0f3AAF85ED;
	fma.rn.f32 	%f741, %f740, %f739, 0f3C1D9856;
	fma.rn.f32 	%f742, %f741, %f739, 0f3D6357BB;
	fma.rn.f32 	%f743, %f742, %f739, 0f3E75FDEC;
	fma.rn.f32 	%f744, %f743, %f739, 0f3F317218;
	fma.rn.f32 	%f745, %f744, %f739, 0f3F800000;
	cvt.rzi.s32.f32 	%r186, %f737;
	setp.gt.f32 	%p270, %f737, 0f00000000;
	selp.b32 	%r187, 0, -2097152000, %p270;
	add.s32 	%r188, %r187, 2130706432;
	mov.b32 	%f746, %r188;
	mul.f32 	%f747, %f745, %f746;
	shl.b32 	%r189, %r186, 23;
	sub.s32 	%r190, %r189, %r187;
	mov.b32 	%f748, %r190;
	mul.f32 	%f749, %f747, %f748;
	abs.f32 	%f750, %f733;
	setp.gt.f32 	%p271, %f750, 0f43180000;
	setp.lt.f32 	%p272, %f733, 0f00000000;
	selp.f32 	%f751, 0f00000000, 0f7F800000, %p272;
	selp.f32 	%f180, %f751, %f749, %p271;
	setp.eq.f32 	%p273, %f618, 0f3F800000;
	or.pred  	%p274, %p268, %p273;
	mov.f32 	%f788, %f760;
	@%p274 bra 	$L__BB6_231;
	setp.nan.f32 	%p275, %f1, %f1;
	setp.nan.f32 	%p276, %f179, %f179;
	or.pred  	%p277, %p276, %p275;
	@%p277 bra 	$L__BB6_227;
	setp.eq.f32 	%p278, %f618, 0f00000000;
	setp.eq.f32 	%p279, %f179, 0f7F800000;
	or.pred  	%p280, %p278, %p279;
	@%p280 bra 	$L__BB6_226;
	setp.eq.f32 	%p281, %f1, 0f7F800000;
	setp.eq.f32 	%p282, %f618, 0fBF800000;
	and.pred  	%p283, %p282, %p281;
	mov.f32 	%f788, %f760;
	@%p283 bra 	$L__BB6_231;
	setp.geu.f32 	%p284, %f618, 0f00000000;
	mov.f32 	%f788, %f180;
	@%p284 bra 	$L__BB6_231;
	setp.neu.f32 	%p285, %f189, %f8;
	setp.neu.f32 	%p286, %f7, 0f3F800000;
	neg.f32 	%f753, %f180;
	selp.f32 	%f754, %f180, %f753, %p286;
	selp.f32 	%f788, 0f7FFFFFFF, %f754, %p285;
	bra.uni 	$L__BB6_231;
$L__BB6_226:
	setp.lt.f32 	%p287, %f189, 0f00000000;
	setp.neu.f32 	%p288, %f7, 0f3F800000;
	add.f32 	%f755, %f618, %f618;
	mov.b32 	%r191, %f755;
	xor.b32  	%r192, %r191, 2139095040;
	selp.b32 	%r193, %r192, %r191, %p287;
	and.b32  	%r194, %r193, 2147483647;
	selp.b32 	%r195, %r194, %r193, %p288;
	mov.b32 	%f788, %r195;
	bra.uni 	$L__BB6_231;
$L__BB6_227:
	add.rn.f32 	%f788, %f618, %f189;
	bra.uni 	$L__BB6_231;
$L__BB6_228:
	div.rn.f32 	%f788, %f618, %f189;
	bra.uni 	$L__BB6_231;
$L__BB6_229:
	sub.f32 	%f788, %f618, %f189;
	bra.uni 	$L__BB6_231;
$L__BB6_230:
	add.f32 	%f788, %f189, %f618;
$L__BB6_231:
	// begin inline asm
	{  cvt.rn.f16.f32 %rs8, %f788;}

	// end inline asm
	add.s64 	%rd28, %rd1, %rd25;
	st.global.u16 	[%rd28], %rs8;
$L__BB6_232:
	ret;

}
	// .globl	binary_ss_int32_kernel
.visible .entry binary_ss_int32_kernel(
	.param .u64 .ptr .align 1 binary_ss_int32_kernel_param_0,
	.param .u64 .ptr .align 1 binary_ss_int32_kernel_param_1,
	.param .u64 .ptr .align 1 binary_ss_int32_kernel_param_2,
	.param .u64 binary_ss_int32_kernel_param_3,
	.param .u32 binary_ss_int32_kernel_param_4
)
{
	.reg .pred 	%p<73>;
	.reg .b32 	%r<82>;
	.reg .b64 	%rd<35>;

	ld.param.u64 	%rd10, [binary_ss_int32_kernel_param_0];
	ld.param.u64 	%rd11, [binary_ss_int32_kernel_param_1];
	ld.param.u64 	%rd12, [binary_ss_int32_kernel_param_2];
	ld.param.u64 	%rd9, [binary_ss_int32_kernel_param_3];
	ld.param.u32 	%r62, [binary_ss_int32_kernel_param_4];
	cvta.to.global.u64 	%rd1, %rd10;
	cvta.to.global.u64 	%rd2, %rd12;
	cvta.to.global.u64 	%rd3, %rd11;
	mov.u32 	%r63, %ctaid.x;
	mov.u32 	%r1, %ntid.x;
	shl.b32 	%r64, %r1, 2;
	mul.wide.u32 	%rd13, %r64, %r63;
	mov.u32 	%r65, %tid.x;
	cvt.u64.u32 	%rd14, %r65;
	add.s64 	%rd4, %rd13, %rd14;
	setp.ge.u64 	%p1, %rd4, %rd9;
	@%p1 bra 	$L__BB7_31;
	shl.b64 	%rd15, %rd4, 2;
	add.s64 	%rd16, %rd3, %rd15;
	ld.global.nc.u32 	%r2, [%rd16];
	add.s64 	%rd17, %rd2, %rd15;
	ld.global.nc.u32 	%r3, [%rd17];
	mov.b32 	%r78, 0;
	setp.gt.s32 	%p2, %r62, 7;
	@%p2 bra 	$L__BB7_11;
	setp.gt.s32 	%p10, %r62, 2;
	@%p10 bra 	$L__BB7_7;
	setp.eq.s32 	%p14, %r62, 0;
	@%p14 bra 	$L__BB7_20;
	setp.eq.s32 	%p15, %r62, 1;
	@%p15 bra 	$L__BB7_21;
	setp.eq.s32 	%p16, %r62, 2;
	@%p16 bra 	$L__BB7_6;
	bra.uni 	$L__BB7_30;
$L__BB7_6:
	mul.lo.s32 	%r78, %r3, %r2;
	bra.uni 	$L__BB7_30;
$L__BB7_7:
	setp.eq.s32 	%p11, %r62, 3;
	@%p11 bra 	$L__BB7_22;
	setp.eq.s32 	%p12, %r62, 5;
	@%p12 bra 	$L__BB7_24;
	setp.eq.s32 	%p13, %r62, 7;
	@%p13 bra 	$L__BB7_10;
	bra.uni 	$L__BB7_30;
$L__BB7_10:
	max.s32 	%r78, %r2, %r3;
	bra.uni 	$L__BB7_30;
$L__BB7_11:
	setp.gt.s32 	%p3, %r62, 41;
	@%p3 bra 	$L__BB7_16;
	setp.eq.s32 	%p7, %r62, 8;
	@%p7 bra 	$L__BB7_26;
	setp.eq.s32 	%p8, %r62, 40;
	@%p8 bra 	$L__BB7_27;
	setp.eq.s32 	%p9, %r62, 41;
	@%p9 bra 	$L__BB7_15;
	bra.uni 	$L__BB7_30;
$L__BB7_15:
	or.b32  	%r78, %r3, %r2;
	bra.uni 	$L__BB7_30;
$L__BB7_16:
	setp.eq.s32 	%p4, %r62, 42;
	@%p4 bra 	$L__BB7_28;
	setp.eq.s32 	%p5, %r62, 43;
	@%p5 bra 	$L__BB7_29;
	setp.eq.s32 	%p6, %r62, 44;
	@%p6 bra 	$L__BB7_19;
	bra.uni 	$L__BB7_30;
$L__BB7_19:
	shr.s32 	%r78, %r2, %r3;
	bra.uni 	$L__BB7_30;
$L__BB7_20:
	add.s32 	%r78, %r3, %r2;
	bra.uni 	$L__BB7_30;
$L__BB7_21:
	sub.s32 	%r78, %r2, %r3;
	bra.uni 	$L__BB7_30;
$L__BB7_22:
	setp.eq.s32 	%p18, %r3, 0;
	@%p18 bra 	$L__BB7_30;
	div.s32 	%r78, %r2, %r3;
	bra.uni 	$L__BB7_30;
$L__BB7_24:
	setp.eq.s32 	%p17, %r3, 0;
	@%p17 bra 	$L__BB7_30;
	rem.s32 	%r78, %r2, %r3;
	bra.uni 	$L__BB7_30;
$L__BB7_26:
	min.s32 	%r78, %r2, %r3;
	bra.uni 	$L__BB7_30;
$L__BB7_27:
	and.b32  	%r78, %r3, %r2;
	bra.uni 	$L__BB7_30;
$L__BB7_28:
	xor.b32  	%r78, %r3, %r2;
	bra.uni 	$L__BB7_30;
$L__BB7_29:
	shl.b32 	%r78, %r2, %r3;
$L__BB7_30:
	add.s64 	%rd19, %rd1, %rd15;
	st.global.u32 	[%rd19], %r78;
$L__BB7_31:
	cvt.u64.u32 	%rd5, %r1;
	add.s64 	%rd6, %rd4, %rd5;
	setp.ge.u64 	%p19, %rd6, %rd9;
	@%p19 bra 	$L__BB7_62;
	shl.b64 	%rd20, %rd6, 2;
	add.s64 	%rd21, %rd3, %rd20;
	ld.global.nc.u32 	%r17, [%rd21];
	add.s64 	%rd22, %rd2, %rd20;
	ld.global.nc.u32 	%r18, [%rd22];
	mov.b32 	%r79, 0;
	setp.gt.s32 	%p20, %r62, 7;
	@%p20 bra 	$L__BB7_42;
	setp.gt.s32 	%p28, %r62, 2;
	@%p28 bra 	$L__BB7_38;
	setp.eq.s32 	%p32, %r62, 0;
	@%p32 bra 	$L__BB7_60;
	setp.eq.s32 	%p33, %r62, 1;
	@%p33 bra 	$L__BB7_59;
	setp.eq.s32 	%p34, %r62, 2;
	@%p34 bra 	$L__BB7_37;
	bra.uni 	$L__BB7_61;
$L__BB7_37:
	mul.lo.s32 	%r79, %r18, %r17;
	bra.uni 	$L__BB7_61;
$L__BB7_38:
	setp.eq.s32 	%p29, %r62, 3;
	@%p29 bra 	$L__BB7_57;
	setp.eq.s32 	%p30, %r62, 5;
	@%p30 bra 	$L__BB7_55;
	setp.eq.s32 	%p31, %r62, 7;
	@%p31 bra 	$L__BB7_41;
	bra.uni 	$L__BB7_61;
$L__BB7_41:
	max.s32 	%r79, %r17, %r18;
	bra.uni 	$L__BB7_61;
$L__BB7_42:
	setp.gt.s32 	%p21, %r62, 41;
	@%p21 bra 	$L__BB7_47;
	setp.eq.s32 	%p25, %r62, 8;
	@%p25 bra 	$L__BB7_54;
	setp.eq.s32 	%p26, %r62, 40;
	@%p26 bra 	$L__BB7_53;
	setp.eq.s32 	%p27, %r62, 41;
	@%p27 bra 	$L__BB7_46;
	bra.uni 	$L__BB7_61;
$L__BB7_46:
	or.b32  	%r79, %r18, %r17;
	bra.uni 	$L__BB7_61;
$L__BB7_47:
	setp.eq.s32 	%p22, %r62, 42;
	@%p22 bra 	$L__BB7_52;
	setp.eq.s32 	%p23, %r62, 43;
	@%p23 bra 	$L__BB7_51;
	setp.ne.s32 	%p24, %r62, 44;
	@%p24 bra 	$L__BB7_61;
	shr.s32 	%r79, %r17, %r18;
	bra.uni 	$L__BB7_61;
$L__BB7_51:
	shl.b32 	%r79, %r17, %r18;
	bra.uni 	$L__BB7_61;
$L__BB7_52:
	xor.b32  	%r79, %r18, %r17;
	bra.uni 	$L__BB7_61;
$L__BB7_53:
	and.b32  	%r79, %r18, %r17;
	bra.uni 	$L__BB7_61;
$L__BB7_54:
	min.s32 	%r79, %r17, %r18;
	bra.uni 	$L__BB7_61;
$L__BB7_55:
	setp.eq.s32 	%p35, %r18, 0;
	@%p35 bra 	$L__BB7_61;
	rem.s32 	%r79, %r17, %r18;
	bra.uni 	$L__BB7_61;
$L__BB7_57:
	setp.eq.s32 	%p36, %r18, 0;
	@%p36 bra 	$L__BB7_61;
	div.s32 	%r79, %r17, %r18;
	bra.uni 	$L__BB7_61;
$L__BB7_59:
	sub.s32 	%r79, %r17, %r18;
	bra.uni 	$L__BB7_61;
$L__BB7_60:
	add.s32 	%r79, %r18, %r17;
$L__BB7_61:
	add.s64 	%rd24, %rd1, %rd20;
	st.global.u32 	[%rd24], %r79;
$L__BB7_62:
	add.s64 	%rd7, %rd6, %rd5;
	setp.ge.u64 	%p37, %rd7, %rd9;
	@%p37 bra 	$L__BB7_93;
	shl.b64 	%rd25, %rd7, 2;
	add.s64 	%rd26, %rd3, %rd25;
	ld.global.nc.u32 	%r32, [%rd26];
	add.s64 	%rd27, %rd2, %rd25;
	ld.global.nc.u32 	%r33, [%rd27];
	mov.b32 	%r80, 0;
	setp.gt.s32 	%p38, %r62, 7;
	@%p38 bra 	$L__BB7_73;
	setp.gt.s32 	%p46, %r62, 2;
	@%p46 bra 	$L__BB7_69;
	setp.eq.s32 	%p50, %r62, 0;
	@%p50 bra 	$L__BB7_91;
	setp.eq.s32 	%p51, %r62, 1;
	@%p51 bra 	$L__BB7_90;
	setp.eq.s32 	%p52, %r62, 2;
	@%p52 bra 	$L__BB7_68;
	bra.uni 	$L__BB7_92;
$L__BB7_68:
	mul.lo.s32 	%r80, %r33, %r32;
	bra.uni 	$L__BB7_92;
$L__BB7_69:
	setp.eq.s32 	%p47, %r62, 3;
	@%p47 bra 	$L__BB7_88;
	setp.eq.s32 	%p48, %r62, 5;
	@%p48 bra 	$L__BB7_86;
	setp.eq.s32 	%p49, %r62, 7;
	@%p49 bra 	$L__BB7_72;
	bra.uni 	$L__BB7_92;
$L__BB7_72:
	max.s32 	%r80, %r32, %r33;
	bra.uni 	$L__BB7_92;
$L__BB7_73:
	setp.gt.s32 	%p39, %r62, 41;
	@%p39 bra 	$L__BB7_78;
	setp.eq.s32 	%p43, %r62, 8;
	@%p43 bra 	$L__BB7_85;
	setp.eq.s32 	%p44, %r62, 40;
	@%p44 bra 	$L__BB7_84;
	setp.eq.s32 	%p45, %r62, 41;
	@%p45 bra 	$L__BB7_77;
	bra.uni 	$L__BB7_92;
$L__BB7_77:
	or.b32  	%r80, %r33, %r32;
	bra.uni 	$L__BB7_92;
$L__BB7_78:
	setp.eq.s32 	%p40, %r62, 42;
	@%p40 bra 	$L__BB7_83;
	setp.eq.s32 	%p41, %r62, 43;
	@%p41 bra 	$L__BB7_82;
	setp.ne.s32 	%p42, %r62, 44;
	@%p42 bra 	$L__BB7_92;
	shr.s32 	%r80, %r32, %r33;
	bra.uni 	$L__BB7_92;
$L__BB7_82:
	shl.b32 	%r80, %r32, %r33;
	bra.uni 	$L__BB7_92;
$L__BB7_83:
	xor.b32  	%r80, %r33, %r32;
	bra.uni 	$L__BB7_92;
$L__BB7_84:
	and.b32  	%r80, %r33, %r32;
	bra.uni 	$L__BB7_92;
$L__BB7_85:
	min.s32 	%r80, %r32, %r33;
	bra.uni 	$L__BB7_92;
$L__BB7_86:
	setp.eq.s32 	%p53, %r33, 0;
	@%p53 bra 	$L__BB7_92;
	rem.s32 	%r80, %r32, %r33;
	bra.uni 	$L__BB7_92;
$L__BB7_88:
	setp.eq.s32 	%p54, %r33, 0;
	@%p54 bra 	$L__BB7_92;
	div.s32 	%r80, %r32, %r33;
	bra.uni 	$L__BB7_92;
$L__BB7_90:
	sub.s32 	%r80, %r32, %r33;
	bra.uni 	$L__BB7_92;
$L__BB7_91:
	add.s32 	%r80, %r33, %r32;
$L__BB7_92:
	add.s64 	%rd29, %rd1, %rd25;
	st.global.u32 	[%rd29], %r80;
$L__BB7_93:
	add.s64 	%rd8, %rd7, %rd5;
	setp.ge.u64 	%p55, %rd8, %rd9;
	@%p55 bra 	$L__BB7_124;
	shl.b64 	%rd30, %rd8, 2;
	add.s64 	%rd31, %rd3, %rd30;
	ld.global.nc.u32 	%r47, [%rd31];
	add.s64 	%rd32, %rd2, %rd30;
	ld.global.nc.u32 	%r48, [%rd32];
	mov.b32 	%r81, 0;
	setp.gt.s32 	%p56, %r62, 7;
	@%p56 bra 	$L__BB7_104;
	setp.gt.s32 	%p64, %r62, 2;
	@%p64 bra 	$L__BB7_100;
	setp.eq.s32 	%p68, %r62, 0;
	@%p68 bra 	$L__BB7_122;
	setp.eq.s32 	%p69, %r62, 1;
	@%p69 bra 	$L__BB7_121;
	setp.eq.s32 	%p70, %r62, 2;
	@%p70 bra 	$L__BB7_99;
	bra.uni 	$L__BB7_123;
$L__BB7_99:
	mul.lo.s32 	%r81, %r48, %r47;
	bra.uni 	$L__BB7_123;
$L__BB7_100:
	setp.eq.s32 	%p65, %r62, 3;
	@%p65 bra 	$L__BB7_119;
	setp.eq.s32 	%p66, %r62, 5;
	@%p66 bra 	$L__BB7_117;
	setp.eq.s32 	%p67, %r62, 7;
	@%p67 bra 	$L__BB7_103;
	bra.uni 	$L__BB7_123;
$L__BB7_103:
	max.s32 	%r81, %r47, %r48;
	bra.uni 	$L__BB7_123;
$L__BB7_104:
	setp.gt.s32 	%p57, %r62, 41;
	@%p57 bra 	$L__BB7_109;
	setp.eq.s32 	%p61, %r62, 8;
	@%p61 bra 	$L__BB7_116;
	setp.eq.s32 	%p62, %r62, 40;
	@%p62 bra 	$L__BB7_115;
	setp.eq.s32 	%p63, %r62, 41;
	@%p63 bra 	$L__BB7_108;
	bra.uni 	$L__BB7_123;
$L__BB7_108:
	or.b32  	%r81, %r48, %r47;
	bra.uni 	$L__BB7_123;
$L__BB7_109:
	setp.eq.s32 	%p58, %r62, 42;
	@%p58 bra 	$L__BB7_114;
	setp.eq.s32 	%p59, %r62, 43;
	@%p59 bra 	$L__BB7_113;
	setp.ne.s32 	%p60, %r62, 44;
	@%p60 bra 	$L__BB7_123;
	shr.s32 	%r81, %r47, %r48;
	bra.uni 	$L__BB7_123;
$L__BB7_113:
	shl.b32 	%r81, %r47, %r48;
	bra.uni 	$L__BB7_123;
$L__BB7_114:
	xor.b32  	%r81, %r48, %r47;
	bra.uni 	$L__BB7_123;
$L__BB7_115:
	and.b32  	%r81, %r48, %r47;
	bra.uni 	$L__BB7_123;
$L__BB7_116:
	min.s32 	%r81, %r47, %r48;
	bra.uni 	$L__BB7_123;
$L__BB7_117:
	setp.eq.s32 	%p71, %r48, 0;
	@%p71 bra 	$L__BB7_123;
	rem.s32 	%r81, %r47, %r48;
	bra.uni 	$L__BB7_123;
$L__BB7_119:
	setp.eq.s32 	%p72, %r48, 0;
	@%p72 bra 	$L__BB7_123;
	div.s32 	%r81, %r47, %r48;
	bra.uni 	$L__BB7_123;
$L__BB7_121:
	sub.s32 	%r81, %r47, %r48;
	bra.uni 	$L__BB7_123;
$L__BB7_122:
	add.s32 	%r81, %r48, %r47;
$L__BB7_123:
	add.s64 	%rd34, %rd1, %rd30;
	st.global.u32 	[%rd34], %r81;
$L__BB7_124:
	ret;

}
	// .globl	binary_vs_int32_kernel
.visible .entry binary_vs_int32_kernel(
	.param .u64 .ptr .align 1 binary_vs_int32_kernel_param_0,
	.param .u64 .ptr .align 1 binary_vs_int32_kernel_param_1,
	.param .u32 binary_vs_int32_kernel_param_2,
	.param .u64 binary_vs_int32_kernel_param_3,
	.param .u32 binary_vs_int32_kernel_param_4
)
{
	.reg .pred 	%p<93>;
	.reg .b32 	%r<135>;
	.reg .b64 	%rd<233>;

	ld.param.u64 	%rd61, [binary_vs_int32_kernel_param_0];
	ld.param.u64 	%rd62, [binary_vs_int32_kernel_param_1];
	ld.param.u32 	%r18, [binary_vs_int32_kernel_param_2];
	ld.param.u64 	%rd60, [binary_vs_int32_kernel_param_3];
	ld.param.u32 	%r19, [binary_vs_int32_kernel_param_4];
	cvta.to.global.u64 	%rd1, %rd61;
	cvta.to.global.u64 	%rd2, %rd62;
	mov.u32 	%r20, %ctaid.x;
	mov.u32 	%r1, %ntid.x;
	shl.b32 	%r21, %r1, 2;
	mul.wide.u32 	%rd63, %r21, %r20;
	mov.u32 	%r22, %tid.x;
	cvt.u64.u32 	%rd64, %r22;
	add.s64 	%rd3, %rd63, %rd64;
	setp.ne.s32 	%p1, %r18, 0;
	@%p1 bra 	$L__BB8_45;
	setp.ge.u64 	%p69, %rd3, %rd60;
	@%p69 bra 	$L__BB8_12;
	shl.b64 	%rd217, %rd3, 2;
	add.s64 	%rd218, %rd2, %rd217;
	ld.global.nc.u32 	%r2, [%rd218];
	mov.b32 	%r131, 0;
	setp.gt.s32 	%p70, %r19, 40;
	@%p70 bra 	$L__BB8_7;
	setp.lt.u32 	%p72, %r19, 2;
	@%p72 bra 	$L__BB8_10;
	setp.eq.s32 	%p73, %r19, 7;
	@%p73 bra 	$L__BB8_9;
	setp.eq.s32 	%p74, %r19, 8;
	@%p74 bra 	$L__BB8_6;
	bra.uni 	$L__BB8_11;
$L__BB8_6:
	min.s32 	%r131, %r2, 0;
	bra.uni 	$L__BB8_11;
$L__BB8_7:
	add.s32 	%r124, %r19, -41;
	setp.gt.u32 	%p71, %r124, 3;
	@%p71 bra 	$L__BB8_11;
	mov.u32 	%r131, %r2;
	bra.uni 	$L__BB8_11;
$L__BB8_9:
	max.s32 	%r131, %r2, 0;
	bra.uni 	$L__BB8_11;
$L__BB8_10:
	mov.u32 	%r131, %r2;
$L__BB8_11:
	add.s64 	%rd220, %rd1, %rd217;
	st.global.u32 	[%rd220], %r131;
$L__BB8_12:
	cvt.u64.u32 	%rd4, %r1;
	add.s64 	%rd5, %rd3, %rd4;
	setp.ge.u64 	%p75, %rd5, %rd60;
	@%p75 bra 	$L__BB8_23;
	shl.b64 	%rd221, %rd5, 2;
	add.s64 	%rd222, %rd2, %rd221;
	ld.global.nc.u32 	%r6, [%rd222];
	mov.b32 	%r132, 0;
	setp.gt.s32 	%p76, %r19, 40;
	@%p76 bra 	$L__BB8_18;
	setp.lt.u32 	%p78, %r19, 2;
	@%p78 bra 	$L__BB8_21;
	setp.eq.s32 	%p79, %r19, 7;
	@%p79 bra 	$L__BB8_20;
	setp.eq.s32 	%p80, %r19, 8;
	@%p80 bra 	$L__BB8_17;
	bra.uni 	$L__BB8_22;
$L__BB8_17:
	min.s32 	%r132, %r6, 0;
	bra.uni 	$L__BB8_22;
$L__BB8_18:
	add.s32 	%r126, %r19, -41;
	setp.gt.u32 	%p77, %r126, 3;
	@%p77 bra 	$L__BB8_22;
	mov.u32 	%r132, %r6;
	bra.uni 	$L__BB8_22;
$L__BB8_20:
	max.s32 	%r132, %r6, 0;
	bra.uni 	$L__BB8_22;
$L__BB8_21:
	mov.u32 	%r132, %r6;
$L__BB8_22:
	add.s64 	%rd224, %rd1, %rd221;
	st.global.u32 	[%rd224], %r132;
$L__BB8_23:
	add.s64 	%rd6, %rd5, %rd4;
	setp.ge.u64 	%p81, %rd6, %rd60;
	@%p81 bra 	$L__BB8_34;
	shl.b64 	%rd225, %rd6, 2;
	add.s64 	%rd226, %rd2, %rd225;
	ld.global.nc.u32 	%r10, [%rd226];
	mov.b32 	%r133, 0;
	setp.gt.s32 	%p82, %r19, 40;
	@%p82 bra 	$L__BB8_29;
	setp.lt.u32 	%p84, %r19, 2;
	@%p84 bra 	$L__BB8_32;
	setp.eq.s32 	%p85, %r19, 7;
	@%p85 bra 	$L__BB8_31;
	setp.eq.s32 	%p86, %r19, 8;
	@%p86 bra 	$L__BB8_28;
	bra.uni 	$L__BB8_33;
$L__BB8_28:
	min.s32 	%r133, %r10, 0;
	bra.uni 	$L__BB8_33;
$L__BB8_29:
	add.s32 	%r128, %r19, -41;
	setp.gt.u32 	%p83, %r128, 3;
	@%p83 bra 	$L__BB8_33;
	mov.u32 	%r133, %r10;
	bra.uni 	$L__BB8_33;
$L__BB8_31:
	max.s32 	%r133, %r10, 0;
	bra.uni 	$L__BB8_33;
$L__BB8_32:
	mov.u32 	%r133, %r10;
$L__BB8_33:
	add.s64 	%rd228, %rd1, %rd225;
	st.global.u32 	[%rd228], %r133;
$L__BB8_34:
	add.s64 	%rd7, %rd6, %rd4;
	setp.ge.u64 	%p87, %rd7, %rd60;
	@%p87 bra 	$L__BB8_164;
	shl.b64 	%rd229, %rd7, 2;
	add.s64 	%rd230, %rd2, %rd229;
	ld.global.nc.u32 	%r14, [%rd230];
	mov.b32 	%r134, 0;
	setp.gt.s32 	%p88, %r19, 40;
	@%p88 bra 	$L__BB8_40;
	setp.lt.u32 	%p90, %r19, 2;
	@%p90 bra 	$L__BB8_43;
	setp.eq.s32 	%p91, %r19, 7;
	@%p91 bra 	$L__BB8_42;
	setp.eq.s32 	%p92, %r19, 8;
	@%p92 bra 	$L__BB8_39;
	bra.uni 	$L__BB8_44;
$L__BB8_39:
	min.s32 	%r134, %r14, 0;
	bra.uni 	$L__BB8_44;
$L__BB8_40:
	add.s32 	%r130, %r19, -41;
	setp.gt.u32 	%p89, %r130, 3;
	@%p89 bra 	$L__BB8_44;
	mov.u32 	%r134, %r14;
	bra.uni 	$L__BB8_44;
$L__BB8_42:
	max.s32 	%r134, %r14, 0;
	bra.uni 	$L__BB8_44;
$L__BB8_43:
	mov.u32 	%r134, %r14;
$L__BB8_44:
	add.s64 	%rd232, %rd1, %rd229;
	st.global.u32 	[%rd232], %r134;
	bra.uni 	$L__BB8_164;
$L__BB8_45:
	setp.gt.s32 	%p2, %r19, 7;
	@%p2 bra 	$L__BB8_69;
	setp.gt.s32 	%p10, %r19, 2;
	@%p10 bra 	$L__BB8_58;
	setp.eq.s32 	%p14, %r19, 0;
	@%p14 bra 	$L__BB8_92;
	setp.eq.s32 	%p15, %r19, 1;
	@%p15 bra 	$L__BB8_100;
	setp.eq.s32 	%p16, %r19, 2;
	@%p16 bra 	$L__BB8_50;
	bra.uni 	$L__BB8_156;
$L__BB8_50:
	setp.ge.u64 	%p53, %rd3, %rd60;
	@%p53 bra 	$L__BB8_52;
	shl.b64 	%rd173, %rd3, 2;
	add.s64 	%rd174, %rd2, %rd173;
	ld.global.nc.u32 	%r95, [%rd174];
	mul.lo.s32 	%r96, %r95, %r18;
	add.s64 	%rd175, %rd1, %rd173;
	st.global.u32 	[%rd175], %r96;
$L__BB8_52:
	cvt.u64.u32 	%rd16, %r1;
	add.s64 	%rd17, %rd3, %rd16;
	setp.ge.u64 	%p54, %rd17, %rd60;
	@%p54 bra 	$L__BB8_54;
	shl.b64 	%rd176, %rd17, 2;
	add.s64 	%rd177, %rd2, %rd176;
	ld.global.nc.u32 	%r97, [%rd177];
	mul.lo.s32 	%r98, %r97, %r18;
	add.s64 	%rd178, %rd1, %rd176;
	st.global.u32 	[%rd178], %r98;
$L__BB8_54:
	add.s64 	%rd18, %rd17, %rd16;
	setp.ge.u64 	%p55, %rd18, %rd60;
	@%p55 bra 	$L__BB8_56;
	shl.b64 	%rd179, %rd18, 2;
	add.s64 	%rd180, %rd2, %rd179;
	ld.global.nc.u32 	%r99, [%rd180];
	mul.lo.s32 	%r100, %r99, %r18;
	add.s64 	%rd181, %rd1, %rd179;
	st.global.u32 	[%rd181], %r100;
$L__BB8_56:
	add.s64 	%rd19, %rd18, %rd16;
	setp.ge.u64 	%p56, %rd19, %rd60;
	@%p56 bra 	$L__BB8_164;
	shl.b64 	%rd182, %rd19, 2;
	add.s64 	%rd183, %rd2, %rd182;
	ld.global.nc.u32 	%r101, [%rd183];
	mul.lo.s32 	%r102, %r101, %r18;
	add.s64 	%rd184, %rd1, %rd182;
	st.global.u32 	[%rd184], %r102;
	bra.uni 	$L__BB8_164;
$L__BB8_58:
	setp.eq.s32 	%p11, %r19, 3;
	@%p11 bra 	$L__BB8_108;
	setp.eq.s32 	%p12, %r19, 5;
	@%p12 bra 	$L__BB8_116;
	setp.eq.s32 	%p13, %r19, 7;
	@%p13 bra 	$L__BB8_61;
	bra.uni 	$L__BB8_156;
$L__BB8_61:
	setp.ge.u64 	%p41, %rd3, %rd60;
	@%p41 bra 	$L__BB8_63;
	shl.b64 	%rd137, %rd3, 2;
	add.s64 	%rd138, %rd2, %rd137;
	ld.global.nc.u32 	%r71, [%rd138];
	max.s32 	%r72, %r71, %r18;
	add.s64 	%rd139, %rd1, %rd137;
	st.global.u32 	[%rd139], %r72;
$L__BB8_63:
	cvt.u64.u32 	%rd28, %r1;
	add.s64 	%rd29, %rd3, %rd28;
	setp.ge.u64 	%p42, %rd29, %rd60;
	@%p42 bra 	$L__BB8_65;
	shl.b64 	%rd140, %rd29, 2;
	add.s64 	%rd141, %rd2, %rd140;
	ld.global.nc.u32 	%r73, [%rd141];
	max.s32 	%r74, %r73, %r18;
	add.s64 	%rd142, %rd1, %rd140;
	st.global.u32 	[%rd142], %r74;
$L__BB8_65:
	add.s64 	%rd30, %rd29, %rd28;
	setp.ge.u64 	%p43, %rd30, %rd60;
	@%p43 bra 	$L__BB8_67;
	shl.b64 	%rd143, %rd30, 2;
	add.s64 	%rd144, %rd2, %rd143;
	ld.global.nc.u32 	%r75, [%rd144];
	max.s32 	%r76, %r75, %r18;
	add.s64 	%rd145, %rd1, %rd143;
	st.global.u32 	[%rd145], %r76;
$L__BB8_67:
	add.s64 	%rd31, %rd30, %rd28;
	setp.ge.u64 	%p44, %rd31, %rd60;
	@%p44 bra 	$L__BB8_164;
	shl.b64 	%rd146, %rd31, 2;
	add.s64 	%rd147, %rd2, %rd146;
	ld.global.nc.u32 	%r77, [%rd147];
	max.s32 	%r78, %r77, %r18;
	add.s64 	%rd148, %rd1, %rd146;
	st.global.u32 	[%rd148], %r78;
	bra.uni 	$L__BB8_164;
$L__BB8_69:
	setp.gt.s32 	%p3, %r19, 41;
	@%p3 bra 	$L__BB8_81;
	setp.eq.s32 	%p7, %r19, 8;
	@%p7 bra 	$L__BB8_124;
	setp.eq.s32 	%p8, %r19, 40;
	@%p8 bra 	$L__BB8_132;
	setp.eq.s32 	%p9, %r19, 41;
	@%p9 bra 	$L__BB8_73;
	bra.uni 	$L__BB8_156;
$L__BB8_73:
	setp.ge.u64 	%p29, %rd3, %rd60;
	@%p29 bra 	$L__BB8_75;
	shl.b64 	%rd101, %rd3, 2;
	add.s64 	%rd102, %rd2, %rd101;
	ld.global.nc.u32 	%r47, [%rd102];
	or.b32  	%r48, %r47, %r18;
	add.s64 	%rd103, %rd1, %rd101;
	st.global.u32 	[%rd103], %r48;
$L__BB8_75:
	cvt.u64.u32 	%rd40, %r1;
	add.s64 	%rd41, %rd3, %rd40;
	setp.ge.u64 	%p30, %rd41, %rd60;
	@%p30 bra 	$L__BB8_77;
	shl.b64 	%rd104, %rd41, 2;
	add.s64 	%rd105, %rd2, %rd104;
	ld.global.nc.u32 	%r49, [%rd105];
	or.b32  	%r50, %r49, %r18;
	add.s64 	%rd106, %rd1, %rd104;
	st.global.u32 	[%rd106], %r50;
$L__BB8_77:
	add.s64 	%rd42, %rd41, %rd40;
	setp.ge.u64 	%p31, %rd42, %rd60;
	@%p31 bra 	$L__BB8_79;
	shl.b64 	%rd107, %rd42, 2;
	add.s64 	%rd108, %rd2, %rd107;
	ld.global.nc.u32 	%r51, [%rd108];
	or.b32  	%r52, %r51, %r18;
	add.s64 	%rd109, %rd1, %rd107;
	st.global.u32 	[%rd109], %r52;
$L__BB8_79:
	add.s64 	%rd43, %rd42, %rd40;
	setp.ge.u64 	%p32, %rd43, %rd60;
	@%p32 bra 	$L__BB8_164;
	shl.b64 	%rd110, %rd43, 2;
	add.s64 	%rd111, %rd2, %rd110;
	ld.global.nc.u32 	%r53, [%rd111];
	or.b32  	%r54, %r53, %r18;
	add.s64 	%rd112, %rd1, %rd110;
	st.global.u32 	[%rd112], %r54;
	bra.uni 	$L__BB8_164;
$L__BB8_81:
	setp.eq.s32 	%p4, %r19, 42;
	@%p4 bra 	$L__BB8_140;
	setp.eq.s32 	%p5, %r19, 43;
	@%p5 bra 	$L__BB8_148;
	setp.eq.s32 	%p6, %r19, 44;
	@%p6 bra 	$L__BB8_84;
	bra.uni 	$L__BB8_156;
$L__BB8_84:
	setp.ge.u64 	%p17, %rd3, %rd60;
	@%p17 bra 	$L__BB8_86;
	shl.b64 	%rd65, %rd3, 2;
	add.s64 	%rd66, %rd2, %rd65;
	ld.global.nc.u32 	%r23, [%rd66];
	shr.s32 	%r24, %r23, %r18;
	add.s64 	%rd67, %rd1, %rd65;
	st.global.u32 	[%rd67], %r24;
$L__BB8_86:
	cvt.u64.u32 	%rd52, %r1;
	add.s64 	%rd53, %rd3, %rd52;
	setp.ge.u64 	%p18, %rd53, %rd60;
	@%p18 bra 	$L__BB8_88;
	shl.b64 	%rd68, %rd53, 2;
	add.s64 	%rd69, %rd2, %rd68;
	ld.global.nc.u32 	%r25, [%rd69];
	shr.s32 	%r26, %r25, %r18;
	add.s64 	%rd70, %rd1, %rd68;
	st.global.u32 	[%rd70], %r26;
$L__BB8_88:
	add.s64 	%rd54, %rd53, %rd52;
	setp.ge.u64 	%p19, %rd54, %rd60;
	@%p19 bra 	$L__BB8_90;
	shl.b64 	%rd71, %rd54, 2;
	add.s64 	%rd72, %rd2, %rd71;
	ld.global.nc.u32 	%r27, [%rd72];
	shr.s32 	%r28, %r27, %r18;
	add.s64 	%rd73, %rd1, %rd71;
	st.global.u32 	[%rd73], %r28;
$L__BB8_90:
	add.s64 	%rd55, %rd54, %rd52;
	setp.ge.u64 	%p20, %rd55, %rd60;
	@%p20 bra 	$L__BB8_164;
	shl.b64 	%rd74, %rd55, 2;
	add.s64 	%rd75, %rd2, %rd74;
	ld.global.nc.u32 	%r29, [%rd75];
	shr.s32 	%r30, %r29, %r18;
	add.s64 	%rd76, %rd1, %rd74;
	st.global.u32 	[%rd76], %r30;
	bra.uni 	$L__BB8_164;
$L__BB8_92:
	setp.ge.u64 	%p61, %rd3, %rd60;
	@%p61 bra 	$L__BB8_94;
	shl.b64 	%rd197, %rd3, 2;
	add.s64 	%rd198, %rd2, %rd197;
	ld.global.nc.u32 	%r111, [%rd198];
	add.s32 	%r112, %r111, %r18;
	add.s64 	%rd199, %rd1, %rd197;
	st.global.u32 	[%rd199], %r112;
$L__BB8_94:
	cvt.u64.u32 	%rd8, %r1;
	add.s64 	%rd9, %rd3, %rd8;
	setp.ge.u64 	%p62, %rd9, %rd60;
	@%p62 bra 	$L__BB8_96;
	shl.b64 	%rd200, %rd9, 2;
	add.s64 	%rd201, %rd2, %rd200;
	ld.global.nc.u32 	%r113, [%rd201];
	add.s32 	%r114, %r113, %r18;
	add.s64 	%rd202, %rd1, %rd200;
	st.global.u32 	[%rd202], %r114;
$L__BB8_96:
	add.s64 	%rd10, %rd9, %rd8;
	setp.ge.u64 	%p63, %rd10, %rd60;
	@%p63 bra 	$L__BB8_98;
	shl.b64 	%rd203, %rd10, 2;
	add.s64 	%rd204, %rd2, %rd203;
	ld.global.nc.u32 	%r115, [%rd204];
	add.s32 	%r116, %r115, %r18;
	add.s64 	%rd205, %rd1, %rd203;
	st.global.u32 	[%rd205], %r116;
$L__BB8_98:
	add.s64 	%rd11, %rd10, %rd8;
	setp.ge.u64 	%p64, %rd11, %rd60;
	@%p64 bra 	$L__BB8_164;
	shl.b64 	%rd206, %rd11, 2;
	add.s64 	%rd207, %rd2, %rd206;
	ld.global.nc.u32 	%r117, [%rd207];
	add.s32 	%r118, %r117, %r18;
	add.s64 	%rd208, %rd1, %rd206;
	st.global.u32 	[%rd208], %r118;
	bra.uni 	$L__BB8_164;
$L__BB8_100:
	setp.ge.u64 	%p57, %rd3, %rd60;
	@%p57 bra 	$L__BB8_102;
	shl.b64 	%rd185, %rd3, 2;
	add.s64 	%rd186, %rd2, %rd185;
	ld.global.nc.u32 	%r103, [%rd186];
	sub.s32 	%r104, %r103, %r18;
	add.s64 	%rd187, %rd1, %rd185;
	st.global.u32 	[%rd187], %r104;
$L__BB8_102:
	cvt.u64.u32 	%rd12, %r1;
	add.s64 	%rd13, %rd3, %rd12;
	setp.ge.u64 	%p58, %rd13, %rd60;
	@%p58 bra 	$L__BB8_104;
	shl.b64 	%rd188, %rd13, 2;
	add.s64 	%rd189, %rd2, %rd188;
	ld.global.nc.u32 	%r105, [%rd189];
	sub.s32 	%r106, %r105, %r18;
	add.s64 	%rd190, %rd1, %rd188;
	st.global.u32 	[%rd190], %r106;
$L__BB8_104:
	add.s64 	%rd14, %rd13, %rd12;
	setp.ge.u64 	%p59, %rd14, %rd60;
	@%p59 bra 	$L__BB8_106;
	shl.b64 	%rd191, %rd14, 2;
	add.s64 	%rd192, %rd2, %rd191;
	ld.global.nc.u32 	%r107, [%rd192];
	sub.s32 	%r108, %r107, %r18;
	add.s64 	%rd193, %rd1, %rd191;
	st.global.u32 	[%rd193], %r108;
$L__BB8_106:
	add.s64 	%rd15, %rd14, %rd12;
	setp.ge.u64 	%p60, %rd15, %rd60;
	@%p60 bra 	$L__BB8_164;
	shl.b64 	%rd194, %rd15, 2;
	add.s64 	%rd195, %rd2, %rd194;
	ld.global.nc.u32 	%r109, [%rd195];
	sub.s32 	%r110, %r109, %r18;
	add.s64 	%rd196, %rd1, %rd194;
	st.global.u32 	[%rd196], %r110;
	bra.uni 	$L__BB8_164;
$L__BB8_108:
	setp.ge.u64 	%p49, %rd3, %rd60;
	@%p49 bra 	$L__BB8_110;
	shl.b64 	%rd161, %rd3, 2;
	add.s64 	%rd162, %rd2, %rd161;
	ld.global.nc.u32 	%r87, [%rd162];
	div.s32 	%r88, %r87, %r18;
	add.s64 	%rd163, %rd1, %rd161;
	st.global.u32 	[%rd163], %r88;
$L__BB8_110:
	cvt.u64.u32 	%rd20, %r1;
	add.s64 	%rd21, %rd3, %rd20;
	setp.ge.u64 	%p50, %rd21, %rd60;
	@%p50 bra 	$L__BB8_112;
	shl.b64 	%rd164, %rd21, 2;
	add.s64 	%rd165, %rd2, %rd164;
	ld.global.nc.u32 	%r89, [%rd165];
	div.s32 	%r90, %r89, %r18;
	add.s64 	%rd166, %rd1, %rd164;
	st.global.u32 	[%rd166], %r90;
$L__BB8_112:
	add.s64 	%rd22, %rd21, %rd20;
	setp.ge.u64 	%p51, %rd22, %rd60;
	@%p51 bra 	$L__BB8_114;
	shl.b64 	%rd167, %rd22, 2;
	add.s64 	%rd168, %rd2, %rd167;
	ld.global.nc.u32 	%r91, [%rd168];
	div.s32 	%r92, %r91, %r18;
	add.s64 	%rd169, %rd1, %rd167;
	st.global.u32 	[%rd169], %r92;
$L__BB8_114:
	add.s64 	%rd23, %rd22, %rd20;
	setp.ge.u64 	%p52, %rd23, %rd60;
	@%p52 bra 	$L__BB8_164;
	shl.b64 	%rd170, %rd23, 2;
	add.s64 	%rd171, %rd2, %rd170;
	ld.global.nc.u32 	%r93, [%rd171];
	div.s32 	%r94, %r93, %r18;
	add.s64 	%rd172, %rd1, %rd170;
	st.global.u32 	[%rd172], %r94;
	bra.uni 	$L__BB8_164;
$L__BB8_116:
	setp.ge.u64 	%p45, %rd3, %rd60;
	@%p45 bra 	$L__BB8_118;
	shl.b64 	%rd149, %rd3, 2;
	add.s64 	%rd150, %rd2, %rd149;
	ld.global.nc.u32 	%r79, [%rd150];
	rem.s32 	%r80, %r79, %r18;
	add.s64 	%rd151, %rd1, %rd149;
	st.global.u32 	[%rd151], %r80;
$L__BB8_118:
	cvt.u64.u32 	%rd24, %r1;
	add.s64 	%rd25, %rd3, %rd24;
	setp.ge.u64 	%p46, %rd25, %rd60;
	@%p46 bra 	$L__BB8_120;
	shl.b64 	%rd152, %rd25, 2;
	add.s64 	%rd153, %rd2, %rd152;
	ld.global.nc.u32 	%r81, [%rd153];
	rem.s32 	%r82, %r81, %r18;
	add.s64 	%rd154, %rd1, %rd152;
	st.global.u32 	[%rd154], %r82;
$L__BB8_120:
	add.s64 	%rd26, %rd25, %rd24;
	setp.ge.u64 	%p47, %rd26, %rd60;
	@%p47 bra 	$L__BB8_122;
	shl.b64 	%rd155, %rd26, 2;
	add.s64 	%rd156, %rd2, %rd155;
	ld.global.nc.u32 	%r83, [%rd156];
	rem.s32 	%r84, %r83, %r18;
	add.s64 	%rd157, %rd1, %rd155;
	st.global.u32 	[%rd157], %r84;
$L__BB8_122:
	add.s64 	%rd27, %rd26, %rd24;
	setp.ge.u64 	%p48, %rd27, %rd60;
	@%p48 bra 	$L__BB8_164;
	shl.b64 	%rd158, %rd27, 2;
	add.s64 	%rd159, %rd2, %rd158;
	ld.global.nc.u32 	%r85, [%rd159];
	rem.s32 	%r86, %r85, %r18;
	add.s64 	%rd160, %rd1, %rd158;
	st.global.u32 	[%rd160], %r86;
	bra.uni 	$L__BB8_164;
$L__BB8_124:
	setp.ge.u64 	%p37, %rd3, %rd60;
	@%p37 bra 	$L__BB8_126;
	shl.b64 	%rd125, %rd3, 2;
	add.s64 	%rd126, %rd2, %rd125;
	ld.global.nc.u32 	%r63, [%rd126];
	min.s32 	%r64, %r63, %r18;
	add.s64 	%rd127, %rd1, %rd125;
	st.global.u32 	[%rd127], %r64;
$L__BB8_126:
	cvt.u64.u32 	%rd32, %r1;
	add.s64 	%rd33, %rd3, %rd32;
	setp.ge.u64 	%p38, %rd33, %rd60;
	@%p38 bra 	$L__BB8_128;
	shl.b64 	%rd128, %rd33, 2;
	add.s64 	%rd129, %rd2, %rd128;
	ld.global.nc.u32 	%r65, [%rd129];
	min.s32 	%r66, %r65, %r18;
	add.s64 	%rd130, %rd1, %rd128;
	st.global.u32 	[%rd130], %r66;
$L__BB8_128:
	add.s64 	%rd34, %rd33, %rd32;
	setp.ge.u64 	%p39, %rd34, %rd60;
	@%p39 bra 	$L__BB8_130;
	shl.b64 	%rd131, %rd34, 2;
	add.s64 	%rd132, %rd2, %rd131;
	ld.global.nc.u32 	%r67, [%rd132];
	min.s32 	%r68, %r67, %r18;
	add.s64 	%rd133, %rd1, %rd131;
	st.global.u32 	[%rd133], %r68;
$L__BB8_130:
	add.s64 	%rd35, %rd34, %rd32;
	setp.ge.u64 	%p40, %rd35, %rd60;
	@%p40 bra 	$L__BB8_164;
	shl.b64 	%rd134, %rd35, 2;
	add.s64 	%rd135, %rd2, %rd134;
	ld.global.nc.u32 	%r69, [%rd135];
	min.s32 	%r70, %r69, %r18;
	add.s64 	%rd136, %rd1, %rd134;
	st.global.u32 	[%rd136], %r70;
	bra.uni 	$L__BB8_164;
$L__BB8_132:
	setp.ge.u64 	%p33, %rd3, %rd60;
	@%p33 bra 	$L__BB8_134;
	shl.b64 	%rd113, %rd3, 2;
	add.s64 	%rd114, %rd2, %rd113;
	ld.global.nc.u32 	%r55, [%rd114];
	and.b32  	%r56, %r55, %r18;
	add.s64 	%rd115, %rd1, %rd113;
	st.global.u32 	[%rd115], %r56;
$L__BB8_134:
	cvt.u64.u32 	%rd36, %r1;
	add.s64 	%rd37, %rd3, %rd36;
	setp.ge.u64 	%p34, %rd37, %rd60;
	@%p34 bra 	$L__BB8_136;
	shl.b64 	%rd116, %rd37, 2;
	add.s64 	%rd117, %rd2, %rd116;
	ld.global.nc.u32 	%r57, [%rd117];
	and.b32  	%r58, %r57, %r18;
	add.s64 	%rd118, %rd1, %rd116;
	st.global.u32 	[%rd118], %r58;
$L__BB8_136:
	add.s64 	%rd38, %rd37, %rd36;
	setp.ge.u64 	%p35, %rd38, %rd60;
	@%p35 bra 	$L__BB8_138;
	shl.b64 	%rd119, %rd38, 2;
	add.s64 	%rd120, %rd2, %rd119;
	ld.global.nc.u32 	%r59, [%rd120];
	and.b32  	%r60, %r59, %r18;
	add.s64 	%rd121, %rd1, %rd119;
	st.global.u32 	[%rd121], %r60;
$L__BB8_138:
	add.s64 	%rd39, %rd38, %rd36;
	setp.ge.u64 	%p36, %rd39, %rd60;
	@%p36 bra 	$L__BB8_164;
	shl.b64 	%rd122, %rd39, 2;
	add.s64 	%rd123, %rd2, %rd122;
	ld.global.nc.u32 	%r61, [%rd123];
	and.b32  	%r62, %r61, %r18;
	add.s64 	%rd124, %rd1, %rd122;
	st.global.u32 	[%rd124], %r62;
	bra.uni 	$L__BB8_164;
$L__BB8_140:
	setp.ge.u64 	%p25, %rd3, %rd60;
	@%p25 bra 	$L__BB8_142;
	shl.b64 	%rd89, %rd3, 2;
	add.s64 	%rd90, %rd2, %rd89;
	ld.global.nc.u32 	%r39, [%rd90];
	xor.b32  	%r40, %r39, %r18;
	add.s64 	%rd91, %rd1, %rd89;
	st.global.u32 	[%rd91], %r40;
$L__BB8_142:
	cvt.u64.u32 	%rd44, %r1;
	add.s64 	%rd45, %rd3, %rd44;
	setp.ge.u64 	%p26, %rd45, %rd60;
	@%p26 bra 	$L__BB8_144;
	shl.b64 	%rd92, %rd45, 2;
	add.s64 	%rd93, %rd2, %rd92;
	ld.global.nc.u32 	%r41, [%rd93];
	xor.b32  	%r42, %r41, %r18;
	add.s64 	%rd94, %rd1, %rd92;
	st.global.u32 	[%rd94], %r42;
$L__BB8_144:
	add.s64 	%rd46, %rd45, %rd44;
	setp.ge.u64 	%p27, %rd46, %rd60;
	@%p27 bra 	$L__BB8_146;
	shl.b64 	%rd95, %rd46, 2;
	add.s64 	%rd96, %rd2, %rd95;
	ld.global.nc.u32 	%r43, [%rd96];
	xor.b32  	%r44, %r43, %r18;
	add.s64 	%rd97, %rd1, %rd95;
	st.global.u32 	[%rd97], %r44;
$L__BB8_146:
	add.s64 	%rd47, %rd46, %rd44;
	setp.ge.u64 	%p28, %rd47, %rd60;
	@%p28 bra 	$L__BB8_164;
	shl.b64 	%rd98, %rd47, 2;
	add.s64 	%rd99, %rd2, %rd98;
	ld.global.nc.u32 	%r45, [%rd99];
	xor.b32  	%r46, %r45, %r18;
	add.s64 	%rd100, %rd1, %rd98;
	st.global.u32 	[%rd100], %r46;
	bra.uni 	$L__BB8_164;
$L__BB8_148:
	setp.ge.u64 	%p21, %rd3, %rd60;
	@%p21 bra 	$L__BB8_150;
	shl.b64 	%rd77, %rd3, 2;
	add.s64 	%rd78, %rd2, %rd77;
	ld.global.nc.u32 	%r31, [%rd78];
	shl.b32 	%r32, %r31, %r18;
	add.s64 	%rd79, %rd1, %rd77;
	st.global.u32 	[%rd79], %r32;
$L__BB8_150:
	cvt.u64.u32 	%rd48, %r1;
	add.s64 	%rd49, %rd3, %rd48;
	setp.ge.u64 	%p22, %rd49, %rd60;
	@%p22 bra 	$L__BB8_152;
	shl.b64 	%rd80, %rd49, 2;
	add.s64 	%rd81, %rd2, %rd80;
	ld.global.nc.u32 	%r33, [%rd81];
	shl.b32 	%r34, %r33, %r18;
	add.s64 	%rd82, %rd1, %rd80;
	st.global.u32 	[%rd82], %r34;
$L__BB8_152:
	add.s64 	%rd50, %rd49, %rd48;
	setp.ge.u64 	%p23, %rd50, %rd60;
	@%p23 bra 	$L__BB8_154;
	shl.b64 	%rd83, %rd50, 2;
	add.s64 	%rd84, %rd2, %rd83;
	ld.global.nc.u32 	%r35, [%rd84];
	shl.b32 	%r36, %r35, %r18;
	add.s64 	%rd85, %rd1, %rd83;
	st.global.u32 	[%rd85], %r36;
$L__BB8_154:
	add.s64 	%rd51, %rd50, %rd48;
	setp.ge.u64 	%p24, %rd51, %rd60;
	@%p24 bra 	$L__BB8_164;
	shl.b64 	%rd86, %rd51, 2;
	add.s64 	%rd87, %rd2, %rd86;
	ld.global.nc.u32 	%r37, [%rd87];
	shl.b32 	%r38, %r37, %r18;
	add.s64 	%rd88, %rd1, %rd86;
	st.global.u32 	[%rd88], %r38;
	bra.uni 	$L__BB8_164;
$L__BB8_156:
	setp.ge.u64 	%p65, %rd3, %rd60;
	@%p65 bra 	$L__BB8_158;
	shl.b64 	%rd209, %rd3, 2;
	add.s64 	%rd210, %rd1, %rd209;
	mov.b32 	%r119, 0;
	st.global.u32 	[%rd210], %r119;
$L__BB8_158:
	cvt.u64.u32 	%rd56, %r1;
	add.s64 	%rd57, %rd3, %rd56;
	setp.ge.u64 	%p66, %rd57, %rd60;
	@%p66 bra 	$L__BB8_160;
	shl.b64 	%rd211, %rd57, 2;
	add.s64 	%rd212, %rd1, %rd211;
	mov.b32 	%r120, 0;
	st.global.u32 	[%rd212], %r120;
$L__BB8_160:
	add.s64 	%rd58, %rd57, %rd56;
	setp.ge.u64 	%p67, %rd58, %rd60;
	@%p67 bra 	$L__BB8_162;
	shl.b64 	%rd213, %rd58, 2;
	add.s64 	%rd214, %rd1, %rd213;
	mov.b32 	%r121, 0;
	st.global.u32 	[%rd214], %r121;
$L__BB8_162:
	add.s64 	%rd59, %rd58, %rd56;
	setp.ge.u64 	%p68, %rd59, %rd60;
	@%p68 bra 	$L__BB8_164;
	shl.b64 	%rd215, %rd59, 2;
	add.s64 	%rd216, %rd1, %rd215;
	mov.b32 	%r122, 0;
	st.global.u32 	[%rd216], %r122;
$L__BB8_164:
	ret;

}
	// .globl	binary_broadcast_float_kernel
.visible .entry binary_broadcast_float_kernel(
	.param .u64 .ptr .align 1 binary_broadcast_float_kernel_param_0,
	.param .u64 .ptr .align 1 binary_broadcast_float_kernel_param_1,
	.param .u64 .ptr .align 1 binary_broadcast_float_kernel_param_2,
	.param .u64 .ptr .align 1 binary_broadcast_float_kernel_param_3,
	.param .u64 .ptr .align 1 binary_broadcast_float_kernel_param_4,
	.param .u64 .ptr .align 1 binary_broadcast_float_kernel_param_5,
	.param .u64 .ptr .align 1 binary_broadcast_float_kernel_param_6,
	.param .u32 binary_broadcast_float_kernel_param_7,
	.param .u64 binary_broadcast_float_kernel_param_8,
	.param .u32 binary_broadcast_float_kernel_param_9
)
{
	.reg .pred 	%p<97>;
	.reg .b32 	%r<175>;
	.reg .b32 	%f<217>;
	.reg .b64 	%rd<380>;

	ld.param.u64 	%rd158, [binary_broadcast_float_kernel_param_1];
	ld.param.u64 	%rd159, [binary_broadcast_float_kernel_param_2];
	ld.param.u64 	%rd160, [binary_broadcast_float_kernel_param_3];
	ld.param.u64 	%rd161, [binary_broadcast_float_kernel_param_4];
	ld.param.u64 	%rd162, [binary_broadcast_float_kernel_param_6];
	ld.param.u32 	%r46, [binary_broadcast_float_kernel_param_7];
	ld.param.u64 	%rd163, [binary_broadcast_float_kernel_param_8];
	ld.param.u32 	%r47, [binary_broadcast_float_kernel_param_9];
	cvta.to.global.u64 	%rd1, %rd161;
	cvta.to.global.u64 	%rd2, %rd160;
	cvta.to.global.u64 	%rd3, %rd162;
	mov.u32 	%r48, %ctaid.x;
	mov.u32 	%r49, %ntid.x;
	mul.wide.u32 	%rd164, %r48, %r49;
	mov.u32 	%r50, %tid.x;
	cvt.u64.u32 	%rd165, %r50;
	add.s64 	%rd4, %rd164, %rd165;
	setp.ge.u64 	%p1, %rd4, %rd163;
	@%p1 bra 	$L__BB9_118;
	add.s32 	%r169, %r46, -1;
	setp.lt.s32 	%p2, %r169, 0;
	mov.b64 	%rd378, 0;
	mov.u64 	%rd379, %rd378;
	@%p2 bra 	$L__BB9_59;
	and.b32  	%r2, %r46, 7;
	setp.lt.u32 	%p3, %r169, 7;
	mov.b64 	%rd379, 0;
	mov.u64 	%rd378, %rd379;
	mov.u64 	%rd367, %rd4;
	@%p3 bra 	$L__BB9_30;
	add.s32 	%r167, %r46, -4;
	and.b32  	%r51, %r46, -8;
	neg.s32 	%r166, %r51;
	mov.b64 	%rd379, 0;
	mov.u64 	%rd367, %rd4;
$L__BB9_4:
	.pragma "nounroll";
	add.s32 	%r7, %r167, 3;
	mul.wide.u32 	%rd170, %r7, 8;
	add.s64 	%rd171, %rd3, %rd170;
	ld.global.nc.u64 	%rd8, [%rd171];
	or.b64  	%rd172, %rd367, %rd8;
	and.b64  	%rd173, %rd172, -4294967296;
	setp.ne.s64 	%p4, %rd173, 0;
	@%p4 bra 	$L__BB9_6;
	cvt.u32.u64 	%r52, %rd8;
	cvt.u32.u64 	%r53, %rd367;
	div.u32 	%r54, %r53, %r52;
	mul.lo.s32 	%r55, %r54, %r52;
	sub.s32 	%r56, %r53, %r55;
	cvt.u64.u32 	%rd334, %r54;
	cvt.u64.u32 	%rd335, %r56;
	bra.uni 	$L__BB9_7;
$L__BB9_6:
	div.u64 	%rd334, %rd367, %rd8;
	mul.lo.s64 	%rd174, %rd334, %rd8;
	sub.s64 	%rd335, %rd367, %rd174;
$L__BB9_7:
	add.s64 	%rd176, %rd2, %rd170;
	ld.global.nc.u64 	%rd177, [%rd176];
	mad.lo.s64 	%rd15, %rd177, %rd335, %rd378;
	add.s64 	%rd178, %rd1, %rd170;
	ld.global.nc.u64 	%rd179, [%rd178];
	mad.lo.s64 	%rd16, %rd179, %rd335, %rd379;
	add.s32 	%r8, %r167, 2;
	mul.wide.u32 	%rd180, %r8, 8;
	add.s64 	%rd181, %rd3, %rd180;
	ld.global.nc.u64 	%rd17, [%rd181];
	or.b64  	%rd182, %rd334, %rd17;
	and.b64  	%rd183, %rd182, -4294967296;
	setp.ne.s64 	%p5, %rd183, 0;
	@%p5 bra 	$L__BB9_9;
	cvt.u32.u64 	%r57, %rd17;
	cvt.u32.u64 	%r58, %rd334;
	div.u32 	%r59, %r58, %r57;
	mul.lo.s32 	%r60, %r59, %r57;
	sub.s32 	%r61, %r58, %r60;
	cvt.u64.u32 	%rd336, %r59;
	cvt.u64.u32 	%rd337, %r61;
	bra.uni 	$L__BB9_10;
$L__BB9_9:
	div.u64 	%rd336, %rd334, %rd17;
	mul.lo.s64 	%rd184, %rd336, %rd17;
	sub.s64 	%rd337, %rd334, %rd184;
$L__BB9_10:
	add.s64 	%rd186, %rd2, %rd180;
	ld.global.nc.u64 	%rd187, [%rd186];
	mad.lo.s64 	%rd24, %rd187, %rd337, %rd15;
	add.s64 	%rd188, %rd1, %rd180;
	ld.global.nc.u64 	%rd189, [%rd188];
	mad.lo.s64 	%rd25, %rd189, %rd337, %rd16;
	add.s32 	%r9, %r167, 1;
	mul.wide.u32 	%rd190, %r9, 8;
	add.s64 	%rd191, %rd3, %rd190;
	ld.global.nc.u64 	%rd26, [%rd191];
	or.b64  	%rd192, %rd336, %rd26;
	and.b64  	%rd193, %rd192, -4294967296;
	setp.ne.s64 	%p6, %rd193, 0;
	@%p6 bra 	$L__BB9_12;
	cvt.u32.u64 	%r62, %rd26;
	cvt.u32.u64 	%r63, %rd336;
	div.u32 	%r64, %r63, %r62;
	mul.lo.s32 	%r65, %r64, %r62;
	sub.s32 	%r66, %r63, %r65;
	cvt.u64.u32 	%rd338, %r64;
	cvt.u64.u32 	%rd339, %r66;
	bra.uni 	$L__BB9_13;
$L__BB9_12:
	div.u64 	%rd338, %rd336, %rd26;
	mul.lo.s64 	%rd194, %rd338, %rd26;
	sub.s64 	%rd339, %rd336, %rd194;
$L__BB9_13:
	add.s64 	%rd196, %rd2, %rd190;
	ld.global.nc.u64 	%rd197, [%rd196];
	mad.lo.s64 	%rd33, %rd197, %rd339, %rd24;
	add.s64 	%rd198, %rd1, %rd190;
	ld.global.nc.u64 	%rd199, [%rd198];
	mad.lo.s64 	%rd34, %rd199, %rd339, %rd25;
	mul.wide.u32 	%rd200, %r167, 8;
	add.s64 	%rd201, %rd3, %rd200;
	ld.global.nc.u64 	%rd35, [%rd201];
	or.b64  	%rd202, %rd338, %rd35;
	and.b64  	%rd203, %rd202, -4294967296;
	setp.ne.s64 	%p7, %rd203, 0;
	@%p7 bra 	$L__BB9_15;
	cvt.u32.u64 	%r67, %rd35;
	cvt.u32.u64 	%r68, %rd338;
	div.u32 	%r69, %r68, %r67;
	mul.lo.s32 	%r70, %r69, %r67;
	sub.s32 	%r71, %r68, %r70;
	cvt.u64.u32 	%rd340, %r69;
	cvt.u64.u32 	%rd341, %r71;
	bra.uni 	$L__BB9_16;
$L__BB9_15:
	div.u64 	%rd340, %rd338, %rd35;
	mul.lo.s64 	%rd204, %rd340, %rd35;
	sub.s64 	%rd341, %rd338, %rd204;
$L__BB9_16:
	mul.wide.u32 	%rd205, %r167, 8;
	add.s64 	%rd206, %rd2, %rd205;
	ld.global.nc.u64 	%rd207, [%rd206];
	mad.lo.s64 	%rd42, %rd207, %rd341, %rd33;
	add.s64 	%rd208, %rd1, %rd205;
	ld.global.nc.u64 	%rd209, [%rd208];
	mad.lo.s64 	%rd43, %rd209, %rd341, %rd34;
	add.s32 	%r10, %r167, -1;
	mul.wide.u32 	%rd210, %r10, 8;
	add.s64 	%rd211, %rd3, %rd210;
	ld.global.nc.u64 	%rd44, [%rd211];
	or.b64  	%rd212, %rd340, %rd44;
	and.b64  	%rd213, %rd212, -4294967296;
	setp.ne.s64 	%p8, %rd213, 0;
	@%p8 bra 	$L__BB9_18;
	cvt.u32.u64 	%r72, %rd44;
	cvt.u32.u64 	%r73, %rd340;
	div.u32 	%r74, %r73, %r72;
	mul.lo.s32 	%r75, %r74, %r72;
	sub.s32 	%r76, %r73, %r75;
	cvt.u64.u32 	%rd342, %r74;
	cvt.u64.u32 	%rd343, %r76;
	bra.uni 	$L__BB9_19;
$L__BB9_18:
	div.u64 	%rd342, %rd340, %rd44;
	mul.lo.s64 	%rd214, %rd342, %rd44;
	sub.s64 	%rd343, %rd340, %rd214;
$L__BB9_19:
	add.s64 	%rd216, %rd2, %rd210;
	ld.global.nc.u64 	%rd217, [%rd216];
	mad.lo.s64 	%rd51, %rd217, %rd343, %rd42;
	add.s64 	%rd218, %rd1, %rd210;
	ld.global.nc.u64 	%rd219, [%rd218];
	mad.lo.s64 	%rd52, %rd219, %rd343, %rd43;
	add.s32 	%r11, %r167, -2;
	mul.wide.u32 	%rd220, %r11, 8;
	add.s64 	%rd221, %rd3, %rd220;
	ld.global.nc.u64 	%rd53, [%rd221];
	or.b64  	%rd222, %rd342, %rd53;
	and.b64  	%rd223, %rd222, -4294967296;
	setp.ne.s64 	%p9, %rd223, 0;
	@%p9 bra 	$L__BB9_21;
	cvt.u32.u64 	%r77, %rd53;
	cvt.u32.u64 	%r78, %rd342;
	div.u32 	%r79, %r78, %r77;
	mul.lo.s32 	%r80, %r79, %r77;
	sub.s32 	%r81, %r78, %r80;
	cvt.u64.u32 	%rd344, %r79;
	cvt.u64.u32 	%rd345, %r81;
	bra.uni 	$L__BB9_22;
$L__BB9_21:
	div.u64 	%rd344, %rd342, %rd53;
	mul.lo.s64 	%rd224, %rd344, %rd53;
	sub.s64 	%rd345, %rd342, %rd224;
$L__BB9_22:
	add.s64 	%rd226, %rd2, %rd220;
	ld.global.nc.u64 	%rd227, [%rd226];
	mad.lo.s64 	%rd60, %rd227, %rd345, %rd51;
	add.s64 	%rd228, %rd1, %rd220;
	ld.global.nc.u64 	%rd229, [%rd228];
	mad.lo.s64 	%rd61, %rd229, %rd345, %rd52;
	add.s32 	%r12, %r167, -3;
	mul.wide.u32 	%rd230, %r12, 8;
	add.s64 	%rd231, %rd3, %rd230;
	ld.global.nc.u64 	%rd62, [%rd231];
	or.b64  	%rd232, %rd344, %rd62;
	and.b64  	%rd233, %rd232, -4294967296;
	setp.ne.s64 	%p10, %rd233, 0;
	@%p10 bra 	$L__BB9_24;
	cvt.u32.u64 	%r82, %rd62;
	cvt.u32.u64 	%r83, %rd344;
	div.u32 	%r84, %r83, %r82;
	mul.lo.s32 	%r85, %r84, %r82;
	sub.s32 	%r86, %r83, %r85;
	cvt.u64.u32 	%rd346, %r84;
	cvt.u64.u32 	%rd347, %r86;
	bra.uni 	$L__BB9_25;
$L__BB9_24:
	div.u64 	%rd346, %rd344, %rd62;
	mul.lo.s64 	%rd234, %rd346, %rd62;
	sub.s64 	%rd347, %rd344, %rd234;
$L__BB9_25:
	add.s64 	%rd236, %rd2, %rd230;
	ld.global.nc.u64 	%rd237, [%rd236];
	mad.lo.s64 	%rd69, %rd237, %rd347, %rd60;
	add.s64 	%rd238, %rd1, %rd230;
	ld.global.nc.u64 	%rd239, [%rd238];
	mad.lo.s64 	%rd70, %rd239, %rd347, %rd61;
	add.s32 	%r87, %r167, -4;
	mul.wide.u32 	%rd240, %r87, 8;
	add.s64 	%rd241, %rd3, %rd240;
	ld.global.nc.u64 	%rd71, [%rd241];
	or.b64  	%rd242, %rd346, %rd71;
	and.b64  	%rd243, %rd242, -4294967296;
	setp.ne.s64 	%p11, %rd243, 0;
	@%p11 bra 	$L__BB9_27;
	cvt.u32.u64 	%r88, %rd71;
	cvt.u32.u64 	%r89, %rd346;
	div.u32 	%r90, %r89, %r88;
	mul.lo.s32 	%r91, %r90, %r88;
	sub.s32 	%r92, %r89, %r91;
	cvt.u64.u32 	%rd367, %r90;
	cvt.u64.u32 	%rd349, %r92;
	bra.uni 	$L__BB9_28;
$L__BB9_27:
	div.u64 	%rd367, %rd346, %rd71;
	mul.lo.s64 	%rd244, %rd367, %rd71;
	sub.s64 	%rd349, %rd346, %rd244;
$L__BB9_28:
	mul.wide.u32 	%rd245, %r87, 8;
	add.s64 	%rd246, %rd2, %rd245;
	ld.global.nc.u64 	%rd247, [%rd246];
	mad.lo.s64 	%rd378, %rd247, %rd349, %rd69;
	add.s64 	%rd248, %rd1, %rd245;
	ld.global.nc.u64 	%rd249, [%rd248];
	mad.lo.s64 	%rd379, %rd249, %rd349, %rd70;
	add.s32 	%r167, %r167, -8;
	add.s32 	%r166, %r166, 8;
	setp.ne.s32 	%p12, %r166, 0;
	@%p12 bra 	$L__BB9_4;
	add.s32 	%r169, %r167, 3;
$L__BB9_30:
	setp.eq.s32 	%p13, %r2, 0;
	@%p13 bra 	$L__BB9_59;
	and.b32  	%r17, %r46, 3;
	setp.lt.u32 	%p14, %r2, 4;
	@%p14 bra 	$L__BB9_45;
	mul.wide.u32 	%rd251, %r169, 8;
	add.s64 	%rd252, %rd3, %rd251;
	ld.global.nc.u64 	%rd85, [%rd252];
	or.b64  	%rd253, %rd367, %rd85;
	and.b64  	%rd254, %rd253, -4294967296;
	setp.ne.s64 	%p15, %rd254, 0;
	@%p15 bra 	$L__BB9_34;
	cvt.u32.u64 	%r94, %rd85;
	cvt.u32.u64 	%r95, %rd367;
	div.u32 	%r96, %r95, %r94;
	mul.lo.s32 	%r97, %r96, %r94;
	sub.s32 	%r98, %r95, %r97;
	cvt.u64.u32 	%rd355, %r96;
	cvt.u64.u32 	%rd356, %r98;
	bra.uni 	$L__BB9_35;
$L__BB9_34:
	div.u64 	%rd355, %rd367, %rd85;
	mul.lo.s64 	%rd255, %rd355, %rd85;
	sub.s64 	%rd356, %rd367, %rd255;
$L__BB9_35:
	add.s64 	%rd257, %rd2, %rd251;
	ld.global.nc.u64 	%rd258, [%rd257];
	mad.lo.s64 	%rd92, %rd258, %rd356, %rd378;
	add.s64 	%rd259, %rd1, %rd251;
	ld.global.nc.u64 	%rd260, [%rd259];
	mad.lo.s64 	%rd93, %rd260, %rd356, %rd379;
	add.s32 	%r18, %r169, -1;
	mul.wide.u32 	%rd261, %r18, 8;
	add.s64 	%rd262, %rd3, %rd261;
	ld.global.nc.u64 	%rd94, [%rd262];
	or.b64  	%rd263, %rd355, %rd94;
	and.b64  	%rd264, %rd263, -4294967296;
	setp.ne.s64 	%p16, %rd264, 0;
	@%p16 bra 	$L__BB9_37;
	cvt.u32.u64 	%r99, %rd94;
	cvt.u32.u64 	%r100, %rd355;
	div.u32 	%r101, %r100, %r99;
	mul.lo.s32 	%r102, %r101, %r99;
	sub.s32 	%r103, %r100, %r102;
	cvt.u64.u32 	%rd357, %r101;
	cvt.u64.u32 	%rd358, %r103;
	bra.uni 	$L__BB9_38;
$L__BB9_37:
	div.u64 	%rd357, %rd355, %rd94;
	mul.lo.s64 	%rd265, %rd357, %rd94;
	sub.s64 	%rd358, %rd355, %rd265;
$L__BB9_38:
	add.s64 	%rd267, %rd2, %rd261;
	ld.global.nc.u64 	%rd268, [%rd267];
	mad.lo.s64 	%rd101, %rd268, %rd358, %rd92;
	add.s64 	%rd269, %rd1, %rd261;
	ld.global.nc.u64 	%rd270, [%rd269];
	mad.lo.s64 	%rd102, %rd270, %rd358, %rd93;
	add.s32 	%r19, %r169, -2;
	mul.wide.u32 	%rd271, %r19, 8;
	add.s64 	%rd272, %rd3, %rd271;
	ld.global.nc.u64 	%rd103, [%rd272];
	or.b64  	%rd273, %rd357, %rd103;
	and.b64  	%rd274, %rd273, -4294967296;
	setp.ne.s64 	%p17, %rd274, 0;
	@%p17 bra 	$L__BB9_40;
	cvt.u32.u64 	%r104, %rd103;
	cvt.u32.u64 	%r105, %rd357;
	div.u32 	%r106, %r105, %r104;
	mul.lo.s32 	%r107, %r106, %r104;
	sub.s32 	%r108, %r105, %r107;
	cvt.u64.u32 	%rd359, %r106;
	cvt.u64.u32 	%rd360, %r108;
	bra.uni 	$L__BB9_41;
$L__BB9_40:
	div.u64 	%rd359, %rd357, %rd103;
	mul.lo.s64 	%rd275, %rd359, %rd103;
	sub.s64 	%rd360, %rd357, %rd275;
$L__BB9_41:
	add.s64 	%rd277, %rd2, %rd271;
	ld.global.nc.u64 	%rd278, [%rd277];
	mad.lo.s64 	%rd110, %rd278, %rd360, %rd101;
	add.s64 	%rd279, %rd1, %rd271;
	ld.global.nc.u64 	%rd280, [%rd279];
	mad.lo.s64 	%rd111, %rd280, %rd360, %rd102;
	add.s32 	%r20, %r169, -3;
	mul.wide.u32 	%rd281, %r20, 8;
	add.s64 	%rd282, %rd3, %rd281;
	ld.global.nc.u64 	%rd112, [%rd282];
	or.b64  	%rd283, %rd359, %rd112;
	and.b64  	%rd284, %rd283, -4294967296;
	setp.ne.s64 	%p18, %rd284, 0;
	@%p18 bra 	$L__BB9_43;
	cvt.u32.u64 	%r109, %rd112;
	cvt.u32.u64 	%r110, %rd359;
	div.u32 	%r111, %r110, %r109;
	mul.lo.s32 	%r112, %r111, %r109;
	sub.s32 	%r113, %r110, %r112;
	cvt.u64.u32 	%rd367, %r111;
	cvt.u64.u32 	%rd362, %r113;
	bra.uni 	$L__BB9_44;
$L__BB9_43:
	div.u64 	%rd367, %rd359, %rd112;
	mul.lo.s64 	%rd285, %rd367, %rd112;
	sub.s64 	%rd362, %rd359, %rd285;
$L__BB9_44:
	add.s64 	%rd287, %rd2, %rd281;
	ld.global.nc.u64 	%rd288, [%rd287];
	mad.lo.s64 	%rd378, %rd288, %rd362, %rd110;
	add.s64 	%rd289, %rd1, %rd281;
	ld.global.nc.u64 	%rd290, [%rd289];
	mad.lo.s64 	%rd379, %rd290, %rd362, %rd111;
	add.s32 	%r169, %r169, -4;
$L__BB9_45:
	setp.eq.s32 	%p19, %r17, 0;
	@%p19 bra 	$L__BB9_59;
	setp.eq.s32 	%p20, %r17, 1;
	@%p20 bra 	$L__BB9_54;
	mul.wide.u32 	%rd292, %r169, 8;
	add.s64 	%rd293, %rd3, %rd292;
	ld.global.nc.u64 	%rd126, [%rd293];
	or.b64  	%rd294, %rd367, %rd126;
	and.b64  	%rd295, %rd294, -4294967296;
	setp.ne.s64 	%p21, %rd295, 0;
	@%p21 bra 	$L__BB9_49;
	cvt.u32.u64 	%r114, %rd126;
	cvt.u32.u64 	%r115, %rd367;
	div.u32 	%r116, %r115, %r114;
	mul.lo.s32 	%r117, %r116, %r114;
	sub.s32 	%r118, %r115, %r117;
	cvt.u64.u32 	%rd368, %r116;
	cvt.u64.u32 	%rd369, %r118;
	bra.uni 	$L__BB9_50;
$L__BB9_49:
	div.u64 	%rd368, %rd367, %rd126;
	mul.lo.s64 	%rd296, %rd368, %rd126;
	sub.s64 	%rd369, %rd367, %rd296;
$L__BB9_50:
	add.s64 	%rd298, %rd2, %rd292;
	ld.global.nc.u64 	%rd299, [%rd298];
	mad.lo.s64 	%rd133, %rd299, %rd369, %rd378;
	add.s64 	%rd300, %rd1, %rd292;
	ld.global.nc.u64 	%rd301, [%rd300];
	mad.lo.s64 	%rd134, %rd301, %rd369, %rd379;
	add.s32 	%r23, %r169, -1;
	mul.wide.u32 	%rd302, %r23, 8;
	add.s64 	%rd303, %rd3, %rd302;
	ld.global.nc.u64 	%rd135, [%rd303];
	or.b64  	%rd304, %rd368, %rd135;
	and.b64  	%rd305, %rd304, -4294967296;
	setp.ne.s64 	%p22, %rd305, 0;
	@%p22 bra 	$L__BB9_52;
	cvt.u32.u64 	%r119, %rd135;
	cvt.u32.u64 	%r120, %rd368;
	div.u32 	%r121, %r120, %r119;
	mul.lo.s32 	%r122, %r121, %r119;
	sub.s32 	%r123, %r120, %r122;
	cvt.u64.u32 	%rd367, %r121;
	cvt.u64.u32 	%rd371, %r123;
	bra.uni 	$L__BB9_53;
$L__BB9_52:
	div.u64 	%rd367, %rd368, %rd135;
	mul.lo.s64 	%rd306, %rd367, %rd135;
	sub.s64 	%rd371, %rd368, %rd306;
$L__BB9_53:
	add.s64 	%rd308, %rd2, %rd302;
	ld.global.nc.u64 	%rd309, [%rd308];
	mad.lo.s64 	%rd378, %rd309, %rd371, %rd133;
	add.s64 	%rd310, %rd1, %rd302;
	ld.global.nc.u64 	%rd311, [%rd310];
	mad.lo.s64 	%rd379, %rd311, %rd371, %rd134;
	add.s32 	%r169, %r169, -2;
$L__BB9_54:
	and.b32  	%r124, %r46, 1;
	setp.eq.b32 	%p23, %r124, 1;
	not.pred 	%p24, %p23;
	@%p24 bra 	$L__BB9_59;
	mul.wide.u32 	%rd312, %r169, 8;
	add.s64 	%rd313, %rd3, %rd312;
	ld.global.nc.u64 	%rd149, [%rd313];
	or.b64  	%rd314, %rd367, %rd149;
	and.b64  	%rd315, %rd314, -4294967296;
	setp.ne.s64 	%p25, %rd315, 0;
	@%p25 bra 	$L__BB9_57;
	cvt.u32.u64 	%r125, %rd149;
	cvt.u32.u64 	%r126, %rd367;
	rem.u32 	%r127, %r126, %r125;
	cvt.u64.u32 	%rd377, %r127;
	bra.uni 	$L__BB9_58;
$L__BB9_57:
	rem.u64 	%rd377, %rd367, %rd149;
$L__BB9_58:
	add.s64 	%rd317, %rd2, %rd312;
	ld.global.nc.u64 	%rd318, [%rd317];
	mad.lo.s64 	%rd378, %rd318, %rd377, %rd378;
	add.s64 	%rd319, %rd1, %rd312;
	ld.global.nc.u64 	%rd320, [%rd319];
	mad.lo.s64 	%rd379, %rd320, %rd377, %rd379;
$L__BB9_59:
	cvta.to.global.u64 	%rd321, %rd158;
	shl.b64 	%rd322, %rd378, 2;
	add.s64 	%rd323, %rd321, %rd322;
	ld.global.nc.f32 	%f1, [%rd323];
	cvta.to.global.u64 	%rd324, %rd159;
	shl.b64 	%rd325, %rd379, 2;
	add.s64 	%rd326, %rd324, %rd325;
	ld.global.nc.f32 	%f2, [%rd326];
	mov.f32 	%f216, 0f00000000;
	setp.gt.s32 	%p26, %r47, 5;
	@%p26 bra 	$L__BB9_73;
	setp.gt.s32 	%p34, %r47, 2;
	@%p34 bra 	$L__BB9_65;
	setp.eq.s32 	%p38, %r47, 0;
	@%p38 bra 	$L__BB9_82;
	setp.eq.s32 	%p39, %r47, 1;
	@%p39 bra 	$L__BB9_83;
	setp.eq.s32 	%p40, %r47, 2;
	@%p40 bra 	$L__BB9_64;
	bra.uni 	$L__BB9_117;
$L__BB9_64:
	mul.f32 	%f216, %f1, %f2;
	bra.uni 	$L__BB9_117;
$L__BB9_65:
	setp.eq.s32 	%p35, %r47, 3;
	@%p35 bra 	$L__BB9_84;
	setp.eq.s32 	%p36, %r47, 4;
	mov.f32 	%f209, 0f3F800000;
	@%p36 bra 	$L__BB9_85;
	setp.eq.s32 	%p37, %r47, 5;
	@%p37 bra 	$L__BB9_68;
	bra.uni 	$L__BB9_117;
$L__BB9_68:
	abs.f32 	%f14, %f2;
	abs.f32 	%f212, %f1;
	setp.lt.f32 	%p62, %f212, %f14;
	@%p62 bra 	$L__BB9_100;
	mul.f32 	%f16, %f14, 0f4B000000;
	setp.gtu.f32 	%p63, %f212, %f16;
	@%p63 bra 	$L__BB9_96;
	div.approx.f32 	%f123, %f212, %f14;
	cvt.rzi.f32.f32 	%f210, %f123;
	neg.f32 	%f18, %f14;
	fma.rn.f32 	%f19, %f18, %f210, %f212;
	mov.b32 	%r26, %f19;
	mov.b32 	%r144, %f14;
	setp.lt.u32 	%p64, %r26, %r144;
	@%p64 bra 	$L__BB9_95;
	setp.lt.u32 	%p65, %r26, -2147483647;
	@%p65 bra 	$L__BB9_93;
	add.f32 	%f128, %f210, 0fBF800000;
	setp.lt.f32 	%p68, %f19, %f18;
	add.f32 	%f129, %f128, 0fBF800000;
	selp.f32 	%f210, %f129, %f128, %p68;
	bra.uni 	$L__BB9_95;
$L__BB9_73:
	setp.gt.s32 	%p27, %r47, 8;
	@%p27 bra 	$L__BB9_78;
	setp.eq.s32 	%p31, %r47, 6;
	@%p31 bra 	$L__BB9_101;
	setp.eq.s32 	%p32, %r47, 7;
	@%p32 bra 	$L__BB9_114;
	setp.eq.s32 	%p33, %r47, 8;
	@%p33 bra 	$L__BB9_77;
	bra.uni 	$L__BB9_117;
$L__BB9_77:
	min.f32 	%f216, %f1, %f2;
	bra.uni 	$L__BB9_117;
$L__BB9_78:
	setp.eq.s32 	%p28, %r47, 9;
	@%p28 bra 	$L__BB9_115;
	setp.eq.s32 	%p29, %r47, 10;
	@%p29 bra 	$L__BB9_116;
	setp.eq.s32 	%p30, %r47, 11;
	@%p30 bra 	$L__BB9_81;
	bra.uni 	$L__BB9_117;
$L__BB9_81:
	copysign.f32 	%f216, %f2, %f1;
	bra.uni 	$L__BB9_117;
$L__BB9_82:
	add.f32 	%f216, %f1, %f2;
	bra.uni 	$L__BB9_117;
$L__BB9_83:
	sub.f32 	%f216, %f1, %f2;
	bra.uni 	$L__BB9_117;
$L__BB9_84:
	div.rn.f32 	%f216, %f1, %f2;
	bra.uni 	$L__BB9_117;
$L__BB9_85:
	mul.f32 	%f146, %f2, 0f3F000000;
	cvt.rzi.f32.f32 	%f147, %f146;
	add.f32 	%f148, %f147, %f147;
	sub.f32 	%f149, %f2, %f148;
	abs.f32 	%f7, %f149;
	abs.f32 	%f8, %f1;
	setp.lt.f32 	%p76, %f8, 0f00800000;
	mul.f32 	%f150, %f8, 0f4B800000;
	selp.f32 	%f151, %f150, %f8, %p76;
	selp.f32 	%f152, 0fC1C00000, 0f00000000, %p76;
	mov.b32 	%r152, %f151;
	add.s32 	%r153, %r152, -1060439283;
	and.b32  	%r154, %r153, -8388608;
	sub.s32 	%r155, %r152, %r154;
	mov.b32 	%f153, %r155;
	cvt.rn.f32.s32 	%f154, %r154;
	fma.rn.f32 	%f155, %f154, 0f34000000, %f152;
	add.f32 	%f156, %f153, 0fBF800000;
	add.f32 	%f157, %f153, 0f3F800000;
	rcp.approx.ftz.f32 	%f158, %f157;
	add.f32 	%f159, %f156, %f156;
	mul.f32 	%f160, %f159, %f158;
	mul.f32 	%f161, %f160, %f160;
	sub.f32 	%f162, %f156, %f160;
	add.f32 	%f163, %f162, %f162;
	neg.f32 	%f164, %f160;
	fma.rn.f32 	%f165, %f164, %f156, %f163;
	mul.rn.f32 	%f166, %f158, %f165;
	fma.rn.f32 	%f167, %f161, 0f3A2C32E4, 0f3B52E7DB;
	fma.rn.f32 	%f168, %f167, %f161, 0f3C93BB73;
	fma.rn.f32 	%f169, %f168, %f161, 0f3DF6384F;
	mul.rn.f32 	%f170, %f169, %f161;
	fma.rn.f32 	%f171, %f160, 0f3FB8AA3B, %f155;
	sub.f32 	%f172, %f155, %f171;
	fma.rn.f32 	%f173, %f160, 0f3FB8AA3B, %f172;
	fma.rn.f32 	%f174, %f166, 0f3FB8AA3B, %f173;
	fma.rn.f32 	%f175, %f160, 0f32A55E34, %f174;
	mul.f32 	%f176, %f170, 0f40400000;
	fma.rn.f32 	%f177, %f176, %f166, %f175;
	fma.rn.f32 	%f178, %f170, %f160, %f177;
	add.rn.f32 	%f179, %f171, %f178;
	neg.f32 	%f180, %f171;
	add.rn.f32 	%f181, %f179, %f180;
	neg.f32 	%f182, %f181;
	add.rn.f32 	%f183, %f178, %f182;
	mul.rn.f32 	%f184, %f179, %f2;
	neg.f32 	%f185, %f184;
	fma.rn.f32 	%f186, %f179, %f2, %f185;
	fma.rn.f32 	%f187, %f183, %f2, %f186;
	cvt.rni.f32.f32 	%f188, %f184;
	sub.f32 	%f189, %f184, %f188;
	add.f32 	%f190, %f189, %f187;
	fma.rn.f32 	%f191, %f190, 0f391FCB8E, 0f3AAF85ED;
	fma.rn.f32 	%f192, %f191, %f190, 0f3C1D9856;
	fma.rn.f32 	%f193, %f192, %f190, 0f3D6357BB;
	fma.rn.f32 	%f194, %f193, %f190, 0f3E75FDEC;
	fma.rn.f32 	%f195, %f194, %f190, 0f3F317218;
	fma.rn.f32 	%f196, %f195, %f190, 0f3F800000;
	cvt.rzi.s32.f32 	%r156, %f188;
	setp.gt.f32 	%p77, %f188, 0f00000000;
	selp.b32 	%r157, 0, -2097152000, %p77;
	add.s32 	%r158, %r157, 2130706432;
	mov.b32 	%f197, %r158;
	mul.f32 	%f198, %f196, %f197;
	shl.b32 	%r159, %r156, 23;
	sub.s32 	%r160, %r159, %r157;
	mov.b32 	%f199, %r160;
	mul.f32 	%f200, %f198, %f199;
	abs.f32 	%f201, %f184;
	setp.gt.f32 	%p78, %f201, 0f43180000;
	setp.lt.f32 	%p79, %f184, 0f00000000;
	selp.f32 	%f202, 0f00000000, 0f7F800000, %p79;
	selp.f32 	%f9, %f202, %f200, %p78;
	setp.eq.f32 	%p80, %f1, 0f3F800000;
	setp.eq.f32 	%p81, %f2, 0f00000000;
	or.pred  	%p82, %p80, %p81;
	mov.f32 	%f216, %f209;
	@%p82 bra 	$L__BB9_117;
	setp.num.f32 	%p83, %f8, %f8;
	abs.f32 	%f203, %f2;
	setp.num.f32 	%p84, %f203, %f203;
	and.pred  	%p85, %p83, %p84;
	@%p85 bra 	$L__BB9_88;
	add.rn.f32 	%f216, %f1, %f2;
	bra.uni 	$L__BB9_117;
$L__BB9_88:
	setp.neu.f32 	%p86, %f1, 0f00000000;
	setp.neu.f32 	%p87, %f8, 0f7F800000;
	and.pred  	%p88, %p86, %p87;
	@%p88 bra 	$L__BB9_90;
	setp.neu.f32 	%p95, %f7, 0f3F800000;
	add.f32 	%f208, %f1, %f1;
	mov.b32 	%r161, %f208;
	setp.lt.f32 	%p96, %f2, 0f00000000;
	xor.b32  	%r162, %r161, 2139095040;
	selp.b32 	%r163, %r162, %r161, %p96;
	and.b32  	%r164, %r163, 2147483647;
	selp.b32 	%r165, %r164, %r163, %p95;
	mov.b32 	%f216, %r165;
	bra.uni 	$L__BB9_117;
$L__BB9_90:
	setp.eq.f32 	%p89, %f1, 0fBF800000;
	setp.eq.f32 	%p90, %f203, 0f7F800000;
	and.pred  	%p91, %p89, %p90;
	mov.f32 	%f216, %f209;
	@%p91 bra 	$L__BB9_117;
	setp.geu.f32 	%p92, %f1, 0f00000000;
	mov.f32 	%f216, %f9;
	@%p92 bra 	$L__BB9_117;
	setp.neu.f32 	%p93, %f7, 0f3F800000;
	neg.f32 	%f205, %f9;
	selp.f32 	%f206, %f9, %f205, %p93;
	cvt.rmi.f32.f32 	%f207, %f2;
	setp.neu.f32 	%p94, %f2, %f207;
	selp.f32 	%f216, 0f7FFFFFFF, %f206, %p94;
	bra.uni 	$L__BB9_117;
$L__BB9_93:
	add.f32 	%f210, %f210, 0f3F800000;
	add.f32 	%f124, %f14, %f14;
	setp.ltu.f32 	%p66, %f19, %f124;
	@%p66 bra 	$L__BB9_95;
	add.f32 	%f125, %f210, 0f3F800000;
	fma.rn.f32 	%f126, %f14, 0fC0400000, %f19;
	setp.ge.f32 	%p67, %f126, 0f00000000;
	add.f32 	%f127, %f125, 0f3F800000;
	selp.f32 	%f210, %f127, %f125, %p67;
$L__BB9_95:
	fma.rn.f32 	%f212, %f18, %f210, %f212;
	bra.uni 	$L__BB9_100;
$L__BB9_96:
	mov.b32 	%r27, %f212;
	mov.b32 	%r145, %f16;
	and.b32  	%r28, %r145, -8388608;
	and.b32  	%r146, %r27, 8388607;
	or.b32  	%r171, %r146, 1065353216;
	and.b32  	%r147, %r145, 8388607;
	or.b32  	%r30, %r147, 1065353216;
	mov.b32 	%f211, %r171;
	sub.s32 	%r148, %r27, %r28;
	add.s32 	%r149, %r148, 192937984;
	and.b32  	%r172, %r149, -8388608;
	setp.eq.s32 	%p69, %r172, 0;
	@%p69 bra 	$L__BB9_99;
	mov.b32 	%f130, %r30;
	rcp.approx.ftz.f32 	%f26, %f130;
	neg.f32 	%f27, %f130;
$L__BB9_98:
	min.u32 	%r150, %r172, 192937984;
	add.s32 	%r151, %r171, %r150;
	mov.b32 	%f131, %r151;
	mul.f32 	%f132, %f26, %f131;
	fma.rn.f32 	%f133, %f27, %f132, %f131;
	fma.rn.f32 	%f134, %f133, %f26, %f132;
	fma.rn.f32 	%f135, %f27, %f134, %f131;
	fma.rz.f32 	%f136, %f135, %f26, %f134;
	cvt.rzi.f32.f32 	%f137, %f136;
	fma.rn.f32 	%f211, %f27, %f137, %f131;
	sub.s32 	%r172, %r172, %r150;
	mov.b32 	%r171, %f211;
	setp.ne.s32 	%p70, %r172, 0;
	setp.ne.s32 	%p71, %r171, 0;
	and.pred  	%p72, %p70, %p71;
	@%p72 bra 	$L__BB9_98;
$L__BB9_99:
	mov.b32 	%f139, %r28;
	setp.leu.f32 	%p73, %f14, 0f00000000;
	setp.gt.u32 	%p74, %r27, 2139095039;
	selp.f32 	%f140, 0f7FFFFFFF, %f139, %p74;
	selp.f32 	%f141, 0f7FFFFFFF, %f140, %p73;
	mul.f32 	%f142, %f211, 0f34000000;
	mul.f32 	%f212, %f141, %f142;
$L__BB9_100:
	abs.f32 	%f143, %f212;
	setp.nan.f32 	%p75, %f143, %f143;
	copysign.f32 	%f144, %f1, %f212;
	selp.f32 	%f216, %f212, %f144, %p75;
	bra.uni 	$L__BB9_117;
$L__BB9_101:
	abs.f32 	%f33, %f2;
	abs.f32 	%f215, %f1;
	setp.lt.f32 	%p48, %f215, %f33;
	@%p48 bra 	$L__BB9_113;
	mul.f32 	%f35, %f33, 0f4B000000;
	setp.gtu.f32 	%p49, %f215, %f35;
	@%p49 bra 	$L__BB9_109;
	div.approx.f32 	%f101, %f215, %f33;
	cvt.rzi.f32.f32 	%f213, %f101;
	neg.f32 	%f37, %f33;
	fma.rn.f32 	%f38, %f37, %f213, %f215;
	mov.b32 	%r36, %f38;
	mov.b32 	%r136, %f33;
	setp.lt.u32 	%p50, %r36, %r136;
	@%p50 bra 	$L__BB9_108;
	setp.lt.u32 	%p51, %r36, -2147483647;
	@%p51 bra 	$L__BB9_106;
	add.f32 	%f106, %f213, 0fBF800000;
	setp.lt.f32 	%p54, %f38, %f37;
	add.f32 	%f107, %f106, 0fBF800000;
	selp.f32 	%f213, %f107, %f106, %p54;
	bra.uni 	$L__BB9_108;
$L__BB9_106:
	add.f32 	%f213, %f213, 0f3F800000;
	add.f32 	%f102, %f33, %f33;
	setp.ltu.f32 	%p52, %f38, %f102;
	@%p52 bra 	$L__BB9_108;
	add.f32 	%f103, %f213, 0f3F800000;
	fma.rn.f32 	%f104, %f33, 0fC0400000, %f38;
	setp.ge.f32 	%p53, %f104, 0f00000000;
	add.f32 	%f105, %f103, 0f3F800000;
	selp.f32 	%f213, %f105, %f103, %p53;
$L__BB9_108:
	fma.rn.f32 	%f215, %f37, %f213, %f215;
	bra.uni 	$L__BB9_113;
$L__BB9_109:
	mov.b32 	%r37, %f215;
	mov.b32 	%r137, %f35;
	and.b32  	%r38, %r137, -8388608;
	and.b32  	%r138, %r37, 8388607;
	or.b32  	%r173, %r138, 1065353216;
	and.b32  	%r139, %r137, 8388607;
	or.b32  	%r40, %r139, 1065353216;
	mov.b32 	%f214, %r173;
	sub.s32 	%r140, %r37, %r38;
	add.s32 	%r141, %r140, 192937984;
	and.b32  	%r174, %r141, -8388608;
	setp.eq.s32 	%p55, %r174, 0;
	@%p55 bra 	$L__BB9_112;
	mov.b32 	%f108, %r40;
	rcp.approx.ftz.f32 	%f45, %f108;
	neg.f32 	%f46, %f108;
$L__BB9_111:
	min.u32 	%r142, %r174, 192937984;
	add.s32 	%r143, %r173, %r142;
	mov.b32 	%f109, %r143;
	mul.f32 	%f110, %f45, %f109;
	fma.rn.f32 	%f111, %f46, %f110, %f109;
	fma.rn.f32 	%f112, %f111, %f45, %f110;
	fma.rn.f32 	%f113, %f46, %f112, %f109;
	fma.rz.f32 	%f114, %f113, %f45, %f112;
	cvt.rzi.f32.f32 	%f115, %f114;
	fma.rn.f32 	%f214, %f46, %f115, %f109;
	sub.s32 	%r174, %r174, %r142;
	mov.b32 	%r173, %f214;
	setp.ne.s32 	%p56, %r174, 0;
	setp.ne.s32 	%p57, %r173, 0;
	and.pred  	%p58, %p56, %p57;
	@%p58 bra 	$L__BB9_111;
$L__BB9_112:
	mov.b32 	%f117, %r38;
	setp.leu.f32 	%p59, %f33, 0f00000000;
	setp.gt.u32 	%p60, %r37, 2139095039;
	selp.f32 	%f118, 0f7FFFFFFF, %f117, %p60;
	selp.f32 	%f119, 0f7FFFFFFF, %f118, %p59;
	mul.f32 	%f120, %f214, 0f34000000;
	mul.f32 	%f215, %f119, %f120;
$L__BB9_113:
	abs.f32 	%f121, %f215;
	setp.nan.f32 	%p61, %f121, %f121;
	copysign.f32 	%f122, %f1, %f215;
	selp.f32 	%f216, %f215, %f122, %p61;
	bra.uni 	$L__BB9_117;
$L__BB9_114:
	max.f32 	%f216, %f1, %f2;
	bra.uni 	$L__BB9_117;
$L__BB9_115:
	abs.f32 	%f72, %f2;
	abs.f32 	%f73, %f1;
	setp.gt.f32 	%p43, %f73, %f72;
	selp.f32 	%f74, %f73, %f72, %p43;
	selp.f32 	%f75, %f72, %f73, %p43;
	div.rn.f32 	%f76, %f75, %f74;
	mul.f32 	%f77, %f76, %f76;
	fma.rn.f32 	%f78, %f77, 0f3B33710B, 0fBC807748;
	fma.rn.f32 	%f79, %f78, %f77, 0f3D2CDAB2;
	fma.rn.f32 	%f80, %f79, %f77, 0fBD992D10;
	fma.rn.f32 	%f81, %f80, %f77, 0f3DD9EA6C;
	fma.rn.f32 	%f82, %f81, %f77, 0fBE117CB1;
	fma.rn.f32 	%f83, %f82, %f77, 0f3E4CBCE0;
	fma.rn.f32 	%f84, %f83, %f77, 0fBEAAAA7D;
	mul.f32 	%f85, %f77, %f84;
	fma.rn.f32 	%f86, %f85, %f76, %f76;
	neg.f32 	%f87, %f86;
	fma.rn.f32 	%f88, 0f3F6EE581, 0f3FD774EB, %f87;
	selp.f32 	%f89, %f88, %f86, %p43;
	selp.f32 	%f90, 0f3F6EE581, 0f3FEEE581, %p43;
	selp.f32 	%f91, %f86, %f87, %p43;
	mov.b32 	%r135, %f2;
	fma.rn.f32 	%f92, %f90, 0f3FD774EB, %f91;
	setp.lt.s32 	%p44, %r135, 0;
	selp.f32 	%f93, %f92, %f89, %p44;
	add.f32 	%f94, %f73, %f72;
	setp.eq.f32 	%p45, %f74, 0f00000000;
	selp.f32 	%f95, 0f40490FDB, 0f00000000, %p44;
	setp.eq.f32 	%p46, %f72, %f73;
	selp.f32 	%f96, 0f4016CBE4, 0f3F490FDB, %p44;
	selp.f32 	%f97, %f96, %f93, %p46;
	selp.f32 	%f98, %f95, %f97, %p45;
	abs.f32 	%f99, %f94;
	setp.nan.f32 	%p47, %f99, %f99;
	copysign.f32 	%f100, %f1, %f98;
	selp.f32 	%f216, %f94, %f100, %p47;
	bra.uni 	$L__BB9_117;
$L__BB9_116:
	abs.f32 	%f59, %f1;
	abs.f32 	%f60, %f2;
	mov.b32 	%r128, %f60;
	mov.b32 	%r129, %f59;
	min.s32 	%r130, %r128, %r129;
	mov.b32 	%f61, %r130;
	max.s32 	%r131, %r129, %r128;
	mov.b32 	%f62, %r131;
	and.b32  	%r132, %r131, -33554432;
	xor.b32  	%r133, %r132, 2122317824;
	mov.b32 	%f63, %r133;
	mul.f32 	%f64, %f61, %f63;
	mul.f32 	%f65, %f62, %f63;
	mul.f32 	%f66, %f64, %f64;
	fma.rn.f32 	%f67, %f65, %f65, %f66;
	sqrt.rn.f32 	%f68, %f67;
	or.b32  	%r134, %r132, 8388608;
	mov.b32 	%f69, %r134;
	mul.f32 	%f70, %f68, %f69;
	setp.eq.f32 	%p41, %f61, 0f00000000;
	selp.f32 	%f71, %f62, %f70, %p41;
	setp.eq.f32 	%p42, %f61, 0f7F800000;
	selp.f32 	%f216, 0f7F800000, %f71, %p42;
$L__BB9_117:
	ld.param.u64 	%rd330, [binary_broadcast_float_kernel_param_0];
	cvta.to.global.u64 	%rd327, %rd330;
	shl.b64 	%rd328, %rd4, 2;
	add.s64 	%rd329, %rd327, %rd328;
	st.global.f32 	[%rd329], %f216;
$L__BB9_118:
	ret;

}
	// .globl	binary_broadcast_2d_float_kernel
.visible .entry binary_broadcast_2d_float_kernel(
	.param .u64 .ptr .align 1 binary_broadcast_2d_float_kernel_param_0,
	.param .u64 .ptr .align 1 binary_broadcast_2d_float_kernel_param_1,
	.param .u64 .ptr .align 1 binary_broadcast_2d_float_kernel_param_2,
	.param .u32 binary_broadcast_2d_float_kernel_param_3,
	.param .u32 binary_broadcast_2d_float_kernel_param_4,
	.param .u32 binary_broadcast_2d_float_kernel_param_5
)
{
	.reg .pred 	%p<75>;
	.reg .b32 	%r<75>;
	.reg .b32 	%f<217>;
	.reg .b64 	%rd<13>;

	ld.param.u64 	%rd1, [binary_broadcast_2d_float_kernel_param_0];
	ld.param.u64 	%rd2, [binary_broadcast_2d_float_kernel_param_1];
	ld.param.u64 	%rd3, [binary_broadcast_2d_float_kernel_param_2];
	ld.param.u32 	%r25, [binary_broadcast_2d_float_kernel_param_3];
	ld.param.u32 	%r23, [binary_broadcast_2d_float_kernel_param_4];
	ld.param.u32 	%r24, [binary_broadcast_2d_float_kernel_param_5];
	mov.u32 	%r26, %ctaid.y;
	mov.u32 	%r27, %ntid.y;
	mov.u32 	%r28, %tid.y;
	mad.lo.s32 	%r1, %r26, %r27, %r28;
	mov.u32 	%r29, %ctaid.x;
	mov.u32 	%r30, %ntid.x;
	mov.u32 	%r31, %tid.x;
	mad.lo.s32 	%r2, %r29, %r30, %r31;
	setp.ge.u32 	%p1, %r1, %r25;
	setp.ge.u32 	%p2, %r2, %r23;
	or.pred  	%p3, %p1, %p2;
	@%p3 bra 	$L__BB10_60;
	cvta.to.global.u64 	%rd4, %rd2;
	cvta.to.global.u64 	%rd5, %rd3;
	mul.wide.u32 	%rd6, %r1, 4;
	add.s64 	%rd7, %rd4, %rd6;
	ld.global.nc.f32 	%f1, [%rd7];
	mul.wide.u32 	%rd8, %r2, 4;
	add.s64 	%rd9, %rd5, %rd8;
	ld.global.nc.f32 	%f2, [%rd9];
	mov.f32 	%f216, 0f00000000;
	setp.gt.s32 	%p4, %r24, 5;
	@%p4 bra 	$L__BB10_15;
	setp.gt.s32 	%p12, %r24, 2;
	@%p12 bra 	$L__BB10_7;
	setp.eq.s32 	%p16, %r24, 0;
	@%p16 bra 	$L__BB10_24;
	setp.eq.s32 	%p17, %r24, 1;
	@%p17 bra 	$L__BB10_25;
	setp.eq.s32 	%p18, %r24, 2;
	@%p18 bra 	$L__BB10_6;
	bra.uni 	$L__BB10_59;
$L__BB10_6:
	mul.f32 	%f216, %f1, %f2;
	bra.uni 	$L__BB10_59;
$L__BB10_7:
	setp.eq.s32 	%p13, %r24, 3;
	@%p13 bra 	$L__BB10_26;
	setp.eq.s32 	%p14, %r24, 4;
	mov.f32 	%f209, 0f3F800000;
	@%p14 bra 	$L__BB10_27;
	setp.eq.s32 	%p15, %r24, 5;
	@%p15 bra 	$L__BB10_10;
	bra.uni 	$L__BB10_59;
$L__BB10_10:
	abs.f32 	%f14, %f2;
	abs.f32 	%f212, %f1;
	setp.lt.f32 	%p40, %f212, %f14;
	@%p40 bra 	$L__BB10_42;
	mul.f32 	%f16, %f14, 0f4B000000;
	setp.gtu.f32 	%p41, %f212, %f16;
	@%p41 bra 	$L__BB10_38;
	div.approx.f32 	%f123, %f212, %f14;
	cvt.rzi.f32.f32 	%f210, %f123;
	neg.f32 	%f18, %f14;
	fma.rn.f32 	%f19, %f18, %f210, %f212;
	mov.b32 	%r3, %f19;
	mov.b32 	%r48, %f14;
	setp.lt.u32 	%p42, %r3, %r48;
	@%p42 bra 	$L__BB10_37;
	setp.lt.u32 	%p43, %r3, -2147483647;
	@%p43 bra 	$L__BB10_35;
	add.f32 	%f128, %f210, 0fBF800000;
	setp.lt.f32 	%p46, %f19, %f18;
	add.f32 	%f129, %f128, 0fBF800000;
	selp.f32 	%f210, %f129, %f128, %p46;
	bra.uni 	$L__BB10_37;
$L__BB10_15:
	setp.gt.s32 	%p5, %r24, 8;
	@%p5 bra 	$L__BB10_20;
	setp.eq.s32 	%p9, %r24, 6;
	@%p9 bra 	$L__BB10_43;
	setp.eq.s32 	%p10, %r24, 7;
	@%p10 bra 	$L__BB10_56;
	setp.eq.s32 	%p11, %r24, 8;
	@%p11 bra 	$L__BB10_19;
	bra.uni 	$L__BB10_59;
$L__BB10_19:
	min.f32 	%f216, %f1, %f2;
	bra.uni 	$L__BB10_59;
$L__BB10_20:
	setp.eq.s32 	%p6, %r24, 9;
	@%p6 bra 	$L__BB10_57;
	setp.eq.s32 	%p7, %r24, 10;
	@%p7 bra 	$L__BB10_58;
	setp.eq.s32 	%p8, %r24, 11;
	@%p8 bra 	$L__BB10_23;
	bra.uni 	$L__BB10_59;
$L__BB10_23:
	copysign.f32 	%f216, %f2, %f1;
	bra.uni 	$L__BB10_59;
$L__BB10_24:
	add.f32 	%f216, %f1, %f2;
	bra.uni 	$L__BB10_59;
$L__BB10_25:
	sub.f32 	%f216, %f1, %f2;
	bra.uni 	$L__BB10_59;
$L__BB10_26:
	div.rn.f32 	%f216, %f1, %f2;
	bra.uni 	$L__BB10_59;
$L__BB10_27:
	mul.f32 	%f146, %f2, 0f3F000000;
	cvt.rzi.f32.f32 	%f147, %f146;
	add.f32 	%f148, %f147, %f147;
	sub.f32 	%f149, %f2, %f148;
	abs.f32 	%f7, %f149;
	abs.f32 	%f8, %f1;
	setp.lt.f32 	%p54, %f8, 0f00800000;
	mul.f32 	%f150, %f8, 0f4B800000;
	selp.f32 	%f151, %f150, %f8, %p54;
	selp.f32 	%f152, 0fC1C00000, 0f00000000, %p54;
	mov.b32 	%r56, %f151;
	add.s32 	%r57, %r56, -1060439283;
	and.b32  	%r58, %r57, -8388608;
	sub.s32 	%r59, %r56, %r58;
	mov.b32 	%f153, %r59;
	cvt.rn.f32.s32 	%f154, %r58;
	fma.rn.f32 	%f155, %f154, 0f34000000, %f152;
	add.f32 	%f156, %f153, 0fBF800000;
	add.f32 	%f157, %f153, 0f3F800000;
	rcp.approx.ftz.f32 	%f158, %f157;
	add.f32 	%f159, %f156, %f156;
	mul.f32 	%f160, %f159, %f158;
	mul.f32 	%f161, %f160, %f160;
	sub.f32 	%f162, %f156, %f160;
	add.f32 	%f163, %f162, %f162;
	neg.f32 	%f164, %f160;
	fma.rn.f32 	%f165, %f164, %f156, %f163;
	mul.rn.f32 	%f166, %f158, %f165;
	fma.rn.f32 	%f167, %f161, 0f3A2C32E4, 0f3B52E7DB;
	fma.rn.f32 	%f168, %f167, %f161, 0f3C93BB73;
	fma.rn.f32 	%f169, %f168, %f161, 0f3DF6384F;
	mul.rn.f32 	%f170, %f169, %f161;
	fma.rn.f32 	%f171, %f160, 0f3FB8AA3B, %f155;
	sub.f32 	%f172, %f155, %f171;
	fma.rn.f32 	%f173, %f160, 0f3FB8AA3B, %f172;
	fma.rn.f32 	%f174, %f166, 0f3FB8AA3B, %f173;
	fma.rn.f32 	%f175, %f160, 0f32A55E34, %f174;
	mul.f32 	%f176, %f170, 0f40400000;
	fma.rn.f32 	%f177, %f176, %f166, %f175;
	fma.rn.f32 	%f178, %f170, %f160, %f177;
	add.rn.f32 	%f179, %f171, %f178;
	neg.f32 	%f180, %f171;
	add.rn.f32 	%f181, %f179, %f180;
	neg.f32 	%f182, %f181;
	add.rn.f32 	%f183, %f178, %f182;
	mul.rn.f32 	%f184, %f179, %f2;
	neg.f32 	%f185, %f184;
	fma.rn.f32 	%f186, %f179, %f2, %f185;
	fma.rn.f32 	%f187, %f183, %f2, %f186;
	cvt.rni.f32.f32 	%f188, %f184;
	sub.f32 	%f189, %f184, %f188;
	add.f32 	%f190, %f189, %f187;
	fma.rn.f32 	%f191, %f190, 0f391FCB8E, 0f3AAF85ED;
	fma.rn.f32 	%f192, %f191, %f190, 0f3C1D9856;
	fma.rn.f32 	%f193, %f192, %f190, 0f3D6357BB;
	fma.rn.f32 	%f194, %f193, %f190, 0f3E75FDEC;
	fma.rn.f32 	%f195, %f194, %f190, 0f3F317218;
	fma.rn.f32 	%f196, %f195, %f190, 0f3F800000;
	cvt.rzi.s32.f32 	%r60, %f188;
	setp.gt.f32 	%p55, %f188, 0f00000000;
	selp.b32 	%r61, 0, -2097152000, %p55;
	add.s32 	%r62, %r61, 2130706432;
	mov.b32 	%f197, %r62;
	mul.f32 	%f198, %f196, %f197;
	shl.b32 	%r63, %r60, 23;
	sub.s32 	%r64, %r63, %r61;
	mov.b32 	%f199, %r64;
	mul.f32 	%f200, %f198, %f199;
	abs.f32 	%f201, %f184;
	setp.gt.f32 	%p56, %f201, 0f43180000;
	setp.lt.f32 	%p57, %f184, 0f00000000;
	selp.f32 	%f202, 0f00000000, 0f7F800000, %p57;
	selp.f32 	%f9, %f202, %f200, %p56;
	setp.eq.f32 	%p58, %f1, 0f3F800000;
	setp.eq.f32 	%p59, %f2, 0f00000000;
	or.pred  	%p60, %p58, %p59;
	mov.f32 	%f216, %f209;
	@%p60 bra 	$L__BB10_59;
	setp.num.f32 	%p61, %f8, %f8;
	abs.f32 	%f203, %f2;
	setp.num.f32 	%p62, %f203, %f203;
	and.pred  	%p63, %p61, %p62;
	@%p63 bra 	$L__BB10_30;
	add.rn.f32 	%f216, %f1, %f2;
	bra.uni 	$L__BB10_59;
$L__BB10_30:
	setp.neu.f32 	%p64, %f1, 0f00000000;
	setp.neu.f32 	%p65, %f8, 0f7F800000;
	and.pred  	%p66, %p64, %p65;
	@%p66 bra 	$L__BB10_32;
	setp.neu.f32 	%p73, %f7, 0f3F800000;
	add.f32 	%f208, %f1, %f1;
	mov.b32 	%r65, %f208;
	setp.lt.f32 	%p74, %f2, 0f00000000;
	xor.b32  	%r66, %r65, 2139095040;
	selp.b32 	%r67, %r66, %r65, %p74;
	and.b32  	%r68, %r67, 2147483647;
	selp.b32 	%r69, %r68, %r67, %p73;
	mov.b32 	%f216, %r69;
	bra.uni 	$L__BB10_59;
$L__BB10_32:
	setp.eq.f32 	%p67, %f1, 0fBF800000;
	setp.eq.f32 	%p68, %f203, 0f7F800000;
	and.pred  	%p69, %p67, %p68;
	mov.f32 	%f216, %f209;
	@%p69 bra 	$L__BB10_59;
	setp.geu.f32 	%p70, %f1, 0f00000000;
	mov.f32 	%f216, %f9;
	@%p70 bra 	$L__BB10_59;
	setp.neu.f32 	%p71, %f7, 0f3F800000;
	neg.f32 	%f205, %f9;
	selp.f32 	%f206, %f9, %f205, %p71;
	cvt.rmi.f32.f32 	%f207, %f2;
	setp.neu.f32 	%p72, %f2, %f207;
	selp.f32 	%f216, 0f7FFFFFFF, %f206, %p72;
	bra.uni 	$L__BB10_59;
$L__BB10_35:
	add.f32 	%f210, %f210, 0f3F800000;
	add.f32 	%f124, %f14, %f14;
	setp.ltu.f32 	%p44, %f19, %f124;
	@%p44 bra 	$L__BB10_37;
	add.f32 	%f125, %f210, 0f3F800000;
	fma.rn.f32 	%f126, %f14, 0fC0400000, %f19;
	setp.ge.f32 	%p45, %f126, 0f00000000;
	add.f32 	%f127, %f125, 0f3F800000;
	selp.f32 	%f210, %f127, %f125, %p45;
$L__BB10_37:
	fma.rn.f32 	%f212, %f18, %f210, %f212;
	bra.uni 	$L__BB10_42;
$L__BB10_38:
	mov.b32 	%r4, %f212;
	mov.b32 	%r49, %f16;
	and.b32  	%r5, %r49, -8388608;
	and.b32  	%r50, %r4, 8388607;
	or.b32  	%r71, %r50, 1065353216;
	and.b32  	%r51, %r49, 8388607;
	or.b32  	%r7, %r51, 1065353216;
	mov.b32 	%f211, %r71;
	sub.s32 	%r52, %r4, %r5;
	add.s32 	%r53, %r52, 192937984;
	and.b32  	%r72, %r53, -8388608;
	setp.eq.s32 	%p47, %r72, 0;
	@%p47 bra 	$L__BB10_41;
	mov.b32 	%f130, %r7;
	rcp.approx.ftz.f32 	%f26, %f130;
	neg.f32 	%f27, %f130;
$L__BB10_40:
	min.u32 	%r54, %r72, 192937984;
	add.s32 	%r55, %r71, %r54;
	mov.b32 	%f131, %r55;
	mul.f32 	%f132, %f26, %f131;
	fma.rn.f32 	%f133, %f27, %f132, %f131;
	fma.rn.f32 	%f134, %f133, %f26, %f132;
	fma.rn.f32 	%f135, %f27, %f134, %f131;
	fma.rz.f32 	%f136, %f135, %f26, %f134;
	cvt.rzi.f32.f32 	%f137, %f136;
	fma.rn.f32 	%f211, %f27, %f137, %f131;
	sub.s32 	%r72, %r72, %r54;
	mov.b32 	%r71, %f211;
	setp.ne.s32 	%p48, %r72, 0;
	setp.ne.s32 	%p49, %r71, 0;
	and.pred  	%p50, %p48, %p49;
	@%p50 bra 	$L__BB10_40;
$L__BB10_41:
	mov.b32 	%f139, %r5;
	setp.leu.f32 	%p51, %f14, 0f00000000;
	setp.gt.u32 	%p52, %r4, 2139095039;
	selp.f32 	%f140, 0f7FFFFFFF, %f139, %p52;
	selp.f32 	%f141, 0f7FFFFFFF, %f140, %p51;
	mul.f32 	%f142, %f211, 0f34000000;
	mul.f32 	%f212, %f141, %f142;
$L__BB10_42:
	abs.f32 	%f143, %f212;
	setp.nan.f32 	%p53, %f143, %f143;
	copysign.f32 	%f144, %f1, %f212;
	selp.f32 	%f216, %f212, %f144, %p53;
	bra.uni 	$L__BB10_59;
$L__BB10_43:
	abs.f32 	%f33, %f2;
	abs.f32 	%f215, %f1;
	setp.lt.f32 	%p26, %f215, %f33;
	@%p26 bra 	$L__BB10_55;
	mul.f32 	%f35, %f33, 0f4B000000;
	setp.gtu.f32 	%p27, %f215, %f35;
	@%p27 bra 	$L__BB10_51;
	div.approx.f32 	%f101, %f215, %f33;
	cvt.rzi.f32.f32 	%f213, %f101;
	neg.f32 	%f37, %f33;
	fma.rn.f32 	%f38, %f37, %f213, %f215;
	mov.b32 	%r13, %f38;
	mov.b32 	%r40, %f33;
	setp.lt.u32 	%p28, %r13, %r40;
	@%p28 bra 	$L__BB10_50;
	setp.lt.u32 	%p29, %r13, -2147483647;
	@%p29 bra 	$L__BB10_48;
	add.f32 	%f106, %f213, 0fBF800000;
	setp.lt.f32 	%p32, %f38, %f37;
	add.f32 	%f107, %f106, 0fBF800000;
	selp.f32 	%f213, %f107, %f106, %p32;
	bra.uni 	$L__BB10_50;
$L__BB10_48:
	add.f32 	%f213, %f213, 0f3F800000;
	add.f32 	%f102, %f33, %f33;
	setp.ltu.f32 	%p30, %f38, %f102;
	@%p30 bra 	$L__BB10_50;
	add.f32 	%f103, %f213, 0f3F800000;
	fma.rn.f32 	%f104, %f33, 0fC0400000, %f38;
	setp.ge.f32 	%p31, %f104, 0f00000000;
	add.f32 	%f105, %f103, 0f3F800000;
	selp.f32 	%f213, %f105, %f103, %p31;
$L__BB10_50:
	fma.rn.f32 	%f215, %f37, %f213, %f215;
	bra.uni 	$L__BB10_55;
$L__BB10_51:
	mov.b32 	%r14, %f215;
	mov.b32 	%r41, %f35;
	and.b32  	%r15, %r41, -8388608;
	and.b32  	%r42, %r14, 8388607;
	or.b32  	%r73, %r42, 1065353216;
	and.b32  	%r43, %r41, 8388607;
	or.b32  	%r17, %r43, 1065353216;
	mov.b32 	%f214, %r73;
	sub.s32 	%r44, %r14, %r15;
	add.s32 	%r45, %r44, 192937984;
	and.b32  	%r74, %r45, -8388608;
	setp.eq.s32 	%p33, %r74, 0;
	@%p33 bra 	$L__BB10_54;
	mov.b32 	%f108, %r17;
	rcp.approx.ftz.f32 	%f45, %f108;
	neg.f32 	%f46, %f108;
$L__BB10_53:
	min.u32 	%r46, %r74, 192937984;
	add.s32 	%r47, %r73, %r46;
	mov.b32 	%f109, %r47;
	mul.f32 	%f110, %f45, %f109;
	fma.rn.f32 	%f111, %f46, %f110, %f109;
	fma.rn.f32 	%f112, %f111, %f45, %f110;
	fma.rn.f32 	%f113, %f46, %f112, %f109;
	fma.rz.f32 	%f114, %f113, %f45, %f112;
	cvt.rzi.f32.f32 	%f115, %f114;
	fma.rn.f32 	%f214, %f46, %f115, %f109;
	sub.s32 	%r74, %r74, %r46;
	mov.b32 	%r73, %f214;
	setp.ne.s32 	%p34, %r74, 0;
	setp.ne.s32 	%p35, %r73, 0;
	and.pred  	%p36, %p34, %p35;
	@%p36 bra 	$L__BB10_53;
$L__BB10_54:
	mov.b32 	%f117, %r15;
	setp.leu.f32 	%p37, %f33, 0f00000000;
	setp.gt.u32 	%p38, %r14, 2139095039;
	selp.f32 	%f118, 0f7FFFFFFF, %f117, %p38;
	selp.f32 	%f119, 0f7FFFFFFF, %f118, %p37;
	mul.f32 	%f120, %f214, 0f34000000;
	mul.f32 	%f215, %f119, %f120;
$L__BB10_55:
	abs.f32 	%f121, %f215;
	setp.nan.f32 	%p39, %f121, %f121;
	copysign.f32 	%f122, %f1, %f215;
	selp.f32 	%f216, %f215, %f122, %p39;
	bra.uni 	$L__BB10_59;
$L__BB10_56:
	max.f32 	%f216, %f1, %f2;
	bra.uni 	$L__BB10_59;
$L__BB10_57:
	abs.f32 	%f72, %f2;
	abs.f32 	%f73, %f1;
	setp.gt.f32 	%p21, %f73, %f72;
	selp.f32 	%f74, %f73, %f72, %p21;
	selp.f32 	%f75, %f72, %f73, %p21;
	div.rn.f32 	%f76, %f75, %f74;
	mul.f32 	%f77, %f76, %f76;
	fma.rn.f32 	%f78, %f77, 0f3B33710B, 0fBC807748;
	fma.rn.f32 	%f79, %f78, %f77, 0f3D2CDAB2;
	fma.rn.f32 	%f80, %f79, %f77, 0fBD992D10;
	fma.rn.f32 	%f81, %f80, %f77, 0f3DD9EA6C;
	fma.rn.f32 	%f82, %f81, %f77, 0fBE117CB1;
	fma.rn.f32 	%f83, %f82, %f77, 0f3E4CBCE0;
	fma.rn.f32 	%f84, %f83, %f77, 0fBEAAAA7D;
	mul.f32 	%f85, %f77, %f84;
	fma.rn.f32 	%f86, %f85, %f76, %f76;
	neg.f32 	%f87, %f86;
	fma.rn.f32 	%f88, 0f3F6EE581, 0f3FD774EB, %f87;
	selp.f32 	%f89, %f88, %f86, %p21;
	selp.f32 	%f90, 0f3F6EE581, 0f3FEEE581, %p21;
	selp.f32 	%f91, %f86, %f87, %p21;
	mov.b32 	%r39, %f2;
	fma.rn.f32 	%f92, %f90, 0f3FD774EB, %f91;
	setp.lt.s32 	%p22, %r39, 0;
	selp.f32 	%f93, %f92, %f89, %p22;
	add.f32 	%f94, %f73, %f72;
	setp.eq.f32 	%p23, %f74, 0f00000000;
	selp.f32 	%f95, 0f40490FDB, 0f00000000, %p22;
	setp.eq.f32 	%p24, %f72, %f73;
	selp.f32 	%f96, 0f4016CBE4, 0f3F490FDB, %p22;
	selp.f32 	%f97, %f96, %f93, %p24;
	selp.f32 	%f98, %f95, %f97, %p23;
	abs.f32 	%f99, %f94;
	setp.nan.f32 	%p25, %f99, %f99;
	copysign.f32 	%f100, %f1, %f98;
	selp.f32 	%f216, %f94, %f100, %p25;
	bra.uni 	$L__BB10_59;
$L__BB10_58:
	abs.f32 	%f59, %f1;
	abs.f32 	%f60, %f2;
	mov.b32 	%r32, %f60;
	mov.b32 	%r33, %f59;
	min.s32 	%r34, %r32, %r33;
	mov.b32 	%f61, %r34;
	max.s32 	%r35, %r33, %r32;
	mov.b32 	%f62, %r35;
	and.b32  	%r36, %r35, -33554432;
	xor.b32  	%r37, %r36, 2122317824;
	mov.b32 	%f63, %r37;
	mul.f32 	%f64, %f61, %f63;
	mul.f32 	%f65, %f62, %f63;
	mul.f32 	%f66, %f64, %f64;
	fma.rn.f32 	%f67, %f65, %f65, %f66;
	sqrt.rn.f32 	%f68, %f67;
	or.b32  	%r38, %r36, 8388608;
	mov.b32 	%f69, %r38;
	mul.f32 	%f70, %f68, %f69;
	setp.eq.f32 	%p19, %f61, 0f00000000;
	selp.f32 	%f71, %f62, %f70, %p19;
	setp.eq.f32 	%p20, %f61, 0f7F800000;
	selp.f32 	%f216, 0f7F800000, %f71, %p20;
$L__BB10_59:
	mad.lo.s32 	%r70, %r23, %r1, %r2;
	cvta.to.global.u64 	%rd10, %rd1;
	mul.wide.u32 	%rd11, %r70, 4;
	add.s64 	%rd12, %rd10, %rd11;
	st.global.f32 	[%rd12], %f216;
$L__BB10_60:
	ret;

}
	// .globl	binary_row_broadcast_float_kernel
.visible .entry binary_row_broadcast_float_kernel(
	.param .u64 .ptr .align 1 binary_row_broadcast_float_kernel_param_0,
	.param .u64 .ptr .align 1 binary_row_broadcast_float_kernel_param_1,
	.param .u64 .ptr .align 1 binary_row_broadcast_float_kernel_param_2,
	.param .u32 binary_row_broadcast_float_kernel_param_3,
	.param .u32 binary_row_broadcast_float_kernel_param_4,
	.param .u32 binary_row_broadcast_float_kernel_param_5
)
{
	.reg .pred 	%p<74>;
	.reg .b32 	%r<72>;
	.reg .b32 	%f<217>;
	.reg .b64 	%rd<23>;

	ld.param.u64 	%rd6, [binary_row_broadcast_float_kernel_param_0];
	ld.param.u64 	%rd7, [binary_row_broadcast_float_kernel_param_1];
	ld.param.u64 	%rd8, [binary_row_broadcast_float_kernel_param_2];
	ld.param.u32 	%r22, [binary_row_broadcast_float_kernel_param_3];
	ld.param.u32 	%r23, [binary_row_broadcast_float_kernel_param_4];
	ld.param.u32 	%r21, [binary_row_broadcast_float_kernel_param_5];
	mov.u32 	%r24, %ctaid.x;
	mov.u32 	%r25, %ntid.x;
	mul.wide.u32 	%rd9, %r24, %r25;
	mov.u32 	%r26, %tid.x;
	cvt.u64.u32 	%rd10, %r26;
	add.s64 	%rd1, %rd9, %rd10;
	cvt.u64.u32 	%rd2, %r23;
	mul.wide.u32 	%rd11, %r23, %r22;
	setp.ge.u64 	%p1, %rd1, %rd11;
	@%p1 bra 	$L__BB11_63;
	and.b64  	%rd12, %rd1, -4294967296;
	setp.ne.s64 	%p2, %rd12, 0;
	@%p2 bra 	$L__BB11_3;
	cvt.u32.u64 	%r27, %rd2;
	cvt.u32.u64 	%r28, %rd1;
	rem.u32 	%r29, %r28, %r27;
	cvt.u64.u32 	%rd22, %r29;
	bra.uni 	$L__BB11_4;
$L__BB11_3:
	rem.u64 	%rd22, %rd1, %rd2;
$L__BB11_4:
	cvta.to.global.u64 	%rd13, %rd7;
	shl.b64 	%rd14, %rd1, 2;
	add.s64 	%rd15, %rd13, %rd14;
	ld.global.nc.f32 	%f1, [%rd15];
	cvta.to.global.u64 	%rd16, %rd8;
	shl.b64 	%rd17, %rd22, 2;
	add.s64 	%rd18, %rd16, %rd17;
	ld.global.nc.f32 	%f2, [%rd18];
	mov.f32 	%f216, 0f00000000;
	setp.gt.s32 	%p3, %r21, 5;
	@%p3 bra 	$L__BB11_18;
	setp.gt.s32 	%p11, %r21, 2;
	@%p11 bra 	$L__BB11_10;
	setp.eq.s32 	%p15, %r21, 0;
	@%p15 bra 	$L__BB11_27;
	setp.eq.s32 	%p16, %r21, 1;
	@%p16 bra 	$L__BB11_28;
	setp.eq.s32 	%p17, %r21, 2;
	@%p17 bra 	$L__BB11_9;
	bra.uni 	$L__BB11_62;
$L__BB11_9:
	mul.f32 	%f216, %f1, %f2;
	bra.uni 	$L__BB11_62;
$L__BB11_10:
	setp.eq.s32 	%p12, %r21, 3;
	@%p12 bra 	$L__BB11_29;
	setp.eq.s32 	%p13, %r21, 4;
	mov.f32 	%f209, 0f3F800000;
	@%p13 bra 	$L__BB11_30;
	setp.eq.s32 	%p14, %r21, 5;
	@%p14 bra 	$L__BB11_13;
	bra.uni 	$L__BB11_62;
$L__BB11_13:
	abs.f32 	%f14, %f2;
	abs.f32 	%f212, %f1;
	setp.lt.f32 	%p39, %f212, %f14;
	@%p39 bra 	$L__BB11_45;
	mul.f32 	%f16, %f14, 0f4B000000;
	setp.gtu.f32 	%p40, %f212, %f16;
	@%p40 bra 	$L__BB11_41;
	div.approx.f32 	%f123, %f212, %f14;
	cvt.rzi.f32.f32 	%f210, %f123;
	neg.f32 	%f18, %f14;
	fma.rn.f32 	%f19, %f18, %f210, %f212;
	mov.b32 	%r1, %f19;
	mov.b32 	%r46, %f14;
	setp.lt.u32 	%p41, %r1, %r46;
	@%p41 bra 	$L__BB11_40;
	setp.lt.u32 	%p42, %r1, -2147483647;
	@%p42 bra 	$L__BB11_38;
	add.f32 	%f128, %f210, 0fBF800000;
	setp.lt.f32 	%p45, %f19, %f18;
	add.f32 	%f129, %f128, 0fBF800000;
	selp.f32 	%f210, %f129, %f128, %p45;
	bra.uni 	$L__BB11_40;
$L__BB11_18:
	setp.gt.s32 	%p4, %r21, 8;
	@%p4 bra 	$L__BB11_23;
	setp.eq.s32 	%p8, %r21, 6;
	@%p8 bra 	$L__BB11_46;
	setp.eq.s32 	%p9, %r21, 7;
	@%p9 bra 	$L__BB11_59;
	setp.eq.s32 	%p10, %r21, 8;
	@%p10 bra 	$L__BB11_22;
	bra.uni 	$L__BB11_62;
$L__BB11_22:
	min.f32 	%f216, %f1, %f2;
	bra.uni 	$L__BB11_62;
$L__BB11_23:
	setp.eq.s32 	%p5, %r21, 9;
	@%p5 bra 	$L__BB11_60;
	setp.eq.s32 	%p6, %r21, 10;
	@%p6 bra 	$L__BB11_61;
	setp.eq.s32 	%p7, %r21, 11;
	@%p7 bra 	$L__BB11_26;
	bra.uni 	$L__BB11_62;
$L__BB11_26:
	copysign.f32 	%f216, %f2, %f1;
	bra.uni 	$L__BB11_62;
$L__BB11_27:
	add.f32 	%f216, %f1, %f2;
	bra.uni 	$L__BB11_62;
$L__BB11_28:
	sub.f32 	%f216, %f1, %f2;
	bra.uni 	$L__BB11_62;
$L__BB11_29:
	div.rn.f32 	%f216, %f1, %f2;
	bra.uni 	$L__BB11_62;
$L__BB11_30:
	mul.f32 	%f146, %f2, 0f3F000000;
	cvt.rzi.f32.f32 	%f147, %f146;
	add.f32 	%f148, %f147, %f147;
	sub.f32 	%f149, %f2, %f148;
	abs.f32 	%f7, %f149;
	abs.f32 	%f8, %f1;
	setp.lt.f32 	%p53, %f8, 0f00800000;
	mul.f32 	%f150, %f8, 0f4B800000;
	selp.f32 	%f151, %f150, %f8, %p53;
	selp.f32 	%f152, 0fC1C00000, 0f00000000, %p53;
	mov.b32 	%r54, %f151;
	add.s32 	%r55, %r54, -1060439283;
	and.b32  	%r56, %r55, -8388608;
	sub.s32 	%r57, %r54, %r56;
	mov.b32 	%f153, %r57;
	cvt.rn.f32.s32 	%f154, %r56;
	fma.rn.f32 	%f155, %f154, 0f34000000, %f152;
	add.f32 	%f156, %f153, 0fBF800000;
	add.f32 	%f157, %f153, 0f3F800000;
	rcp.approx.ftz.f32 	%f158, %f157;
	add.f32 	%f159, %f156, %f156;
	mul.f32 	%f160, %f159, %f158;
	mul.f32 	%f161, %f160, %f160;
	sub.f32 	%f162, %f156, %f160;
	add.f32 	%f163, %f162, %f162;
	neg.f32 	%f164, %f160;
	fma.rn.f32 	%f165, %f164, %f156, %f163;
	mul.rn.f32 	%f166, %f158, %f165;
	fma.rn.f32 	%f167, %f161, 0f3A2C32E4, 0f3B52E7DB;
	fma.rn.f32 	%f168, %f167, %f161, 0f3C93BB73;
	fma.rn.f32 	%f169, %f168, %f161, 0f3DF6384F;
	mul.rn.f32 	%f170, %f169, %f161;
	fma.rn.f32 	%f171, %f160, 0f3FB8AA3B, %f155;
	sub.f32 	%f172, %f155, %f171;
	fma.rn.f32 	%f173, %f160, 0f3FB8AA3B, %f172;
	fma.rn.f32 	%f174, %f166, 0f3FB8AA3B, %f173;
	fma.rn.f32 	%f175, %f160, 0f32A55E34, %f174;
	mul.f32 	%f176, %f170, 0f40400000;
	fma.rn.f32 	%f177, %f176, %f166, %f175;
	fma.rn.f32 	%f178, %f170, %f160, %f177;
	add.rn.f32 	%f179, %f171, %f178;
	neg.f32 	%f180, %f171;
	add.rn.f32 	%f181, %f179, %f180;
	neg.f32 	%f182, %f181;
	add.rn.f32 	%f183, %f178, %f182;
	mul.rn.f32 	%f184, %f179, %f2;
	neg.f32 	%f185, %f184;
	fma.rn.f32 	%f186, %f179, %f2, %f185;
	fma.rn.f32 	%f187, %f183, %f2, %f186;
	cvt.rni.f32.f32 	%f188, %f184;
	sub.f32 	%f189, %f184, %f188;
	add.f32 	%f190, %f189, %f187;
	fma.rn.f32 	%f191, %f190, 0f391FCB8E, 0f3AAF85ED;
	fma.rn.f32 	%f192, %f191, %f190, 0f3C1D9856;
	fma.rn.f32 	%f193, %f192, %f190, 0f3D6357BB;
	fma.rn.f32 	%f194, %f193, %f190, 0f3E75FDEC;
	fma.rn.f32 	%f195, %f194, %f190, 0f3F317218;
	fma.rn.f32 	%f196, %f195, %f190, 0f3F800000;
	cvt.rzi.s32.f32 	%r58, %f188;
	setp.gt.f32 	%p54, %f188, 0f00000000;
	selp.b32 	%r59, 0, -2097152000, %p54;
	add.s32 	%r60, %r59, 2130706432;
	mov.b32 	%f197, %r60;
	mul.f32 	%f198, %f196, %f197;
	shl.b32 	%r61, %r58, 23;
	sub.s32 	%r62, %r61, %r59;
	mov.b32 	%f199, %r62;
	mul.f32 	%f200, %f198, %f199;
	abs.f32 	%f201, %f184;
	setp.gt.f32 	%p55, %f201, 0f43180000;
	setp.lt.f32 	%p56, %f184, 0f00000000;
	selp.f32 	%f202, 0f00000000, 0f7F800000, %p56;
	selp.f32 	%f9, %f202, %f200, %p55;
	setp.eq.f32 	%p57, %f1, 0f3F800000;
	setp.eq.f32 	%p58, %f2, 0f00000000;
	or.pred  	%p59, %p57, %p58;
	mov.f32 	%f216, %f209;
	@%p59 bra 	$L__BB11_62;
	setp.num.f32 	%p60, %f8, %f8;
	abs.f32 	%f203, %f2;
	setp.num.f32 	%p61, %f203, %f203;
	and.pred  	%p62, %p60, %p61;
	@%p62 bra 	$L__BB11_33;
	add.rn.f32 	%f216, %f1, %f2;
	bra.uni 	$L__BB11_62;
$L__BB11_33:
	setp.neu.f32 	%p63, %f1, 0f00000000;
	setp.neu.f32 	%p64, %f8, 0f7F800000;
	and.pred  	%p65, %p63, %p64;
	@%p65 bra 	$L__BB11_35;
	setp.neu.f32 	%p72, %f7, 0f3F800000;
	add.f32 	%f208, %f1, %f1;
	mov.b32 	%r63, %f208;
	setp.lt.f32 	%p73, %f2, 0f00000000;
	xor.b32  	%r64, %r63, 2139095040;
	selp.b32 	%r65, %r64, %r63, %p73;
	and.b32  	%r66, %r65, 2147483647;
	selp.b32 	%r67, %r66, %r65, %p72;
	mov.b32 	%f216, %r67;
	bra.uni 	$L__BB11_62;
$L__BB11_35:
	setp.eq.f32 	%p66, %f1, 0fBF800000;
	setp.eq.f32 	%p67, %f203, 0f7F800000;
	and.pred  	%p68, %p66, %p67;
	mov.f32 	%f216, %f209;
	@%p68 bra 	$L__BB11_62;
	setp.geu.f32 	%p69, %f1, 0f00000000;
	mov.f32 	%f216, %f9;
	@%p69 bra 	$L__BB11_62;
	setp.neu.f32 	%p70, %f7, 0f3F800000;
	neg.f32 	%f205, %f9;
	selp.f32 	%f206, %f9, %f205, %p70;
	cvt.rmi.f32.f32 	%f207, %f2;
	setp.neu.f32 	%p71, %f2, %f207;
	selp.f32 	%f216, 0f7FFFFFFF, %f206, %p71;
	bra.uni 	$L__BB11_62;
$L__BB11_38:
	add.f32 	%f210, %f210, 0f3F800000;
	add.f32 	%f124, %f14, %f14;
	setp.ltu.f32 	%p43, %f19, %f124;
	@%p43 bra 	$L__BB11_40;
	add.f32 	%f125, %f210, 0f3F800000;
	fma.rn.f32 	%f126, %f14, 0fC0400000, %f19;
	setp.ge.f32 	%p44, %f126, 0f00000000;
	add.f32 	%f127, %f125, 0f3F800000;
	selp.f32 	%f210, %f127, %f125, %p44;
$L__BB11_40:
	fma.rn.f32 	%f212, %f18, %f210, %f212;
	bra.uni 	$L__BB11_45;
$L__BB11_41:
	mov.b32 	%r2, %f212;
	mov.b32 	%r47, %f16;
	and.b32  	%r3, %r47, -8388608;
	and.b32  	%r48, %r2, 8388607;
	or.b32  	%r68, %r48, 1065353216;
	and.b32  	%r49, %r47, 8388607;
	or.b32  	%r5, %r49, 1065353216;
	mov.b32 	%f211, %r68;
	sub.s32 	%r50, %r2, %r3;
	add.s32 	%r51, %r50, 192937984;
	and.b32  	%r69, %r51, -8388608;
	setp.eq.s32 	%p46, %r69, 0;
	@%p46 bra 	$L__BB11_44;
	mov.b32 	%f130, %r5;
	rcp.approx.ftz.f32 	%f26, %f130;
	neg.f32 	%f27, %f130;
$L__BB11_43:
	min.u32 	%r52, %r69, 192937984;
	add.s32 	%r53, %r68, %r52;
	mov.b32 	%f131, %r53;
	mul.f32 	%f132, %f26, %f131;
	fma.rn.f32 	%f133, %f27, %f132, %f131;
	fma.rn.f32 	%f134, %f133, %f26, %f132;
	fma.rn.f32 	%f135, %f27, %f134, %f131;
	fma.rz.f32 	%f136, %f135, %f26, %f134;
	cvt.rzi.f32.f32 	%f137, %f136;
	fma.rn.f32 	%f211, %f27, %f137, %f131;
	sub.s32 	%r69, %r69, %r52;
	mov.b32 	%r68, %f211;
	setp.ne.s32 	%p47, %r69, 0;
	setp.ne.s32 	%p48, %r68, 0;
	and.pred  	%p49, %p47, %p48;
	@%p49 bra 	$L__BB11_43;
$L__BB11_44:
	mov.b32 	%f139, %r3;
	setp.leu.f32 	%p50, %f14, 0f00000000;
	setp.gt.u32 	%p51, %r2, 2139095039;
	selp.f32 	%f140, 0f7FFFFFFF, %f139, %p51;
	selp.f32 	%f141, 0f7FFFFFFF, %f140, %p50;
	mul.f32 	%f142, %f211, 0f34000000;
	mul.f32 	%f212, %f141, %f142;
$L__BB11_45:
	abs.f32 	%f143, %f212;
	setp.nan.f32 	%p52, %f143, %f143;
	copysign.f32 	%f144, %f1, %f212;
	selp.f32 	%f216, %f212, %f144, %p52;
	bra.uni 	$L__BB11_62;
$L__BB11_46:
	abs.f32 	%f33, %f2;
	abs.f32 	%f215, %f1;
	setp.lt.f32 	%p25, %f215, %f33;
	@%p25 bra 	$L__BB11_58;
	mul.f32 	%f35, %f33, 0f4B000000;
	setp.gtu.f32 	%p26, %f215, %f35;
	@%p26 bra 	$L__BB11_54;
	div.approx.f32 	%f101, %f215, %f33;
	cvt.rzi.f32.f32 	%f213, %f101;
	neg.f32 	%f37, %f33;
	fma.rn.f32 	%f38, %f37, %f213, %f215;
	mov.b32 	%r11, %f38;
	mov.b32 	%r38, %f33;
	setp.lt.u32 	%p27, %r11, %r38;
	@%p27 bra 	$L__BB11_53;
	setp.lt.u32 	%p28, %r11, -2147483647;
	@%p28 bra 	$L__BB11_51;
	add.f32 	%f106, %f213, 0fBF800000;
	setp.lt.f32 	%p31, %f38, %f37;
	add.f32 	%f107, %f106, 0fBF800000;
	selp.f32 	%f213, %f107, %f106, %p31;
	bra.uni 	$L__BB11_53;
$L__BB11_51:
	add.f32 	%f213, %f213, 0f3F800000;
	add.f32 	%f102, %f33, %f33;
	setp.ltu.f32 	%p29, %f38, %f102;
	@%p29 bra 	$L__BB11_53;
	add.f32 	%f103, %f213, 0f3F800000;
	fma.rn.f32 	%f104, %f33, 0fC0400000, %f38;
	setp.ge.f32 	%p30, %f104, 0f00000000;
	add.f32 	%f105, %f103, 0f3F800000;
	selp.f32 	%f213, %f105, %f103, %p30;
$L__BB11_53:
	fma.rn.f32 	%f215, %f37, %f213, %f215;
	bra.uni 	$L__BB11_58;
$L__BB11_54:
	mov.b32 	%r12, %f215;
	mov.b32 	%r39, %f35;
	and.b32  	%r13, %r39, -8388608;
	and.b32  	%r40, %r12, 8388607;
	or.b32  	%r70, %r40, 1065353216;
	and.b32  	%r41, %r39, 8388607;
	or.b32  	%r15, %r41, 1065353216;
	mov.b32 	%f214, %r70;
	sub.s32 	%r42, %r12, %r13;
	add.s32 	%r43, %r42, 192937984;
	and.b32  	%r71, %r43, -8388608;
	setp.eq.s32 	%p32, %r71, 0;
	@%p32 bra 	$L__BB11_57;
	mov.b32 	%f108, %r15;
	rcp.approx.ftz.f32 	%f45, %f108;
	neg.f32 	%f46, %f108;
$L__BB11_56:
	min.u32 	%r44, %r71, 192937984;
	add.s32 	%r45, %r70, %r44;
	mov.b32 	%f109, %r45;
	mul.f32 	%f110, %f45, %f109;
	fma.rn.f32 	%f111, %f46, %f110, %f109;
	fma.rn.f32 	%f112, %f111, %f45, %f110;
	fma.rn.f32 	%f113, %f46, %f112, %f109;
	fma.rz.f32 	%f114, %f113, %f45, %f112;
	cvt.rzi.f32.f32 	%f115, %f114;
	fma.rn.f32 	%f214, %f46, %f115, %f109;
	sub.s32 	%r71, %r71, %r44;
	mov.b32 	%r70, %f214;
	setp.ne.s32 	%p33, %r71, 0;
	setp.ne.s32 	%p34, %r70, 0;
	and.pred  	%p35, %p33, %p34;
	@%p35 bra 	$L__BB11_56;
$L__BB11_57:
	mov.b32 	%f117, %r13;
	setp.leu.f32 	%p36, %f33, 0f00000000;
	setp.gt.u32 	%p37, %r12, 2139095039;
	selp.f32 	%f118, 0f7FFFFFFF, %f117, %p37;
	selp.f32 	%f119, 0f7FFFFFFF, %f118, %p36;
	mul.f32 	%f120, %f214, 0f34000000;
	mul.f32 	%f215, %f119, %f120;
$L__BB11_58:
	abs.f32 	%f121, %f215;
	setp.nan.f32 	%p38, %f121, %f121;
	copysign.f32 	%f122, %f1, %f215;
	selp.f32 	%f216, %f215, %f122, %p38;
	bra.uni 	$L__BB11_62;
$L__BB11_59:
	max.f32 	%f216, %f1, %f2;
	bra.uni 	$L__BB11_62;
$L__BB11_60:
	abs.f32 	%f72, %f2;
	abs.f32 	%f73, %f1;
	setp.gt.f32 	%p20, %f73, %f72;
	selp.f32 	%f74, %f73, %f72, %p20;
	selp.f32 	%f75, %f72, %f73, %p20;
	div.rn.f32 	%f76, %f75, %f74;
	mul.f32 	%f77, %f76, %f76;
	fma.rn.f32 	%f78, %f77, 0f3B33710B, 0fBC807748;
	fma.rn.f32 	%f79, %f78, %f77, 0f3D2CDAB2;
	fma.rn.f32 	%f80, %f79, %f77, 0fBD992D10;
	fma.rn.f32 	%f81, %f80, %f77, 0f3DD9EA6C;
	fma.rn.f32 	%f82, %f81, %f77, 0fBE117CB1;
	fma.rn.f32 	%f83, %f82, %f77, 0f3E4CBCE0;
	fma.rn.f32 	%f84, %f83, %f77, 0fBEAAAA7D;
	mul.f32 	%f85, %f77, %f84;
	fma.rn.f32 	%f86, %f85, %f76, %f76;
	neg.f32 	%f87, %f86;
	fma.rn.f32 	%f88, 0f3F6EE581, 0f3FD774EB, %f87;
	selp.f32 	%f89, %f88, %f86, %p20;
	selp.f32 	%f90, 0f3F6EE581, 0f3FEEE581, %p20;
	selp.f32 	%f91, %f86, %f87, %p20;
	mov.b32 	%r37, %f2;
	fma.rn.f32 	%f92, %f90, 0f3FD774EB, %f91;
	setp.lt.s32 	%p21, %r37, 0;
	selp.f32 	%f93, %f92, %f89, %p21;
	add.f32 	%f94, %f73, %f72;
	setp.eq.f32 	%p22, %f74, 0f00000000;
	selp.f32 	%f95, 0f40490FDB, 0f00000000, %p21;
	setp.eq.f32 	%p23, %f72, %f73;
	selp.f32 	%f96, 0f4016CBE4, 0f3F490FDB, %p21;
	selp.f32 	%f97, %f96, %f93, %p23;
	selp.f32 	%f98, %f95, %f97, %p22;
	abs.f32 	%f99, %f94;
	setp.nan.f32 	%p24, %f99, %f99;
	copysign.f32 	%f100, %f1, %f98;
	selp.f32 	%f216, %f94, %f100, %p24;
	bra.uni 	$L__BB11_62;
$L__BB11_61:
	abs.f32 	%f59, %f1;
	abs.f32 	%f60, %f2;
	mov.b32 	%r30, %f60;
	mov.b32 	%r31, %f59;
	min.s32 	%r32, %r30, %r31;
	mov.b32 	%f61, %r32;
	max.s32 	%r33, %r31, %r30;
	mov.b32 	%f62, %r33;
	and.b32  	%r34, %r33, -33554432;
	xor.b32  	%r35, %r34, 2122317824;
	mov.b32 	%f63, %r35;
	mul.f32 	%f64, %f61, %f63;
	mul.f32 	%f65, %f62, %f63;
	mul.f32 	%f66, %f64, %f64;
	fma.rn.f32 	%f67, %f65, %f65, %f66;
	sqrt.rn.f32 	%f68, %f67;
	or.b32  	%r36, %r34, 8388608;
	mov.b32 	%f69, %r36;
	mul.f32 	%f70, %f68, %f69;
	setp.eq.f32 	%p18, %f61, 0f00000000;
	selp.f32 	%f71, %f62, %f70, %p18;
	setp.eq.f32 	%p19, %f61, 0f7F800000;
	selp.f32 	%f216, 0f7F800000, %f71, %p19;
$L__BB11_62:
	cvta.to.global.u64 	%rd19, %rd6;
	add.s64 	%rd21, %rd19, %rd14;
	st.global.f32 	[%rd21], %f216;
$L__BB11_63:
	ret;

}
	// .globl	binary_col_broadcast_float_kernel
.visible .entry binary_col_broadcast_float_kernel(
	.param .u64 .ptr .align 1 binary_col_broadcast_float_kernel_param_0,
	.param .u64 .ptr .align 1 binary_col_broadcast_float_kernel_param_1,
	.param .u64 .ptr .align 1 binary_col_broadcast_float_kernel_param_2,
	.param .u32 binary_col_broadcast_float_kernel_param_3,
	.param .u32 binary_col_broadcast_float_kernel_param_4,
	.param .u32 binary_col_broadcast_float_kernel_param_5
)
{
	.reg .pred 	%p<74>;
	.reg .b32 	%r<72>;
	.reg .b32 	%f<217>;
	.reg .b64 	%rd<24>;

	ld.param.u64 	%rd6, [binary_col_broadcast_float_kernel_param_0];
	ld.param.u64 	%rd7, [binary_col_broadcast_float_kernel_param_1];
	ld.param.u64 	%rd8, [binary_col_broadcast_float_kernel_param_2];
	ld.param.u32 	%r22, [binary_col_broadcast_float_kernel_param_3];
	ld.param.u32 	%r23, [binary_col_broadcast_float_kernel_param_4];
	ld.param.u32 	%r21, [binary_col_broadcast_float_kernel_param_5];
	mov.u32 	%r24, %ctaid.x;
	mov.u32 	%r25, %ntid.x;
	mul.wide.u32 	%rd9, %r24, %r25;
	mov.u32 	%r26, %tid.x;
	cvt.u64.u32 	%rd10, %r26;
	add.s64 	%rd1, %rd9, %rd10;
	cvt.u64.u32 	%rd2, %r23;
	mul.wide.u32 	%rd11, %r23, %r22;
	setp.ge.u64 	%p1, %rd1, %rd11;
	@%p1 bra 	$L__BB12_63;
	and.b64  	%rd12, %rd1, -4294967296;
	setp.ne.s64 	%p2, %rd12, 0;
	@%p2 bra 	$L__BB12_3;
	cvt.u32.u64 	%r27, %rd2;
	cvt.u32.u64 	%r28, %rd1;
	div.u32 	%r29, %r28, %r27;
	cvt.u64.u32 	%rd23, %r29;
	bra.uni 	$L__BB12_4;
$L__BB12_3:
	div.u64 	%rd23, %rd1, %rd2;
$L__BB12_4:
	cvta.to.global.u64 	%rd13, %rd7;
	shl.b64 	%rd14, %rd1, 2;
	add.s64 	%rd15, %rd13, %rd14;
	ld.global.nc.f32 	%f1, [%rd15];
	cvta.to.global.u64 	%rd16, %rd8;
	shl.b64 	%rd17, %rd23, 2;
	and.b64  	%rd18, %rd17, 17179869180;
	add.s64 	%rd19, %rd16, %rd18;
	ld.global.nc.f32 	%f2, [%rd19];
	mov.f32 	%f216, 0f00000000;
	setp.gt.s32 	%p3, %r21, 5;
	@%p3 bra 	$L__BB12_18;
	setp.gt.s32 	%p11, %r21, 2;
	@%p11 bra 	$L__BB12_10;
	setp.eq.s32 	%p15, %r21, 0;
	@%p15 bra 	$L__BB12_27;
	setp.eq.s32 	%p16, %r21, 1;
	@%p16 bra 	$L__BB12_28;
	setp.eq.s32 	%p17, %r21, 2;
	@%p17 bra 	$L__BB12_9;
	bra.uni 	$L__BB12_62;
$L__BB12_9:
	mul.f32 	%f216, %f1, %f2;
	bra.uni 	$L__BB12_62;
$L__BB12_10:
	setp.eq.s32 	%p12, %r21, 3;
	@%p12 bra 	$L__BB12_29;
	setp.eq.s32 	%p13, %r21, 4;
	mov.f32 	%f209, 0f3F800000;
	@%p13 bra 	$L__BB12_30;
	setp.eq.s32 	%p14, %r21, 5;
	@%p14 bra 	$L__BB12_13;
	bra.uni 	$L__BB12_62;
$L__BB12_13:
	abs.f32 	%f14, %f2;
	abs.f32 	%f212, %f1;
	setp.lt.f32 	%p39, %f212, %f14;
	@%p39 bra 	$L__BB12_45;
	mul.f32 	%f16, %f14, 0f4B000000;
	setp.gtu.f32 	%p40, %f212, %f16;
	@%p40 bra 	$L__BB12_41;
	div.approx.f32 	%f123, %f212, %f14;
	cvt.rzi.f32.f32 	%f210, %f123;
	neg.f32 	%f18, %f14;
	fma.rn.f32 	%f19, %f18, %f210, %f212;
	mov.b32 	%r1, %f19;
	mov.b32 	%r46, %f14;
	setp.lt.u32 	%p41, %r1, %r46;
	@%p41 bra 	$L__BB12_40;
	setp.lt.u32 	%p42, %r1, -2147483647;
	@%p42 bra 	$L__BB12_38;
	add.f32 	%f128, %f210, 0fBF800000;
	setp.lt.f32 	%p45, %f19, %f18;
	add.f32 	%f129, %f128, 0fBF800000;
	selp.f32 	%f210, %f129, %f128, %p45;
	bra.uni 	$L__BB12_40;
$L__BB12_18:
	setp.gt.s32 	%p4, %r21, 8;
	@%p4 bra 	$L__BB12_23;
	setp.eq.s32 	%p8, %r21, 6;
	@%p8 bra 	$L__BB12_46;
	setp.eq.s32 	%p9, %r21, 7;
	@%p9 bra 	$L__BB12_59;
	setp.eq.s32 	%p10, %r21, 8;
	@%p10 bra 	$L__BB12_22;
	bra.uni 	$L__BB12_62;
$L__BB12_22:
	min.f32 	%f216, %f1, %f2;
	bra.uni 	$L__BB12_62;
$L__BB12_23:
	setp.eq.s32 	%p5, %r21, 9;
	@%p5 bra 	$L__BB12_60;
	setp.eq.s32 	%p6, %r21, 10;
	@%p6 bra 	$L__BB12_61;
	setp.eq.s32 	%p7, %r21, 11;
	@%p7 bra 	$L__BB12_26;
	bra.uni 	$L__BB12_62;
$L__BB12_26:
	copysign.f32 	%f216, %f2, %f1;
	bra.uni 	$L__BB12_62;
$L__BB12_27:
	add.f32 	%f216, %f1, %f2;
	bra.uni 	$L__BB12_62;
$L__BB12_28:
	sub.f32 	%f216, %f1, %f2;
	bra.uni 	$L__BB12_62;
$L__BB12_29:
	div.rn.f32 	%f216, %f1, %f2;
	bra.uni 	$L__BB12_62;
$L__BB12_30:
	mul.f32 	%f146, %f2, 0f3F000000;
	cvt.rzi.f32.f32 	%f147, %f146;
	add.f32 	%f148, %f147, %f147;
	sub.f32 	%f149, %f2, %f148;
	abs.f32 	%f7, %f149;
	abs.f32 	%f8, %f1;
	setp.lt.f32 	%p53, %f8, 0f00800000;
	mul.f32 	%f150, %f8, 0f4B800000;
	selp.f32 	%f151, %f150, %f8, %p53;
	selp.f32 	%f152, 0fC1C00000, 0f00000000, %p53;
	mov.b32 	%r54, %f151;
	add.s32 	%r55, %r54, -1060439283;
	and.b32  	%r56, %r55, -8388608;
	sub.s32 	%r57, %r54, %r56;
	mov.b32 	%f153, %r57;
	cvt.rn.f32.s32 	%f154, %r56;
	fma.rn.f32 	%f155, %f154, 0f34000000, %f152;
	add.f32 	%f156, %f153, 0fBF800000;
	add.f32 	%f157, %f153, 0f3F800000;
	rcp.approx.ftz.f32 	%f158, %f157;
	add.f32 	%f159, %f156, %f156;
	mul.f32 	%f160, %f159, %f158;
	mul.f32 	%f161, %f160, %f160;
	sub.f32 	%f162, %f156, %f160;
	add.f32 	%f163, %f162, %f162;
	neg.f32 	%f164, %f160;
	fma.rn.f32 	%f165, %f164, %f156, %f163;
	mul.rn.f32 	%f166, %f158, %f165;
	fma.rn.f32 	%f167, %f161, 0f3A2C32E4, 0f3B52E7DB;
	fma.rn.f32 	%f168, %f167, %f161, 0f3C93BB73;
	fma.rn.f32 	%f169, %f168, %f161, 0f3DF6384F;
	mul.rn.f32 	%f170, %f169, %f161;
	fma.rn.f32 	%f171, %f160, 0f3FB8AA3B, %f155;
	sub.f32 	%f172, %f155, %f171;
	fma.rn.f32 	%f173, %f160, 0f3FB8AA3B, %f172;
	fma.rn.f32 	%f174, %f166, 0f3FB8AA3B, %f173;
	fma.rn.f32 	%f175, %f160, 0f32A55E34, %f174;
	mul.f32 	%f176, %f170, 0f40400000;
	fma.rn.f32 	%f177, %f176, %f166, %f175;
	fma.rn.f32 	%f178, %f170, %f160, %f177;
	add.rn.f32 	%f179, %f171, %f178;
	neg.f32 	%f180, %f171;
	add.rn.f32 	%f181, %f179, %f180;
	neg.f32 	%f182, %f181;
	add.rn.f32 	%f183, %f178, %f182;
	mul.rn.f32 	%f184, %f179, %f2;
	neg.f32 	%f185, %f184;
	fma.rn.f32 	%f186, %f179, %f2, %f185;
	fma.rn.f32 	%f187, %f183, %f2, %f186;
	cvt.rni.f32.f32 	%f188, %f184;
	sub.f32 	%f189, %f184, %f188;
	add.f32 	%f190, %f189, %f187;
	fma.rn.f32 	%f191, %f190, 0f391FCB8E, 0f3AAF85ED;
	fma.rn.f32 	%f192, %f191, %f190, 0f3C1D9856;
	fma.rn.f32 	%f193, %f192, %f190, 0f3D6357BB;
	fma.rn.f32 	%f194, %f193, %f190, 0f3E75FDEC;
	fma.rn.f32 	%f195, %f194, %f190, 0f3F317218;
	fma.rn.f32 	%f196, %f195, %f190, 0f3F800000;
	cvt.rzi.s32.f32 	%r58, %f188;
	setp.gt.f32 	%p54, %f188, 0f00000000;
	selp.b32 	%r59, 0, -2097152000, %p54;
	add.s32 	%r60, %r59, 2130706432;
	mov.b32 	%f197, %r60;
	mul.f32 	%f198, %f196, %f197;
	shl.b32 	%r61, %r58, 23;
	sub.s32 	%r62, %r61, %r59;
	mov.b32 	%f199, %r62;
	mul.f32 	%f200, %f198, %f199;
	abs.f32 	%f201, %f184;
	setp.gt.f32 	%p55, %f201, 0f43180000;
	setp.lt.f32 	%p56, %f184, 0f00000000;
	selp.f32 	%f202, 0f00000000, 0f7F800000, %p56;
	selp.f32 	%f9, %f202, %f200, %p55;
	setp.eq.f32 	%p57, %f1, 0f3F800000;
	setp.eq.f32 	%p58, %f2, 0f00000000;
	or.pred  	%p59, %p57, %p58;
	mov.f32 	%f216, %f209;
	@%p59 bra 	$L__BB12_62;
	setp.num.f32 	%p60, %f8, %f8;
	abs.f32 	%f203, %f2;
	setp.num.f32 	%p61, %f203, %f203;
	and.pred  	%p62, %p60, %p61;
	@%p62 bra 	$L__BB12_33;
	add.rn.f32 	%f216, %f1, %f2;
	bra.uni 	$L__BB12_62;
$L__BB12_33:
	setp.neu.f32 	%p63, %f1, 0f00000000;
	setp.neu.f32 	%p64, %f8, 0f7F800000;
	and.pred  	%p65, %p63, %p64;
	@%p65 bra 	$L__BB12_35;
	setp.neu.f32 	%p72, %f7, 0f3F800000;
	add.f32 	%f208, %f1, %f1;
	mov.b32 	%r63, %f208;
	setp.lt.f32 	%p73, %f2, 0f00000000;
	xor.b32  	%r64, %r63, 2139095040;
	selp.b32 	%r65, %r64, %r63, %p73;
	and.b32  	%r66, %r65, 2147483647;
	selp.b32 	%r67, %r66, %r65, %p72;
	mov.b32 	%f216, %r67;
	bra.uni 	$L__BB12_62;
$L__BB12_35:
	setp.eq.f32 	%p66, %f1, 0fBF800000;
	setp.eq.f32 	%p67, %f203, 0f7F800000;
	and.pred  	%p68, %p66, %p67;
	mov.f32 	%f216, %f209;
	@%p68 bra 	$L__BB12_62;
	setp.geu.f32 	%p69, %f1, 0f00000000;
	mov.f32 	%f216, %f9;
	@%p69 bra 	$L__BB12_62;
	setp.neu.f32 	%p70, %f7, 0f3F800000;
	neg.f32 	%f205, %f9;
	selp.f32 	%f206, %f9, %f205, %p70;
	cvt.rmi.f32.f32 	%f207, %f2;
	setp.neu.f32 	%p71, %f2, %f207;
	selp.f32 	%f216, 0f7FFFFFFF, %f206, %p71;
	bra.uni 	$L__BB12_62;
$L__BB12_38:
	add.f32 	%f210, %f210, 0f3F800000;
	add.f32 	%f124, %f14, %f14;
	setp.ltu.f32 	%p43, %f19, %f124;
	@%p43 bra 	$L__BB12_40;
	add.f32 	%f125, %f210, 0f3F800000;
	fma.rn.f32 	%f126, %f14, 0fC0400000, %f19;
	setp.ge.f32 	%p44, %f126, 0f00000000;
	add.f32 	%f127, %f125, 0f3F800000;
	selp.f32 	%f210, %f127, %f125, %p44;
$L__BB12_40:
	fma.rn.f32 	%f212, %f18, %f210, %f212;
	bra.uni 	$L__BB12_45;
$L__BB12_41:
	mov.b32 	%r2, %f212;
	mov.b32 	%r47, %f16;
	and.b32  	%r3, %r47, -8388608;
	and.b32  	%r48, %r2, 8388607;
	or.b32  	%r68, %r48, 1065353216;
	and.b32  	%r49, %r47, 8388607;
	or.b32  	%r5, %r49, 1065353216;
	mov.b32 	%f211, %r68;
	sub.s32 	%r50, %r2, %r3;
	add.s32 	%r51, %r50, 192937984;
	and.b32  	%r69, %r51, -8388608;
	setp.eq.s32 	%p46, %r69, 0;
	@%p46 bra 	$L__BB12_44;
	mov.b32 	%f130, %r5;
	rcp.approx.ftz.f32 	%f26, %f130;
	neg.f32 	%f27, %f130;
$L__BB12_43:
	min.u32 	%r52, %r69, 192937984;
	add.s32 	%r53, %r68, %r52;
	mov.b32 	%f131, %r53;
	mul.f32 	%f132, %f26, %f131;
	fma.rn.f32 	%f133, %f27, %f132, %f131;
	fma.rn.f32 	%f134, %f133, %f26, %f132;
	fma.rn.f32 	%f135, %f27, %f134, %f131;
	fma.rz.f32 	%f136, %f135, %f26, %f134;
	cvt.rzi.f32.f32 	%f137, %f136;
	fma.rn.f32 	%f211, %f27, %f137, %f131;
	sub.s32 	%r69, %r69, %r52;
	mov.b32 	%r68, %f211;
	setp.ne.s32 	%p47, %r69, 0;
	setp.ne.s32 	%p48, %r68, 0;
	and.pred  	%p49, %p47, %p48;
	@%p49 bra 	$L__BB12_43;
$L__BB12_44:
	mov.b32 	%f139, %r3;
	setp.leu.f32 	%p50, %f14, 0f00000000;
	setp.gt.u32 	%p51, %r2, 2139095039;
	selp.f32 	%f140, 0f7FFFFFFF, %f139, %p51;
	selp.f32 	%f141, 0f7FFFFFFF, %f140, %p50;
	mul.f32 	%f142, %f211, 0f34000000;
	mul.f32 	%f212, %f141, %f142;
$L__BB12_45:
	abs.f32 	%f143, %f212;
	setp.nan.f32 	%p52, %f143, %f143;
	copysign.f32 	%f144, %f1, %f212;
	selp.f32 	%f216, %f212, %f144, %p52;
	bra.uni 	$L__BB12_62;
$L__BB12_46:
	abs.f32 	%f33, %f2;
	abs.f32 	%f215, %f1;
	setp.lt.f32 	%p25, %f215, %f33;
	@%p25 bra 	$L__BB12_58;
	mul.f32 	%f35, %f33, 0f4B000000;
	setp.gtu.f32 	%p26, %f215, %f35;
	@%p26 bra 	$L__BB12_54;
	div.approx.f32 	%f101, %f215, %f33;
	cvt.rzi.f32.f32 	%f213, %f101;
	neg.f32 	%f37, %f33;
	fma.rn.f32 	%f38, %f37, %f213, %f215;
	mov.b32 	%r11, %f38;
	mov.b32 	%r38, %f33;
	setp.lt.u32 	%p27, %r11, %r38;
	@%p27 bra 	$L__BB12_53;
	setp.lt.u32 	%p28, %r11, -2147483647;
	@%p28 bra 	$L__BB12_51;
	add.f32 	%f106, %f213, 0fBF800000;
	setp.lt.f32 	%p31, %f38, %f37;
	add.f32 	%f107, %f106, 0fBF800000;
	selp.f32 	%f213, %f107, %f106, %p31;
	bra.uni 	$L__BB12_53;
$L__BB12_51:
	add.f32 	%f213, %f213, 0f3F800000;
	add.f32 	%f102, %f33, %f33;
	setp.ltu.f32 	%p29, %f38, %f102;
	@%p29 bra 	$L__BB12_53;
	add.f32 	%f103, %f213, 0f3F800000;
	fma.rn.f32 	%f104, %f33, 0fC0400000, %f38;
	setp.ge.f32 	%p30, %f104, 0f00000000;
	add.f32 	%f105, %f103, 0f3F800000;
	selp.f32 	%f213, %f105, %f103, %p30;
$L__BB12_53:
	fma.rn.f32 	%f215, %f37, %f213, %f215;
	bra.uni 	$L__BB12_58;
$L__BB12_54:
	mov.b32 	%r12, %f215;
	mov.b32 	%r39, %f35;
	and.b32  	%r13, %r39, -8388608;
	and.b32  	%r40, %r12, 8388607;
	or.b32  	%r70, %r40, 1065353216;
	and.b32  	%r41, %r39, 8388607;
	or.b32  	%r15, %r41, 1065353216;
	mov.b32 	%f214, %r70;
	sub.s32 	%r42, %r12, %r13;
	add.s32 	%r43, %r42, 192937984;
	and.b32  	%r71, %r43, -8388608;
	setp.eq.s32 	%p32, %r71, 0;
	@%p32 bra 	$L__BB12_57;
	mov.b32 	%f108, %r15;
	rcp.approx.ftz.f32 	%f45, %f108;
	neg.f32 	%f46, %f108;
$L__BB12_56:
	min.u32 	%r44, %r71, 192937984;
	add.s32 	%r45, %r70, %r44;
	mov.b32 	%f109, %r45;
	mul.f32 	%f110, %f45, %f109;
	fma.rn.f32 	%f111, %f46, %f110, %f109;
	fma.rn.f32 	%f112, %f111, %f45, %f110;
	fma.rn.f32 	%f113, %f46, %f112, %f109;
	fma.rz.f32 	%f114, %f113, %f45, %f112;
	cvt.rzi.f32.f32 	%f115, %f114;
	fma.rn.f32 	%f214, %f46, %f115, %f109;
	sub.s32 	%r71, %r71, %r44;
	mov.b32 	%r70, %f214;
	setp.ne.s32 	%p33, %r71, 0;
	setp.ne.s32 	%p34, %r70, 0;
	and.pred  	%p35, %p33, %p34;
	@%p35 bra 	$L__BB12_56;
$L__BB12_57:
	mov.b32 	%f117, %r13;
	setp.leu.f32 	%p36, %f33, 0f00000000;
	setp.gt.u32 	%p37, %r12, 2139095039;
	selp.f32 	%f118, 0f7FFFFFFF, %f117, %p37;
	selp.f32 	%f119, 0f7FFFFFFF, %f118, %p36;
	mul.f32 	%f120, %f214, 0f34000000;
	mul.f32 	%f215, %f119, %f120;
$L__BB12_58:
	abs.f32 	%f121, %f215;
	setp.nan.f32 	%p38, %f121, %f121;
	copysign.f32 	%f122, %f1, %f215;
	selp.f32 	%f216, %f215, %f122, %p38;
	bra.uni 	$L__BB12_62;
$L__BB12_59:
	max.f32 	%f216, %f1, %f2;
	bra.uni 	$L__BB12_62;
$L__BB12_60:
	abs.f32 	%f72, %f2;
	abs.f32 	%f73, %f1;
	setp.gt.f32 	%p20, %f73, %f72;
	selp.f32 	%f74, %f73, %f72, %p20;
	selp.f32 	%f75, %f72, %f73, %p20;
	div.rn.f32 	%f76, %f75, %f74;
	mul.f32 	%f77, %f76, %f76;
	fma.rn.f32 	%f78, %f77, 0f3B33710B, 0fBC807748;
	fma.rn.f32 	%f79, %f78, %f77, 0f3D2CDAB2;
	fma.rn.f32 	%f80, %f79, %f77, 0fBD992D10;
	fma.rn.f32 	%f81, %f80, %f77, 0f3DD9EA6C;
	fma.rn.f32 	%f82, %f81, %f77, 0fBE117CB1;
	fma.rn.f32 	%f83, %f82, %f77, 0f3E4CBCE0;
	fma.rn.f32 	%f84, %f83, %f77, 0fBEAAAA7D;
	mul.f32 	%f85, %f77, %f84;
	fma.rn.f32 	%f86, %f85, %f76, %f76;
	neg.f32 	%f87, %f86;
	fma.rn.f32 	%f88, 0f3F6EE581, 0f3FD774EB, %f87;
	selp.f32 	%f89, %f88, %f86, %p20;
	selp.f32 	%f90, 0f3F6EE581, 0f3FEEE581, %p20;
	selp.f32 	%f91, %f86, %f87, %p20;
	mov.b32 	%r37, %f2;
	fma.rn.f32 	%f92, %f90, 0f3FD774EB, %f91;
	setp.lt.s32 	%p21, %r37, 0;
	selp.f32 	%f93, %f92, %f89, %p21;
	add.f32 	%f94, %f73, %f72;
	setp.eq.f32 	%p22, %f74, 0f00000000;
	selp.f32 	%f95, 0f40490FDB, 0f00000000, %p21;
	setp.eq.f32 	%p23, %f72, %f73;
	selp.f32 	%f96, 0f4016CBE4, 0f3F490FDB, %p21;
	selp.f32 	%f97, %f96, %f93, %p23;
	selp.f32 	%f98, %f95, %f97, %p22;
	abs.f32 	%f99, %f94;
	setp.nan.f32 	%p24, %f99, %f99;
	copysign.f32 	%f100, %f1, %f98;
	selp.f32 	%f216, %f94, %f100, %p24;
	bra.uni 	$L__BB12_62;
$L__BB12_61:
	abs.f32 	%f59, %f1;
	abs.f32 	%f60, %f2;
	mov.b32 	%r30, %f60;
	mov.b32 	%r31, %f59;
	min.s32 	%r32, %r30, %r31;
	mov.b32 	%f61, %r32;
	max.s32 	%r33, %r31, %r30;
	mov.b32 	%f62, %r33;
	and.b32  	%r34, %r33, -33554432;
	xor.b32  	%r35, %r34, 2122317824;
	mov.b32 	%f63, %r35;
	mul.f32 	%f64, %f61, %f63;
	mul.f32 	%f65, %f62, %f63;
	mul.f32 	%f66, %f64, %f64;
	fma.rn.f32 	%f67, %f65, %f65, %f66;
	sqrt.rn.f32 	%f68, %f67;
	or.b32  	%r36, %r34, 8388608;
	mov.b32 	%f69, %r36;
	mul.f32 	%f70, %f68, %f69;
	setp.eq.f32 	%p18, %f61, 0f00000000;
	selp.f32 	%f71, %f62, %f70, %p18;
	setp.eq.f32 	%p19, %f61, 0f7F800000;
	selp.f32 	%f216, 0f7F800000, %f71, %p19;
$L__BB12_62:
	cvta.to.global.u64 	%rd20, %rd6;
	add.s64 	%rd22, %rd20, %rd14;
	st.global.f32 	[%rd22], %f216;
$L__BB12_63:
	ret;

}
	// .globl	binary_logical_kernel
.visible .entry binary_logical_kernel(
	.param .u64 .ptr .align 1 binary_logical_kernel_param_0,
	.param .u64 .ptr .align 1 binary_logical_kernel_param_1,
	.param .u64 .ptr .align 1 binary_logical_kernel_param_2,
	.param .u64 binary_logical_kernel_param_3,
	.param .u32 binary_logical_kernel_param_4
)
{
	.reg .pred 	%p<40>;
	.reg .b16 	%rs<85>;
	.reg .b32 	%r<6>;
	.reg .b64 	%rd<67>;

	ld.param.u64 	%rd22, [binary_logical_kernel_param_0];
	ld.param.u64 	%rd23, [binary_logical_kernel_param_1];
	ld.param.u64 	%rd24, [binary_logical_kernel_param_2];
	ld.param.u64 	%rd21, [binary_logical_kernel_param_3];
	ld.param.u32 	%r2, [binary_logical_kernel_param_4];
	cvta.to.global.u64 	%rd1, %rd22;
	cvta.to.global.u64 	%rd2, %rd24;
	cvta.to.global.u64 	%rd3, %rd23;
	mov.u32 	%r3, %ctaid.x;
	mov.u32 	%r1, %ntid.x;
	shl.b32 	%r4, %r1, 2;
	mul.wide.u32 	%rd25, %r4, %r3;
	mov.u32 	%r5, %tid.x;
	cvt.u64.u32 	%rd26, %r5;
	add.s64 	%rd4, %rd25, %rd26;
	setp.eq.s32 	%p1, %r2, 32;
	@%p1 bra 	$L__BB13_19;
	setp.eq.s32 	%p2, %r2, 31;
	@%p2 bra 	$L__BB13_11;
	setp.ne.s32 	%p3, %r2, 30;
	@%p3 bra 	$L__BB13_27;
	setp.ge.u64 	%p20, %rd4, %rd21;
	@%p20 bra 	$L__BB13_5;
	add.s64 	%rd51, %rd3, %rd4;
	add.s64 	%rd52, %rd2, %rd4;
	ld.global.nc.u8 	%rs53, [%rd52];
	cvt.u16.u8 	%rs54, %rs53;
	and.b16  	%rs56, %rs54, 255;
	ld.global.nc.u8 	%rs57, [%rd51];
	cvt.u16.u8 	%rs58, %rs57;
	setp.ne.s16 	%p21, %rs58, 0;
	setp.ne.s16 	%p22, %rs56, 0;
	and.pred  	%p23, %p21, %p22;
	selp.u16 	%rs59, 1, 0, %p23;
	add.s64 	%rd53, %rd1, %rd4;
	st.global.u8 	[%rd53], %rs59;
$L__BB13_5:
	cvt.u64.u32 	%rd5, %r1;
	add.s64 	%rd6, %rd4, %rd5;
	setp.ge.u64 	%p24, %rd6, %rd21;
	@%p24 bra 	$L__BB13_7;
	add.s64 	%rd54, %rd3, %rd6;
	add.s64 	%rd55, %rd2, %rd6;
	ld.global.nc.u8 	%rs60, [%rd55];
	cvt.u16.u8 	%rs61, %rs60;
	and.b16  	%rs63, %rs61, 255;
	ld.global.nc.u8 	%rs64, [%rd54];
	cvt.u16.u8 	%rs65, %rs64;
	setp.ne.s16 	%p25, %rs65, 0;
	setp.ne.s16 	%p26, %rs63, 0;
	and.pred  	%p27, %p25, %p26;
	selp.u16 	%rs66, 1, 0, %p27;
	add.s64 	%rd56, %rd1, %rd6;
	st.global.u8 	[%rd56], %rs66;
$L__BB13_7:
	add.s64 	%rd7, %rd6, %rd5;
	setp.ge.u64 	%p28, %rd7, %rd21;
	@%p28 bra 	$L__BB13_9;
	add.s64 	%rd57, %rd3, %rd7;
	add.s64 	%rd58, %rd2, %rd7;
	ld.global.nc.u8 	%rs67, [%rd58];
	cvt.u16.u8 	%rs68, %rs67;
	and.b16  	%rs70, %rs68, 255;
	ld.global.nc.u8 	%rs71, [%rd57];
	cvt.u16.u8 	%rs72, %rs71;
	setp.ne.s16 	%p29, %rs72, 0;
	setp.ne.s16 	%p30, %rs70, 0;
	and.pred  	%p31, %p29, %p30;
	selp.u16 	%rs73, 1, 0, %p31;
	add.s64 	%rd59, %rd1, %rd7;
	st.global.u8 	[%rd59], %rs73;
$L__BB13_9:
	add.s64 	%rd8, %rd7, %rd5;
	setp.ge.u64 	%p32, %rd8, %rd21;
	@%p32 bra 	$L__BB13_35;
	add.s64 	%rd60, %rd3, %rd8;
	add.s64 	%rd61, %rd2, %rd8;
	ld.global.nc.u8 	%rs74, [%rd61];
	cvt.u16.u8 	%rs75, %rs74;
	and.b16  	%rs77, %rs75, 255;
	ld.global.nc.u8 	%rs78, [%rd60];
	cvt.u16.u8 	%rs79, %rs78;
	setp.ne.s16 	%p33, %rs79, 0;
	setp.ne.s16 	%p34, %rs77, 0;
	and.pred  	%p35, %p33, %p34;
	selp.u16 	%rs80, 1, 0, %p35;
	add.s64 	%rd62, %rd1, %rd8;
	st.global.u8 	[%rd62], %rs80;
	bra.uni 	$L__BB13_35;
$L__BB13_11:
	setp.ge.u64 	%p12, %rd4, %rd21;
	@%p12 bra 	$L__BB13_13;
	add.s64 	%rd39, %rd3, %rd4;
	add.s64 	%rd40, %rd2, %rd4;
	ld.global.nc.u8 	%rs21, [%rd40];
	cvt.u16.u8 	%rs22, %rs21;
	ld.global.nc.u8 	%rs24, [%rd39];
	cvt.u16.u8 	%rs25, %rs24;
	or.b16  	%rs26, %rs25, %rs22;
	and.b16  	%rs27, %rs26, 255;
	setp.ne.s16 	%p13, %rs27, 0;
	selp.u16 	%rs28, 1, 0, %p13;
	add.s64 	%rd41, %rd1, %rd4;
	st.global.u8 	[%rd41], %rs28;
$L__BB13_13:
	cvt.u64.u32 	%rd9, %r1;
	add.s64 	%rd10, %rd4, %rd9;
	setp.ge.u64 	%p14, %rd10, %rd21;
	@%p14 bra 	$L__BB13_15;
	add.s64 	%rd42, %rd3, %rd10;
	add.s64 	%rd43, %rd2, %rd10;
	ld.global.nc.u8 	%rs29, [%rd43];
	cvt.u16.u8 	%rs30, %rs29;
	ld.global.nc.u8 	%rs32, [%rd42];
	cvt.u16.u8 	%rs33, %rs32;
	or.b16  	%rs34, %rs33, %rs30;
	and.b16  	%rs35, %rs34, 255;
	setp.ne.s16 	%p15, %rs35, 0;
	selp.u16 	%rs36, 1, 0, %p15;
	add.s64 	%rd44, %rd1, %rd10;
	st.global.u8 	[%rd44], %rs36;
$L__BB13_15:
	add.s64 	%rd11, %rd10, %rd9;
	setp.ge.u64 	%p16, %rd11, %rd21;
	@%p16 bra 	$L__BB13_17;
	add.s64 	%rd45, %rd3, %rd11;
	add.s64 	%rd46, %rd2, %rd11;
	ld.global.nc.u8 	%rs37, [%rd46];
	cvt.u16.u8 	%rs38, %rs37;
	ld.global.nc.u8 	%rs40, [%rd45];
	cvt.u16.u8 	%rs41, %rs40;
	or.b16  	%rs42, %rs41, %rs38;
	and.b16  	%rs43, %rs42, 255;
	setp.ne.s16 	%p17, %rs43, 0;
	selp.u16 	%rs44, 1, 0, %p17;
	add.s64 	%rd47, %rd1, %rd11;
	st.global.u8 	[%rd47], %rs44;
$L__BB13_17:
	add.s64 	%rd12, %rd11, %rd9;
	setp.ge.u64 	%p18, %rd12, %rd21;
	@%p18 bra 	$L__BB13_35;
	add.s64 	%rd48, %rd3, %rd12;
	add.s64 	%rd49, %rd2, %rd12;
	ld.global.nc.u8 	%rs45, [%rd49];
	cvt.u16.u8 	%rs46, %rs45;
	ld.global.nc.u8 	%rs48, [%rd48];
	cvt.u16.u8 	%rs49, %rs48;
	or.b16  	%rs50, %rs49, %rs46;
	and.b16  	%rs51, %rs50, 255;
	setp.ne.s16 	%p19, %rs51, 0;
	selp.u16 	%rs52, 1, 0, %p19;
	add.s64 	%rd50, %rd1, %rd12;
	st.global.u8 	[%rd50], %rs52;
	bra.uni 	$L__BB13_35;
$L__BB13_19:
	setp.ge.u64 	%p4, %rd4, %rd21;
	@%p4 bra 	$L__BB13_21;
	add.s64 	%rd27, %rd3, %rd4;
	add.s64 	%rd28, %rd2, %rd4;
	ld.global.nc.u8 	%rs1, [%rd28];
	cvt.u16.u8 	%rs2, %rs1;
	ld.global.nc.u8 	%rs3, [%rd27];
	cvt.u16.u8 	%rs4, %rs3;
	setp.ne.s16 	%p5, %rs4, %rs2;
	selp.u16 	%rs5, 1, 0, %p5;
	add.s64 	%rd29, %rd1, %rd4;
	st.global.u8 	[%rd29], %rs5;
$L__BB13_21:
	cvt.u64.u32 	%rd13, %r1;
	add.s64 	%rd14, %rd4, %rd13;
	setp.ge.u64 	%p6, %rd14, %rd21;
	@%p6 bra 	$L__BB13_23;
	add.s64 	%rd30, %rd3, %rd14;
	add.s64 	%rd31, %rd2, %rd14;
	ld.global.nc.u8 	%rs6, [%rd31];
	cvt.u16.u8 	%rs7, %rs6;
	ld.global.nc.u8 	%rs8, [%rd30];
	cvt.u16.u8 	%rs9, %rs8;
	setp.ne.s16 	%p7, %rs9, %rs7;
	selp.u16 	%rs10, 1, 0, %p7;
	add.s64 	%rd32, %rd1, %rd14;
	st.global.u8 	[%rd32], %rs10;
$L__BB13_23:
	add.s64 	%rd15, %rd14, %rd13;
	setp.ge.u64 	%p8, %rd15, %rd21;
	@%p8 bra 	$L__BB13_25;
	add.s64 	%rd33, %rd3, %rd15;
	add.s64 	%rd34, %rd2, %rd15;
	ld.global.nc.u8 	%rs11, [%rd34];
	cvt.u16.u8 	%rs12, %rs11;
	ld.global.nc.u8 	%rs13, [%rd33];
	cvt.u16.u8 	%rs14, %rs13;
	setp.ne.s16 	%p9, %rs14, %rs12;
	selp.u16 	%rs15, 1, 0, %p9;
	add.s64 	%rd35, %rd1, %rd15;
	st.global.u8 	[%rd35], %rs15;
$L__BB13_25:
	add.s64 	%rd16, %rd15, %rd13;
	setp.ge.u64 	%p10, %rd16, %rd21;
	@%p10 bra 	$L__BB13_35;
	add.s64 	%rd36, %rd3, %rd16;
	add.s64 	%rd37, %rd2, %rd16;
	ld.global.nc.u8 	%rs16, [%rd37];
	cvt.u16.u8 	%rs17, %rs16;
	ld.global.nc.u8 	%rs18, [%rd36];
	cvt.u16.u8 	%rs19, %rs18;
	setp.ne.s16 	%p11, %rs19, %rs17;
	selp.u16 	%rs20, 1, 0, %p11;
	add.s64 	%rd38, %rd1, %rd16;
	st.global.u8 	[%rd38], %rs20;
	bra.uni 	$L__BB13_35;
$L__BB13_27:
	setp.ge.u64 	%p36, %rd4, %rd21;
	@%p36 bra 	$L__BB13_29;
	add.s64 	%rd63, %rd1, %rd4;
	mov.b16 	%rs81, 0;
	st.global.u8 	[%rd63], %rs81;
$L__BB13_29:
	cvt.u64.u32 	%rd17, %r1;
	add.s64 	%rd18, %rd4, %rd17;
	setp.ge.u64 	%p37, %rd18, %rd21;
	@%p37 bra 	$L__BB13_31;
	add.s64 	%rd64, %rd1, %rd18;
	mov.b16 	%rs82, 0;
	st.global.u8 	[%rd64], %rs82;
$L__BB13_31:
	add.s64 	%rd19, %rd18, %rd17;
	setp.ge.u64 	%p38, %rd19, %rd21;
	@%p38 bra 	$L__BB13_33;
	add.s64 	%rd65, %rd1, %rd19;
	mov.b16 	%rs83, 0;
	st.global.u8 	[%rd65], %rs83;
$L__BB13_33:
	add.s64 	%rd20, %rd19, %rd17;
	setp.ge.u64 	%p39, %rd20, %rd21;
	@%p39 bra 	$L__BB13_35;
	add.s64 	%rd66, %rd1, %rd20;
	mov.b16 	%rs84, 0;
	st.global.u8 	[%rd66], %rs84;
$L__BB13_35:
	ret;

}
	// .globl	binary_inplace_ss_float_kernel
.visible .entry binary_inplace_ss_float_kernel(
	.param .u64 .ptr .align 1 binary_inplace_ss_float_kernel_param_0,
	.param .u64 .ptr .align 1 binary_inplace_ss_float_kernel_param_1,
	.param .u64 binary_inplace_ss_float_kernel_param_2,
	.param .u32 binary_inplace_ss_float_kernel_param_3
)
{
	.reg .pred 	%p<292>;
	.reg .b32 	%r<258>;
	.reg .b32 	%f<953>;
	.reg .b64 	%rd<213>;

	ld.param.u64 	%rd69, [binary_inplace_ss_float_kernel_param_0];
	ld.param.u64 	%rd70, [binary_inplace_ss_float_kernel_param_1];
	ld.param.u64 	%rd68, [binary_inplace_ss_float_kernel_param_2];
	ld.param.u32 	%r82, [binary_inplace_ss_float_kernel_param_3];
	cvta.to.global.u64 	%rd1, %rd70;
	cvta.to.global.u64 	%rd2, %rd69;
	mov.u32 	%r83, %ctaid.x;
	mov.u32 	%r1, %ntid.x;
	shl.b32 	%r84, %r1, 2;
	mul.wide.u32 	%rd71, %r84, %r83;
	mov.u32 	%r85, %tid.x;
	cvt.u64.u32 	%rd72, %r85;
	add.s64 	%rd3, %rd71, %rd72;
	setp.gt.s32 	%p1, %r82, 5;
	@%p1 bra 	$L__BB14_23;
	setp.gt.s32 	%p9, %r82, 2;
	@%p9 bra 	$L__BB14_13;
	setp.eq.s32 	%p13, %r82, 0;
	@%p13 bra 	$L__BB14_46;
	setp.eq.s32 	%p14, %r82, 1;
	@%p14 bra 	$L__BB14_54;
	setp.eq.s32 	%p15, %r82, 2;
	@%p15 bra 	$L__BB14_5;
	bra.uni 	$L__BB14_239;
$L__BB14_5:
	setp.ge.u64 	%p276, %rd3, %rd68;
	@%p276 bra 	$L__BB14_7;
	shl.b64 	%rd169, %rd3, 2;
	add.s64 	%rd170, %rd2, %rd169;
	add.s64 	%rd171, %rd1, %rd169;
	ld.global.nc.f32 	%f885, [%rd171];
	ld.global.f32 	%f886, [%rd170];
	mul.f32 	%f887, %f886, %f885;
	st.global.f32 	[%rd170], %f887;
$L__BB14_7:
	cvt.u64.u32 	%rd12, %r1;
	add.s64 	%rd13, %rd3, %rd12;
	setp.ge.u64 	%p277, %rd13, %rd68;
	@%p277 bra 	$L__BB14_9;
	shl.b64 	%rd172, %rd13, 2;
	add.s64 	%rd173, %rd2, %rd172;
	add.s64 	%rd174, %rd1, %rd172;
	ld.global.nc.f32 	%f888, [%rd174];
	ld.global.f32 	%f889, [%rd173];
	mul.f32 	%f890, %f889, %f888;
	st.global.f32 	[%rd173], %f890;
$L__BB14_9:
	add.s64 	%rd14, %rd13, %rd12;
	setp.ge.u64 	%p278, %rd14, %rd68;
	@%p278 bra 	$L__BB14_11;
	shl.b64 	%rd175, %rd14, 2;
	add.s64 	%rd176, %rd2, %rd175;
	add.s64 	%rd177, %rd1, %rd175;
	ld.global.nc.f32 	%f891, [%rd177];
	ld.global.f32 	%f892, [%rd176];
	mul.f32 	%f893, %f892, %f891;
	st.global.f32 	[%rd176], %f893;
$L__BB14_11:
	add.s64 	%rd15, %rd14, %rd12;
	setp.ge.u64 	%p279, %rd15, %rd68;
	@%p279 bra 	$L__BB14_247;
	shl.b64 	%rd178, %rd15, 2;
	add.s64 	%rd179, %rd2, %rd178;
	add.s64 	%rd180, %rd1, %rd178;
	ld.global.nc.f32 	%f894, [%rd180];
	ld.global.f32 	%f895, [%rd179];
	mul.f32 	%f896, %f895, %f894;
	st.global.f32 	[%rd179], %f896;
	bra.uni 	$L__BB14_247;
$L__BB14_13:
	setp.eq.s32 	%p10, %r82, 3;
	@%p10 bra 	$L__BB14_62;
	setp.eq.s32 	%p11, %r82, 4;
	@%p11 bra 	$L__BB14_70;
	setp.eq.s32 	%p12, %r82, 5;
	@%p12 bra 	$L__BB14_16;
	bra.uni 	$L__BB14_239;
$L__BB14_16:
	setp.ge.u64 	%p124, %rd3, %rd68;
	@%p124 bra 	$L__BB14_115;
	shl.b64 	%rd141, %rd3, 2;
	add.s64 	%rd28, %rd2, %rd141;
	ld.global.f32 	%f41, [%rd28];
	add.s64 	%rd142, %rd1, %rd141;
	ld.global.nc.f32 	%f517, [%rd142];
	abs.f32 	%f42, %f517;
	abs.f32 	%f931, %f41;
	setp.lt.f32 	%p125, %f931, %f42;
	@%p125 bra 	$L__BB14_114;
	mul.f32 	%f44, %f42, 0f4B000000;
	setp.gtu.f32 	%p126, %f931, %f44;
	@%p126 bra 	$L__BB14_157;
	div.approx.f32 	%f518, %f931, %f42;
	cvt.rzi.f32.f32 	%f929, %f518;
	neg.f32 	%f46, %f42;
	fma.rn.f32 	%f47, %f46, %f929, %f931;
	mov.b32 	%r2, %f47;
	mov.b32 	%r150, %f42;
	setp.lt.u32 	%p127, %r2, %r150;
	@%p127 bra 	$L__BB14_111;
	setp.gt.u32 	%p128, %r2, -2147483648;
	@%p128 bra 	$L__BB14_110;
	add.f32 	%f929, %f929, 0f3F800000;
	add.f32 	%f519, %f42, %f42;
	setp.ltu.f32 	%p129, %f47, %f519;
	@%p129 bra 	$L__BB14_111;
	add.f32 	%f520, %f929, 0f3F800000;
	fma.rn.f32 	%f521, %f42, 0fC0400000, %f47;
	setp.ge.f32 	%p130, %f521, 0f00000000;
	add.f32 	%f522, %f520, 0f3F800000;
	selp.f32 	%f929, %f522, %f520, %p130;
	bra.uni 	$L__BB14_111;
$L__BB14_23:
	setp.gt.s32 	%p2, %r82, 8;
	@%p2 bra 	$L__BB14_35;
	setp.eq.s32 	%p6, %r82, 6;
	@%p6 bra 	$L__BB14_159;
	setp.eq.s32 	%p7, %r82, 7;
	@%p7 bra 	$L__BB14_215;
	setp.eq.s32 	%p8, %r82, 8;
	@%p8 bra 	$L__BB14_27;
	bra.uni 	$L__BB14_239;
$L__BB14_27:
	setp.ge.u64 	%p56, %rd3, %rd68;
	@%p56 bra 	$L__BB14_29;
	shl.b64 	%rd109, %rd3, 2;
	add.s64 	%rd110, %rd2, %rd109;
	add.s64 	%rd111, %rd1, %rd109;
	ld.global.nc.f32 	%f397, [%rd111];
	ld.global.f32 	%f398, [%rd110];
	min.f32 	%f399, %f398, %f397;
	st.global.f32 	[%rd110], %f399;
$L__BB14_29:
	cvt.u64.u32 	%rd48, %r1;
	add.s64 	%rd49, %rd3, %rd48;
	setp.ge.u64 	%p57, %rd49, %rd68;
	@%p57 bra 	$L__BB14_31;
	shl.b64 	%rd112, %rd49, 2;
	add.s64 	%rd113, %rd2, %rd112;
	add.s64 	%rd114, %rd1, %rd112;
	ld.global.nc.f32 	%f400, [%rd114];
	ld.global.f32 	%f401, [%rd113];
	min.f32 	%f402, %f401, %f400;
	st.global.f32 	[%rd113], %f402;
$L__BB14_31:
	add.s64 	%rd50, %rd49, %rd48;
	setp.ge.u64 	%p58, %rd50, %rd68;
	@%p58 bra 	$L__BB14_33;
	shl.b64 	%rd115, %rd50, 2;
	add.s64 	%rd116, %rd2, %rd115;
	add.s64 	%rd117, %rd1, %rd115;
	ld.global.nc.f32 	%f403, [%rd117];
	ld.global.f32 	%f404, [%rd116];
	min.f32 	%f405, %f404, %f403;
	st.global.f32 	[%rd116], %f405;
$L__BB14_33:
	add.s64 	%rd51, %rd50, %rd48;
	setp.ge.u64 	%p59, %rd51, %rd68;
	@%p59 bra 	$L__BB14_247;
	shl.b64 	%rd118, %rd51, 2;
	add.s64 	%rd119, %rd2, %rd118;
	add.s64 	%rd120, %rd1, %rd118;
	ld.global.nc.f32 	%f406, [%rd120];
	ld.global.f32 	%f407, [%rd119];
	min.f32 	%f408, %f407, %f406;
	st.global.f32 	[%rd119], %f408;
	bra.uni 	$L__BB14_247;
$L__BB14_35:
	setp.eq.s32 	%p3, %r82, 9;
	@%p3 bra 	$L__BB14_223;
	setp.eq.s32 	%p4, %r82, 10;
	@%p4 bra 	$L__BB14_231;
	setp.eq.s32 	%p5, %r82, 11;
	@%p5 bra 	$L__BB14_38;
	bra.uni 	$L__BB14_239;
$L__BB14_38:
	setp.ge.u64 	%p16, %rd3, %rd68;
	@%p16 bra 	$L__BB14_40;
	shl.b64 	%rd73, %rd3, 2;
	add.s64 	%rd74, %rd2, %rd73;
	add.s64 	%rd75, %rd1, %rd73;
	ld.global.nc.f32 	%f193, [%rd75];
	ld.global.f32 	%f194, [%rd74];
	copysign.f32 	%f195, %f193, %f194;
	st.global.f32 	[%rd74], %f195;
$L__BB14_40:
	cvt.u64.u32 	%rd60, %r1;
	add.s64 	%rd61, %rd3, %rd60;
	setp.ge.u64 	%p17, %rd61, %rd68;
	@%p17 bra 	$L__BB14_42;
	shl.b64 	%rd76, %rd61, 2;
	add.s64 	%rd77, %rd2, %rd76;
	add.s64 	%rd78, %rd1, %rd76;
	ld.global.nc.f32 	%f196, [%rd78];
	ld.global.f32 	%f197, [%rd77];
	copysign.f32 	%f198, %f196, %f197;
	st.global.f32 	[%rd77], %f198;
$L__BB14_42:
	add.s64 	%rd62, %rd61, %rd60;
	setp.ge.u64 	%p18, %rd62, %rd68;
	@%p18 bra 	$L__BB14_44;
	shl.b64 	%rd79, %rd62, 2;
	add.s64 	%rd80, %rd2, %rd79;
	add.s64 	%rd81, %rd1, %rd79;
	ld.global.nc.f32 	%f199, [%rd81];
	ld.global.f32 	%f200, [%rd80];
	copysign.f32 	%f201, %f199, %f200;
	st.global.f32 	[%rd80], %f201;
$L__BB14_44:
	add.s64 	%rd63, %rd62, %rd60;
	setp.ge.u64 	%p19, %rd63, %rd68;
	@%p19 bra 	$L__BB14_247;
	shl.b64 	%rd82, %rd63, 2;
	add.s64 	%rd83, %rd2, %rd82;
	add.s64 	%rd84, %rd1, %rd82;
	ld.global.nc.f32 	%f202, [%rd84];
	ld.global.f32 	%f203, [%rd83];
	copysign.f32 	%f204, %f202, %f203;
	st.global.f32 	[%rd83], %f204;
	bra.uni 	$L__BB14_247;
$L__BB14_46:
	setp.ge.u64 	%p284, %rd3, %rd68;
	@%p284 bra 	$L__BB14_48;
	shl.b64 	%rd193, %rd3, 2;
	add.s64 	%rd194, %rd2, %rd193;
	add.s64 	%rd195, %rd1, %rd193;
	ld.global.nc.f32 	%f909, [%rd195];
	ld.global.f32 	%f910, [%rd194];
	add.f32 	%f911, %f910, %f909;
	st.global.f32 	[%rd194], %f911;
$L__BB14_48:
	cvt.u64.u32 	%rd4, %r1;
	add.s64 	%rd5, %rd3, %rd4;
	setp.ge.u64 	%p285, %rd5, %rd68;
	@%p285 bra 	$L__BB14_50;
	shl.b64 	%rd196, %rd5, 2;
	add.s64 	%rd197, %rd2, %rd196;
	add.s64 	%rd198, %rd1, %rd196;
	ld.global.nc.f32 	%f912, [%rd198];
	ld.global.f32 	%f913, [%rd197];
	add.f32 	%f914, %f913, %f912;
	st.global.f32 	[%rd197], %f914;
$L__BB14_50:
	add.s64 	%rd6, %rd5, %rd4;
	setp.ge.u64 	%p286, %rd6, %rd68;
	@%p286 bra 	$L__BB14_52;
	shl.b64 	%rd199, %rd6, 2;
	add.s64 	%rd200, %rd2, %rd199;
	add.s64 	%rd201, %rd1, %rd199;
	ld.global.nc.f32 	%f915, [%rd201];
	ld.global.f32 	%f916, [%rd200];
	add.f32 	%f917, %f916, %f915;
	st.global.f32 	[%rd200], %f917;
$L__BB14_52:
	add.s64 	%rd7, %rd6, %rd4;
	setp.ge.u64 	%p287, %rd7, %rd68;
	@%p287 bra 	$L__BB14_247;
	shl.b64 	%rd202, %rd7, 2;
	add.s64 	%rd203, %rd2, %rd202;
	add.s64 	%rd204, %rd1, %rd202;
	ld.global.nc.f32 	%f918, [%rd204];
	ld.global.f32 	%f919, [%rd203];
	add.f32 	%f920, %f919, %f918;
	st.global.f32 	[%rd203], %f920;
	bra.uni 	$L__BB14_247;
$L__BB14_54:
	setp.ge.u64 	%p280, %rd3, %rd68;
	@%p280 bra 	$L__BB14_56;
	shl.b64 	%rd181, %rd3, 2;
	add.s64 	%rd182, %rd2, %rd181;
	add.s64 	%rd183, %rd1, %rd181;
	ld.global.nc.f32 	%f897, [%rd183];
	ld.global.f32 	%f898, [%rd182];
	sub.f32 	%f899, %f898, %f897;
	st.global.f32 	[%rd182], %f899;
$L__BB14_56:
	cvt.u64.u32 	%rd8, %r1;
	add.s64 	%rd9, %rd3, %rd8;
	setp.ge.u64 	%p281, %rd9, %rd68;
	@%p281 bra 	$L__BB14_58;
	shl.b64 	%rd184, %rd9, 2;
	add.s64 	%rd185, %rd2, %rd184;
	add.s64 	%rd186, %rd1, %rd184;
	ld.global.nc.f32 	%f900, [%rd186];
	ld.global.f32 	%f901, [%rd185];
	sub.f32 	%f902, %f901, %f900;
	st.global.f32 	[%rd185], %f902;
$L__BB14_58:
	add.s64 	%rd10, %rd9, %rd8;
	setp.ge.u64 	%p282, %rd10, %rd68;
	@%p282 bra 	$L__BB14_60;
	shl.b64 	%rd187, %rd10, 2;
	add.s64 	%rd188, %rd2, %rd187;
	add.s64 	%rd189, %rd1, %rd187;
	ld.global.nc.f32 	%f903, [%rd189];
	ld.global.f32 	%f904, [%rd188];
	sub.f32 	%f905, %f904, %f903;
	st.global.f32 	[%rd188], %f905;
$L__BB14_60:
	add.s64 	%rd11, %rd10, %rd8;
	setp.ge.u64 	%p283, %rd11, %rd68;
	@%p283 bra 	$L__BB14_247;
	shl.b64 	%rd190, %rd11, 2;
	add.s64 	%rd191, %rd2, %rd190;
	add.s64 	%rd192, %rd1, %rd190;
	ld.global.nc.f32 	%f906, [%rd192];
	ld.global.f32 	%f907, [%rd191];
	sub.f32 	%f908, %f907, %f906;
	st.global.f32 	[%rd191], %f908;
	bra.uni 	$L__BB14_247;
$L__BB14_62:
	setp.ge.u64 	%p272, %rd3, %rd68;
	@%p272 bra 	$L__BB14_64;
	shl.b64 	%rd157, %rd3, 2;
	add.s64 	%rd158, %rd2, %rd157;
	add.s64 	%rd159, %rd1, %rd157;
	ld.global.nc.f32 	%f873, [%rd159];
	ld.global.f32 	%f874, [%rd158];
	div.rn.f32 	%f875, %f874, %f873;
	st.global.f32 	[%rd158], %f875;
$L__BB14_64:
	cvt.u64.u32 	%rd16, %r1;
	add.s64 	%rd17, %rd3, %rd16;
	setp.ge.u64 	%p273, %rd17, %rd68;
	@%p273 bra 	$L__BB14_66;
	shl.b64 	%rd160, %rd17, 2;
	add.s64 	%rd161, %rd2, %rd160;
	add.s64 	%rd162, %rd1, %rd160;
	ld.global.nc.f32 	%f876, [%rd162];
	ld.global.f32 	%f877, [%rd161];
	div.rn.f32 	%f878, %f877, %f876;
	st.global.f32 	[%rd161], %f878;
$L__BB14_66:
	add.s64 	%rd18, %rd17, %rd16;
	setp.ge.u64 	%p274, %rd18, %rd68;
	@%p274 bra 	$L__BB14_68;
	shl.b64 	%rd163, %rd18, 2;
	add.s64 	%rd164, %rd2, %rd163;
	add.s64 	%rd165, %rd1, %rd163;
	ld.global.nc.f32 	%f879, [%rd165];
	ld.global.f32 	%f880, [%rd164];
	div.rn.f32 	%f881, %f880, %f879;
	st.global.f32 	[%rd164], %f881;
$L__BB14_68:
	add.s64 	%rd19, %rd18, %rd16;
	setp.ge.u64 	%p275, %rd19, %rd68;
	@%p275 bra 	$L__BB14_247;
	shl.b64 	%rd166, %rd19, 2;
	add.s64 	%rd167, %rd2, %rd166;
	add.s64 	%rd168, %rd1, %rd166;
	ld.global.nc.f32 	%f882, [%rd168];
	ld.global.f32 	%f883, [%rd167];
	div.rn.f32 	%f884, %f883, %f882;
	st.global.f32 	[%rd167], %f884;
	bra.uni 	$L__BB14_247;
$L__BB14_70:
	setp.ge.u64 	%p184, %rd3, %rd68;
	mov.f32 	%f925, 0f3F800000;
	@%p184 bra 	$L__BB14_80;
	shl.b64 	%rd149, %rd3, 2;
	add.s64 	%rd20, %rd2, %rd149;
	ld.global.f32 	%f1, [%rd20];
	add.s64 	%rd150, %rd1, %rd149;
	ld.global.nc.f32 	%f614, [%rd150];
	mul.f32 	%f615, %f614, 0f3F000000;
	cvt.rzi.f32.f32 	%f616, %f615;
	add.f32 	%f617, %f616, %f616;
	sub.f32 	%f618, %f614, %f617;
	abs.f32 	%f3, %f618;
	abs.f32 	%f4, %f1;
	setp.lt.f32 	%p185, %f4, 0f00800000;
	mul.f32 	%f619, %f4, 0f4B800000;
	selp.f32 	%f620, %f619, %f4, %p185;
	selp.f32 	%f621, 0fC1C00000, 0f00000000, %p185;
	mov.b32 	%r182, %f620;
	add.s32 	%r183, %r182, -1060439283;
	and.b32  	%r184, %r183, -8388608;
	sub.s32 	%r185, %r182, %r184;
	mov.b32 	%f622, %r185;
	cvt.rn.f32.s32 	%f623, %r184;
	fma.rn.f32 	%f624, %f623, 0f34000000, %f621;
	add.f32 	%f625, %f622, 0fBF800000;
	add.f32 	%f626, %f622, 0f3F800000;
	rcp.approx.ftz.f32 	%f627, %f626;
	add.f32 	%f628, %f625, %f625;
	mul.f32 	%f629, %f628, %f627;
	mul.f32 	%f630, %f629, %f629;
	sub.f32 	%f631, %f625, %f629;
	add.f32 	%f632, %f631, %f631;
	neg.f32 	%f633, %f629;
	fma.rn.f32 	%f634, %f633, %f625, %f632;
	mul.rn.f32 	%f635, %f627, %f634;
	fma.rn.f32 	%f636, %f630, 0f3A2C32E4, 0f3B52E7DB;
	fma.rn.f32 	%f637, %f636, %f630, 0f3C93BB73;
	fma.rn.f32 	%f638, %f637, %f630, 0f3DF6384F;
	mul.rn.f32 	%f639, %f638, %f630;
	fma.rn.f32 	%f640, %f629, 0f3FB8AA3B, %f624;
	sub.f32 	%f641, %f624, %f640;
	fma.rn.f32 	%f642, %f629, 0f3FB8AA3B, %f641;
	fma.rn.f32 	%f643, %f635, 0f3FB8AA3B, %f642;
	fma.rn.f32 	%f644, %f629, 0f32A55E34, %f643;
	mul.f32 	%f645, %f639, 0f40400000;
	fma.rn.f32 	%f646, %f645, %f635, %f644;
	fma.rn.f32 	%f647, %f639, %f629, %f646;
	add.rn.f32 	%f648, %f640, %f647;
	neg.f32 	%f649, %f640;
	add.rn.f32 	%f650, %f648, %f649;
	neg.f32 	%f651, %f650;
	add.rn.f32 	%f652, %f647, %f651;
	mul.rn.f32 	%f653, %f648, %f614;
	neg.f32 	%f654, %f653;
	fma.rn.f32 	%f655, %f648, %f614, %f654;
	fma.rn.f32 	%f656, %f652, %f614, %f655;
	cvt.rni.f32.f32 	%f657, %f653;
	sub.f32 	%f658, %f653, %f657;
	add.f32 	%f659, %f658, %f656;
	fma.rn.f32 	%f660, %f659, 0f391FCB8E, 0f3AAF85ED;
	fma.rn.f32 	%f661, %f660, %f659, 0f3C1D9856;
	fma.rn.f32 	%f662, %f661, %f659, 0f3D6357BB;
	fma.rn.f32 	%f663, %f662, %f659, 0f3E75FDEC;
	fma.rn.f32 	%f664, %f663, %f659, 0f3F317218;
	fma.rn.f32 	%f665, %f664, %f659, 0f3F800000;
	cvt.rzi.s32.f32 	%r186, %f657;
	setp.gt.f32 	%p186, %f657, 0f00000000;
	selp.b32 	%r187, 0, -2097152000, %p186;
	add.s32 	%r188, %r187, 2130706432;
	mov.b32 	%f666, %r188;
	mul.f32 	%f667, %f665, %f666;
	shl.b32 	%r189, %r186, 23;
	sub.s32 	%r190, %r189, %r187;
	mov.b32 	%f668, %r190;
	mul.f32 	%f669, %f667, %f668;
	abs.f32 	%f670, %f653;
	setp.gt.f32 	%p187, %f670, 0f43180000;
	setp.lt.f32 	%p188, %f653, 0f00000000;
	selp.f32 	%f671, 0f00000000, 0f7F800000, %p188;
	selp.f32 	%f5, %f671, %f669, %p187;
	setp.eq.f32 	%p189, %f1, 0f3F800000;
	setp.eq.f32 	%p190, %f614, 0f00000000;
	or.pred  	%p191, %p189, %p190;
	@%p191 bra 	$L__BB14_79;
	setp.nan.f32 	%p192, %f4, %f4;
	abs.f32 	%f672, %f614;
	setp.nan.f32 	%p193, %f672, %f672;
	or.pred  	%p194, %p192, %p193;
	@%p194 bra 	$L__BB14_78;
	setp.eq.f32 	%p195, %f1, 0f00000000;
	setp.eq.f32 	%p196, %f4, 0f7F800000;
	or.pred  	%p197, %p195, %p196;
	@%p197 bra 	$L__BB14_77;
	setp.eq.f32 	%p198, %f1, 0fBF800000;
	setp.eq.f32 	%p199, %f672, 0f7F800000;
	and.pred  	%p200, %p198, %p199;
	@%p200 bra 	$L__BB14_79;
	setp.geu.f32 	%p201, %f1, 0f00000000;
	mov.f32 	%f925, %f5;
	@%p201 bra 	$L__BB14_79;
	setp.neu.f32 	%p202, %f3, 0f3F800000;
	neg.f32 	%f674, %f5;
	selp.f32 	%f675, %f5, %f674, %p202;
	cvt.rmi.f32.f32 	%f676, %f614;
	setp.neu.f32 	%p203, %f614, %f676;
	selp.f32 	%f925, 0f7FFFFFFF, %f675, %p203;
	bra.uni 	$L__BB14_79;
$L__BB14_77:
	setp.neu.f32 	%p204, %f3, 0f3F800000;
	add.f32 	%f677, %f1, %f1;
	mov.b32 	%r191, %f677;
	setp.lt.f32 	%p205, %f614, 0f00000000;
	xor.b32  	%r192, %r191, 2139095040;
	selp.b32 	%r193, %r192, %r191, %p205;
	and.b32  	%r194, %r193, 2147483647;
	selp.b32 	%r195, %r194, %r193, %p204;
	mov.b32 	%f925, %r195;
	bra.uni 	$L__BB14_79;
$L__BB14_78:
	add.rn.f32 	%f925, %f1, %f614;
$L__BB14_79:
	st.global.f32 	[%rd20], %f925;
$L__BB14_80:
	cvt.u64.u32 	%rd21, %r1;
	add.s64 	%rd22, %rd3, %rd21;
	setp.ge.u64 	%p206, %rd22, %rd68;
	mov.f32 	%f926, 0f3F800000;
	@%p206 bra 	$L__BB14_90;
	shl.b64 	%rd151, %rd22, 2;
	add.s64 	%rd23, %rd2, %rd151;
	ld.global.f32 	%f11, [%rd23];
	add.s64 	%rd152, %rd1, %rd151;
	ld.global.nc.f32 	%f679, [%rd152];
	mul.f32 	%f680, %f679, 0f3F000000;
	cvt.rzi.f32.f32 	%f681, %f680;
	add.f32 	%f682, %f681, %f681;
	sub.f32 	%f683, %f679, %f682;
	abs.f32 	%f13, %f683;
	abs.f32 	%f14, %f11;
	setp.lt.f32 	%p207, %f14, 0f00800000;
	mul.f32 	%f684, %f14, 0f4B800000;
	selp.f32 	%f685, %f684, %f14, %p207;
	selp.f32 	%f686, 0fC1C00000, 0f00000000, %p207;
	mov.b32 	%r196, %f685;
	add.s32 	%r197, %r196, -1060439283;
	and.b32  	%r198, %r197, -8388608;
	sub.s32 	%r199, %r196, %r198;
	mov.b32 	%f687, %r199;
	cvt.rn.f32.s32 	%f688, %r198;
	fma.rn.f32 	%f689, %f688, 0f34000000, %f686;
	add.f32 	%f690, %f687, 0fBF800000;
	add.f32 	%f691, %f687, 0f3F800000;
	rcp.approx.ftz.f32 	%f692, %f691;
	add.f32 	%f693, %f690, %f690;
	mul.f32 	%f694, %f693, %f692;
	mul.f32 	%f695, %f694, %f694;
	sub.f32 	%f696, %f690, %f694;
	add.f32 	%f697, %f696, %f696;
	neg.f32 	%f698, %f694;
	fma.rn.f32 	%f699, %f698, %f690, %f697;
	mul.rn.f32 	%f700, %f692, %f699;
	fma.rn.f32 	%f701, %f695, 0f3A2C32E4, 0f3B52E7DB;
	fma.rn.f32 	%f702, %f701, %f695, 0f3C93BB73;
	fma.rn.f32 	%f703, %f702, %f695, 0f3DF6384F;
	mul.rn.f32 	%f704, %f703, %f695;
	fma.rn.f32 	%f705, %f694, 0f3FB8AA3B, %f689;
	sub.f32 	%f706, %f689, %f705;
	fma.rn.f32 	%f707, %f694, 0f3FB8AA3B, %f706;
	fma.rn.f32 	%f708, %f700, 0f3FB8AA3B, %f707;
	fma.rn.f32 	%f709, %f694, 0f32A55E34, %f708;
	mul.f32 	%f710, %f704, 0f40400000;
	fma.rn.f32 	%f711, %f710, %f700, %f709;
	fma.rn.f32 	%f712, %f704, %f694, %f711;
	add.rn.f32 	%f713, %f705, %f712;
	neg.f32 	%f714, %f705;
	add.rn.f32 	%f715, %f713, %f714;
	neg.f32 	%f716, %f715;
	add.rn.f32 	%f717, %f712, %f716;
	mul.rn.f32 	%f718, %f713, %f679;
	neg.f32 	%f719, %f718;
	fma.rn.f32 	%f720, %f713, %f679, %f719;
	fma.rn.f32 	%f721, %f717, %f679, %f720;
	cvt.rni.f32.f32 	%f722, %f718;
	sub.f32 	%f723, %f718, %f722;
	add.f32 	%f724, %f723, %f721;
	fma.rn.f32 	%f725, %f724, 0f391FCB8E, 0f3AAF85ED;
	fma.rn.f32 	%f726, %f725, %f724, 0f3C1D9856;
	fma.rn.f32 	%f727, %f726, %f724, 0f3D6357BB;
	fma.rn.f32 	%f728, %f727, %f724, 0f3E75FDEC;
	fma.rn.f32 	%f729, %f728, %f724, 0f3F317218;
	fma.rn.f32 	%f730, %f729, %f724, 0f3F800000;
	cvt.rzi.s32.f32 	%r200, %f722;
	setp.gt.f32 	%p208, %f722, 0f00000000;
	selp.b32 	%r201, 0, -2097152000, %p208;
	add.s32 	%r202, %r201, 2130706432;
	mov.b32 	%f731, %r202;
	mul.f32 	%f732, %f730, %f731;
	shl.b32 	%r203, %r200, 23;
	sub.s32 	%r204, %r203, %r201;
	mov.b32 	%f733, %r204;
	mul.f32 	%f734, %f732, %f733;
	abs.f32 	%f735, %f718;
	setp.gt.f32 	%p209, %f735, 0f43180000;
	setp.lt.f32 	%p210, %f718, 0f00000000;
	selp.f32 	%f736, 0f00000000, 0f7F800000, %p210;
	selp.f32 	%f15, %f736, %f734, %p209;
	setp.eq.f32 	%p211, %f11, 0f3F800000;
	setp.eq.f32 	%p212, %f679, 0f00000000;
	or.pred  	%p213, %p211, %p212;
	@%p213 bra 	$L__BB14_89;
	setp.nan.f32 	%p214, %f14, %f14;
	abs.f32 	%f737, %f679;
	setp.nan.f32 	%p215, %f737, %f737;
	or.pred  	%p216, %p214, %p215;
	@%p216 bra 	$L__BB14_88;
	setp.eq.f32 	%p217, %f11, 0f00000000;
	setp.eq.f32 	%p218, %f14, 0f7F800000;
	or.pred  	%p219, %p217, %p218;
	@%p219 bra 	$L__BB14_87;
	setp.eq.f32 	%p220, %f11, 0fBF800000;
	setp.eq.f32 	%p221, %f737, 0f7F800000;
	and.pred  	%p222, %p220, %p221;
	@%p222 bra 	$L__BB14_89;
	setp.geu.f32 	%p223, %f11, 0f00000000;
	mov.f32 	%f926, %f15;
	@%p223 bra 	$L__BB14_89;
	setp.neu.f32 	%p224, %f13, 0f3F800000;
	neg.f32 	%f739, %f15;
	selp.f32 	%f740, %f15, %f739, %p224;
	cvt.rmi.f32.f32 	%f741, %f679;
	setp.neu.f32 	%p225, %f679, %f741;
	selp.f32 	%f926, 0f7FFFFFFF, %f740, %p225;
	bra.uni 	$L__BB14_89;
$L__BB14_87:
	setp.neu.f32 	%p226, %f13, 0f3F800000;
	add.f32 	%f742, %f11, %f11;
	mov.b32 	%r205, %f742;
	setp.lt.f32 	%p227, %f679, 0f00000000;
	xor.b32  	%r206, %r205, 2139095040;
	selp.b32 	%r207, %r206, %r205, %p227;
	and.b32  	%r208, %r207, 2147483647;
	selp.b32 	%r209, %r208, %r207, %p226;
	mov.b32 	%f926, %r209;
	bra.uni 	$L__BB14_89;
$L__BB14_88:
	add.rn.f32 	%f926, %f11, %f679;
$L__BB14_89:
	st.global.f32 	[%rd23], %f926;
$L__BB14_90:
	add.s64 	%rd24, %rd22, %rd21;
	setp.ge.u64 	%p228, %rd24, %rd68;
	mov.f32 	%f927, 0f3F800000;
	@%p228 bra 	$L__BB14_100;
	shl.b64 	%rd153, %rd24, 2;
	add.s64 	%rd25, %rd2, %rd153;
	ld.global.f32 	%f21, [%rd25];
	add.s64 	%rd154, %rd1, %rd153;
	ld.global.nc.f32 	%f744, [%rd154];
	mul.f32 	%f745, %f744, 0f3F000000;
	cvt.rzi.f32.f32 	%f746, %f745;
	add.f32 	%f747, %f746, %f746;
	sub.f32 	%f748, %f744, %f747;
	abs.f32 	%f23, %f748;
	abs.f32 	%f24, %f21;
	setp.lt.f32 	%p229, %f24, 0f00800000;
	mul.f32 	%f749, %f24, 0f4B800000;
	selp.f32 	%f750, %f749, %f24, %p229;
	selp.f32 	%f751, 0fC1C00000, 0f00000000, %p229;
	mov.b32 	%r210, %f750;
	add.s32 	%r211, %r210, -1060439283;
	and.b32  	%r212, %r211, -8388608;
	sub.s32 	%r213, %r210, %r212;
	mov.b32 	%f752, %r213;
	cvt.rn.f32.s32 	%f753, %r212;
	fma.rn.f32 	%f754, %f753, 0f34000000, %f751;
	add.f32 	%f755, %f752, 0fBF800000;
	add.f32 	%f756, %f752, 0f3F800000;
	rcp.approx.ftz.f32 	%f757, %f756;
	add.f32 	%f758, %f755, %f755;
	mul.f32 	%f759, %f758, %f757;
	mul.f32 	%f760, %f759, %f759;
	sub.f32 	%f761, %f755, %f759;
	add.f32 	%f762, %f761, %f761;
	neg.f32 	%f763, %f759;
	fma.rn.f32 	%f764, %f763, %f755, %f762;
	mul.rn.f32 	%f765, %f757, %f764;
	fma.rn.f32 	%f766, %f760, 0f3A2C32E4, 0f3B52E7DB;
	fma.rn.f32 	%f767, %f766, %f760, 0f3C93BB73;
	fma.rn.f32 	%f768, %f767, %f760, 0f3DF6384F;
	mul.rn.f32 	%f769, %f768, %f760;
	fma.rn.f32 	%f770, %f759, 0f3FB8AA3B, %f754;
	sub.f32 	%f771, %f754, %f770;
	fma.rn.f32 	%f772, %f759, 0f3FB8AA3B, %f771;
	fma.rn.f32 	%f773, %f765, 0f3FB8AA3B, %f772;
	fma.rn.f32 	%f774, %f759, 0f32A55E34, %f773;
	mul.f32 	%f775, %f769, 0f40400000;
	fma.rn.f32 	%f776, %f775, %f765, %f774;
	fma.rn.f32 	%f777, %f769, %f759, %f776;
	add.rn.f32 	%f778, %f770, %f777;
	neg.f32 	%f779, %f770;
	add.rn.f32 	%f780, %f778, %f779;
	neg.f32 	%f781, %f780;
	add.rn.f32 	%f782, %f777, %f781;
	mul.rn.f32 	%f783, %f778, %f744;
	neg.f32 	%f784, %f783;
	fma.rn.f32 	%f785, %f778, %f744, %f784;
	fma.rn.f32 	%f786, %f782, %f744, %f785;
	cvt.rni.f32.f32 	%f787, %f783;
	sub.f32 	%f788, %f783, %f787;
	add.f32 	%f789, %f788, %f786;
	fma.rn.f32 	%f790, %f789, 0f391FCB8E, 0f3AAF85ED;
	fma.rn.f32 	%f791, %f790, %f789, 0f3C1D9856;
	fma.rn.f32 	%f792, %f791, %f789, 0f3D6357BB;
	fma.rn.f32 	%f793, %f792, %f789, 0f3E75FDEC;
	fma.rn.f32 	%f794, %f793, %f789, 0f3F317218;
	fma.rn.f32 	%f795, %f794, %f789, 0f3F800000;
	cvt.rzi.s32.f32 	%r214, %f787;
	setp.gt.f32 	%p230, %f787, 0f00000000;
	selp.b32 	%r215, 0, -2097152000, %p230;
	add.s32 	%r216, %r215, 2130706432;
	mov.b32 	%f796, %r216;
	mul.f32 	%f797, %f795, %f796;
	shl.b32 	%r217, %r214, 23;
	sub.s32 	%r218, %r217, %r215;
	mov.b32 	%f798, %r218;
	mul.f32 	%f799, %f797, %f798;
	abs.f32 	%f800, %f783;
	setp.gt.f32 	%p231, %f800, 0f43180000;
	setp.lt.f32 	%p232, %f783, 0f00000000;
	selp.f32 	%f801, 0f00000000, 0f7F800000, %p232;
	selp.f32 	%f25, %f801, %f799, %p231;
	setp.eq.f32 	%p233, %f21, 0f3F800000;
	setp.eq.f32 	%p234, %f744, 0f00000000;
	or.pred  	%p235, %p233, %p234;
	@%p235 bra 	$L__BB14_99;
	setp.nan.f32 	%p236, %f24, %f24;
	abs.f32 	%f802, %f744;
	setp.nan.f32 	%p237, %f802, %f802;
	or.pred  	%p238, %p236, %p237;
	@%p238 bra 	$L__BB14_98;
	setp.eq.f32 	%p239, %f21, 0f00000000;
	setp.eq.f32 	%p240, %f24, 0f7F800000;
	or.pred  	%p241, %p239, %p240;
	@%p241 bra 	$L__BB14_97;
	setp.eq.f32 	%p242, %f21, 0fBF800000;
	setp.eq.f32 	%p243, %f802, 0f7F800000;
	and.pred  	%p244, %p242, %p243;
	@%p244 bra 	$L__BB14_99;
	setp.geu.f32 	%p245, %f21, 0f00000000;
	mov.f32 	%f927, %f25;
	@%p245 bra 	$L__BB14_99;
	setp.neu.f32 	%p246, %f23, 0f3F800000;
	neg.f32 	%f804, %f25;
	selp.f32 	%f805, %f25, %f804, %p246;
	cvt.rmi.f32.f32 	%f806, %f744;
	setp.neu.f32 	%p247, %f744, %f806;
	selp.f32 	%f927, 0f7FFFFFFF, %f805, %p247;
	bra.uni 	$L__BB14_99;
$L__BB14_97:
	setp.neu.f32 	%p248, %f23, 0f3F800000;
	add.f32 	%f807, %f21, %f21;
	mov.b32 	%r219, %f807;
	setp.lt.f32 	%p249, %f744, 0f00000000;
	xor.b32  	%r220, %r219, 2139095040;
	selp.b32 	%r221, %r220, %r219, %p249;
	and.b32  	%r222, %r221, 2147483647;
	selp.b32 	%r223, %r222, %r221, %p248;
	mov.b32 	%f927, %r223;
	bra.uni 	$L__BB14_99;
$L__BB14_98:
	add.rn.f32 	%f927, %f21, %f744;
$L__BB14_99:
	st.global.f32 	[%rd25], %f927;
$L__BB14_100:
	add.s64 	%rd26, %rd24, %rd21;
	setp.ge.u64 	%p250, %rd26, %rd68;
	mov.f32 	%f928, 0f3F800000;
	@%p250 bra 	$L__BB14_247;
	shl.b64 	%rd155, %rd26, 2;
	add.s64 	%rd27, %rd2, %rd155;
	ld.global.f32 	%f31, [%rd27];
	add.s64 	%rd156, %rd1, %rd155;
	ld.global.nc.f32 	%f809, [%rd156];
	mul.f32 	%f810, %f809, 0f3F000000;
	cvt.rzi.f32.f32 	%f811, %f810;
	add.f32 	%f812, %f811, %f811;
	sub.f32 	%f813, %f809, %f812;
	abs.f32 	%f33, %f813;
	abs.f32 	%f34, %f31;
	setp.lt.f32 	%p251, %f34, 0f00800000;
	mul.f32 	%f814, %f34, 0f4B800000;
	selp.f32 	%f815, %f814, %f34, %p251;
	selp.f32 	%f816, 0fC1C00000, 0f00000000, %p251;
	mov.b32 	%r224, %f815;
	add.s32 	%r225, %r224, -1060439283;
	and.b32  	%r226, %r225, -8388608;
	sub.s32 	%r227, %r224, %r226;
	mov.b32 	%f817, %r227;
	cvt.rn.f32.s32 	%f818, %r226;
	fma.rn.f32 	%f819, %f818, 0f34000000, %f816;
	add.f32 	%f820, %f817, 0fBF800000;
	add.f32 	%f821, %f817, 0f3F800000;
	rcp.approx.ftz.f32 	%f822, %f821;
	add.f32 	%f823, %f820, %f820;
	mul.f32 	%f824, %f823, %f822;
	mul.f32 	%f825, %f824, %f824;
	sub.f32 	%f826, %f820, %f824;
	add.f32 	%f827, %f826, %f826;
	neg.f32 	%f828, %f824;
	fma.rn.f32 	%f829, %f828, %f820, %f827;
	mul.rn.f32 	%f830, %f822, %f829;
	fma.rn.f32 	%f831, %f825, 0f3A2C32E4, 0f3B52E7DB;
	fma.rn.f32 	%f832, %f831, %f825, 0f3C93BB73;
	fma.rn.f32 	%f833, %f832, %f825, 0f3DF6384F;
	mul.rn.f32 	%f834, %f833, %f825;
	fma.rn.f32 	%f835, %f824, 0f3FB8AA3B, %f819;
	sub.f32 	%f836, %f819, %f835;
	fma.rn.f32 	%f837, %f824, 0f3FB8AA3B, %f836;
	fma.rn.f32 	%f838, %f830, 0f3FB8AA3B, %f837;
	fma.rn.f32 	%f839, %f824, 0f32A55E34, %f838;
	mul.f32 	%f840, %f834, 0f40400000;
	fma.rn.f32 	%f841, %f840, %f830, %f839;
	fma.rn.f32 	%f842, %f834, %f824, %f841;
	add.rn.f32 	%f843, %f835, %f842;
	neg.f32 	%f844, %f835;
	add.rn.f32 	%f845, %f843, %f844;
	neg.f32 	%f846, %f845;
	add.rn.f32 	%f847, %f842, %f846;
	mul.rn.f32 	%f848, %f843, %f809;
	neg.f32 	%f849, %f848;
	fma.rn.f32 	%f850, %f843, %f809, %f849;
	fma.rn.f32 	%f851, %f847, %f809, %f850;
	cvt.rni.f32.f32 	%f852, %f848;
	sub.f32 	%f853, %f848, %f852;
	add.f32 	%f854, %f853, %f851;
	fma.rn.f32 	%f855, %f854, 0f391FCB8E, 0f3AAF85ED;
	fma.rn.f32 	%f856, %f855, %f854, 0f3C1D9856;
	fma.rn.f32 	%f857, %f856, %f854, 0f3D6357BB;
	fma.rn.f32 	%f858, %f857, %f854, 0f3E75FDEC;
	fma.rn.f32 	%f859, %f858, %f854, 0f3F317218;
	fma.rn.f32 	%f860, %f859, %f854, 0f3F800000;
	cvt.rzi.s32.f32 	%r228, %f852;
	setp.gt.f32 	%p252, %f852, 0f00000000;
	selp.b32 	%r229, 0, -2097152000, %p252;
	add.s32 	%r230, %r229, 2130706432;
	mov.b32 	%f861, %r230;
	mul.f32 	%f862, %f860, %f861;
	shl.b32 	%r231, %r228, 23;
	sub.s32 	%r232, %r231, %r229;
	mov.b32 	%f863, %r232;
	mul.f32 	%f864, %f862, %f863;
	abs.f32 	%f865, %f848;
	setp.gt.f32 	%p253, %f865, 0f43180000;
	setp.lt.f32 	%p254, %f848, 0f00000000;
	selp.f32 	%f866, 0f00000000, 0f7F800000, %p254;
	selp.f32 	%f35, %f866, %f864, %p253;
	setp.eq.f32 	%p255, %f31, 0f3F800000;
	setp.eq.f32 	%p256, %f809, 0f00000000;
	or.pred  	%p257, %p255, %p256;
	@%p257 bra 	$L__BB14_109;
	setp.nan.f32 	%p258, %f34, %f34;
	abs.f32 	%f867, %f809;
	setp.nan.f32 	%p259, %f867, %f867;
	or.pred  	%p260, %p258, %p259;
	@%p260 bra 	$L__BB14_108;
	setp.eq.f32 	%p261, %f31, 0f00000000;
	setp.eq.f32 	%p262, %f34, 0f7F800000;
	or.pred  	%p263, %p261, %p262;
	@%p263 bra 	$L__BB14_107;
	setp.eq.f32 	%p264, %f31, 0fBF800000;
	setp.eq.f32 	%p265, %f867, 0f7F800000;
	and.pred  	%p266, %p264, %p265;
	@%p266 bra 	$L__BB14_109;
	setp.geu.f32 	%p267, %f31, 0f00000000;
	mov.f32 	%f928, %f35;
	@%p267 bra 	$L__BB14_109;
	setp.neu.f32 	%p268, %f33, 0f3F800000;
	neg.f32 	%f869, %f35;
	selp.f32 	%f870, %f35, %f869, %p268;
	cvt.rmi.f32.f32 	%f871, %f809;
	setp.neu.f32 	%p269, %f809, %f871;
	selp.f32 	%f928, 0f7FFFFFFF, %f870, %p269;
	bra.uni 	$L__BB14_109;
$L__BB14_107:
	setp.neu.f32 	%p270, %f33, 0f3F800000;
	add.f32 	%f872, %f31, %f31;
	mov.b32 	%r233, %f872;
	setp.lt.f32 	%p271, %f809, 0f00000000;
	xor.b32  	%r234, %r233, 2139095040;
	selp.b32 	%r235, %r234, %r233, %p271;
	and.b32  	%r236, %r235, 2147483647;
	selp.b32 	%r237, %r236, %r235, %p270;
	mov.b32 	%f928, %r237;
	bra.uni 	$L__BB14_109;
$L__BB14_108:
	add.rn.f32 	%f928, %f31, %f809;
$L__BB14_109:
	st.global.f32 	[%rd27], %f928;
	bra.uni 	$L__BB14_247;
$L__BB14_110:
	add.f32 	%f523, %f929, 0fBF800000;
	setp.lt.f32 	%p131, %f47, %f46;
	add.f32 	%f524, %f523, 0fBF800000;
	selp.f32 	%f929, %f524, %f523, %p131;
$L__BB14_111:
	fma.rn.f32 	%f931, %f46, %f929, %f931;
	bra.uni 	$L__BB14_114;
$L__BB14_112:
	min.u32 	%r156, %r243, 192937984;
	add.s32 	%r157, %r242, %r156;
	mov.b32 	%f526, %r157;
	mul.f32 	%f527, %f115, %f526;
	fma.rn.f32 	%f528, %f116, %f527, %f526;
	fma.rn.f32 	%f529, %f528, %f115, %f527;
	fma.rn.f32 	%f530, %f116, %f529, %f526;
	fma.rz.f32 	%f531, %f530, %f115, %f529;
	cvt.rzi.f32.f32 	%f532, %f531;
	fma.rn.f32 	%f930, %f116, %f532, %f526;
	sub.s32 	%r243, %r243, %r156;
	mov.b32 	%r242, %f930;
	setp.ne.s32 	%p133, %r243, 0;
	setp.ne.s32 	%p134, %r242, 0;
	and.pred  	%p135, %p133, %p134;
	@%p135 bra 	$L__BB14_112;
$L__BB14_113:
	mov.b32 	%f534, %r4;
	setp.leu.f32 	%p136, %f42, 0f00000000;
	setp.gt.u32 	%p137, %r3, 2139095039;
	selp.f32 	%f535, 0f7FFFFFFF, %f534, %p137;
	selp.f32 	%f536, 0f7FFFFFFF, %f535, %p136;
	mul.f32 	%f537, %f930, 0f34000000;
	mul.f32 	%f931, %f536, %f537;
$L__BB14_114:
	abs.f32 	%f538, %f931;
	setp.nan.f32 	%p138, %f538, %f538;
	copysign.f32 	%f539, %f41, %f931;
	selp.f32 	%f540, %f931, %f539, %p138;
	st.global.f32 	[%rd28], %f540;
$L__BB14_115:
	cvt.u64.u32 	%rd29, %r1;
	add.s64 	%rd30, %rd3, %rd29;
	setp.ge.u64 	%p139, %rd30, %rd68;
	@%p139 bra 	$L__BB14_129;
	shl.b64 	%rd143, %rd30, 2;
	add.s64 	%rd31, %rd2, %rd143;
	ld.global.f32 	%f58, [%rd31];
	add.s64 	%rd144, %rd1, %rd143;
	ld.global.nc.f32 	%f541, [%rd144];
	abs.f32 	%f59, %f541;
	abs.f32 	%f934, %f58;
	setp.lt.f32 	%p140, %f934, %f59;
	@%p140 bra 	$L__BB14_128;
	mul.f32 	%f61, %f59, 0f4B000000;
	setp.gtu.f32 	%p141, %f934, %f61;
	@%p141 bra 	$L__BB14_124;
	div.approx.f32 	%f542, %f934, %f59;
	cvt.rzi.f32.f32 	%f932, %f542;
	neg.f32 	%f63, %f59;
	fma.rn.f32 	%f64, %f63, %f932, %f934;
	mov.b32 	%r12, %f64;
	mov.b32 	%r158, %f59;
	setp.lt.u32 	%p142, %r12, %r158;
	@%p142 bra 	$L__BB14_123;
	setp.gt.u32 	%p143, %r12, -2147483648;
	@%p143 bra 	$L__BB14_122;
	add.f32 	%f932, %f932, 0f3F800000;
	add.f32 	%f543, %f59, %f59;
	setp.ltu.f32 	%p144, %f64, %f543;
	@%p144 bra 	$L__BB14_123;
	add.f32 	%f544, %f932, 0f3F800000;
	fma.rn.f32 	%f545, %f59, 0fC0400000, %f64;
	setp.ge.f32 	%p145, %f545, 0f00000000;
	add.f32 	%f546, %f544, 0f3F800000;
	selp.f32 	%f932, %f546, %f544, %p145;
	bra.uni 	$L__BB14_123;
$L__BB14_122:
	add.f32 	%f547, %f932, 0fBF800000;
	setp.lt.f32 	%p146, %f64, %f63;
	add.f32 	%f548, %f547, 0fBF800000;
	selp.f32 	%f932, %f548, %f547, %p146;
$L__BB14_123:
	fma.rn.f32 	%f934, %f63, %f932, %f934;
	bra.uni 	$L__BB14_128;
$L__BB14_124:
	mov.b32 	%r13, %f934;
	mov.b32 	%r159, %f61;
	and.b32  	%r14, %r159, -8388608;
	and.b32  	%r160, %r13, 8388607;
	or.b32  	%r244, %r160, 1065353216;
	and.b32  	%r161, %r159, 8388607;
	or.b32  	%r16, %r161, 1065353216;
	mov.b32 	%f933, %r244;
	sub.s32 	%r162, %r13, %r14;
	add.s32 	%r163, %r162, 192937984;
	and.b32  	%r245, %r163, -8388608;
	setp.eq.s32 	%p147, %r245, 0;
	@%p147 bra 	$L__BB14_127;
	mov.b32 	%f549, %r16;
	rcp.approx.ftz.f32 	%f71, %f549;
	neg.f32 	%f72, %f549;
$L__BB14_126:
	min.u32 	%r164, %r245, 192937984;
	add.s32 	%r165, %r244, %r164;
	mov.b32 	%f550, %r165;
	mul.f32 	%f551, %f71, %f550;
	fma.rn.f32 	%f552, %f72, %f551, %f550;
	fma.rn.f32 	%f553, %f552, %f71, %f551;
	fma.rn.f32 	%f554, %f72, %f553, %f550;
	fma.rz.f32 	%f555, %f554, %f71, %f553;
	cvt.rzi.f32.f32 	%f556, %f555;
	fma.rn.f32 	%f933, %f72, %f556, %f550;
	sub.s32 	%r245, %r245, %r164;
	mov.b32 	%r244, %f933;
	setp.ne.s32 	%p148, %r245, 0;
	setp.ne.s32 	%p149, %r244, 0;
	and.pred  	%p150, %p148, %p149;
	@%p150 bra 	$L__BB14_126;
$L__BB14_127:
	mov.b32 	%f558, %r14;
	setp.leu.f32 	%p151, %f59, 0f00000000;
	setp.gt.u32 	%p152, %r13, 2139095039;
	selp.f32 	%f559, 0f7FFFFFFF, %f558, %p152;
	selp.f32 	%f560, 0f7FFFFFFF, %f559, %p151;
	mul.f32 	%f561, %f933, 0f34000000;
	mul.f32 	%f934, %f560, %f561;
$L__BB14_128:
	abs.f32 	%f562, %f934;
	setp.nan.f32 	%p153, %f562, %f562;
	copysign.f32 	%f563, %f58, %f934;
	selp.f32 	%f564, %f934, %f563, %p153;
	st.global.f32 	[%rd31], %f564;
$L__BB14_129:
	add.s64 	%rd32, %rd30, %rd29;
	setp.ge.u64 	%p154, %rd32, %rd68;
	@%p154 bra 	$L__BB14_143;
	shl.b64 	%rd145, %rd32, 2;
	add.s64 	%rd33, %rd2, %rd145;
	ld.global.f32 	%f77, [%rd33];
	add.s64 	%rd146, %rd1, %rd145;
	ld.global.nc.f32 	%f565, [%rd146];
	abs.f32 	%f78, %f565;
	abs.f32 	%f937, %f77;
	setp.lt.f32 	%p155, %f937, %f78;
	@%p155 bra 	$L__BB14_142;
	mul.f32 	%f80, %f78, 0f4B000000;
	setp.gtu.f32 	%p156, %f937, %f80;
	@%p156 bra 	$L__BB14_138;
	div.approx.f32 	%f566, %f937, %f78;
	cvt.rzi.f32.f32 	%f935, %f566;
	neg.f32 	%f82, %f78;
	fma.rn.f32 	%f83, %f82, %f935, %f937;
	mov.b32 	%r22, %f83;
	mov.b32 	%r166, %f78;
	setp.lt.u32 	%p157, %r22, %r166;
	@%p157 bra 	$L__BB14_137;
	setp.gt.u32 	%p158, %r22, -2147483648;
	@%p158 bra 	$L__BB14_136;
	add.f32 	%f935, %f935, 0f3F800000;
	add.f32 	%f567, %f78, %f78;
	setp.ltu.f32 	%p159, %f83, %f567;
	@%p159 bra 	$L__BB14_137;
	add.f32 	%f568, %f935, 0f3F800000;
	fma.rn.f32 	%f569, %f78, 0fC0400000, %f83;
	setp.ge.f32 	%p160, %f569, 0f00000000;
	add.f32 	%f570, %f568, 0f3F800000;
	selp.f32 	%f935, %f570, %f568, %p160;
	bra.uni 	$L__BB14_137;
$L__BB14_136:
	add.f32 	%f571, %f935, 0fBF800000;
	setp.lt.f32 	%p161, %f83, %f82;
	add.f32 	%f572, %f571, 0fBF800000;
	selp.f32 	%f935, %f572, %f571, %p161;
$L__BB14_137:
	fma.rn.f32 	%f937, %f82, %f935, %f937;
	bra.uni 	$L__BB14_142;
$L__BB14_138:
	mov.b32 	%r23, %f937;
	mov.b32 	%r167, %f80;
	and.b32  	%r24, %r167, -8388608;
	and.b32  	%r168, %r23, 8388607;
	or.b32  	%r246, %r168, 1065353216;
	and.b32  	%r169, %r167, 8388607;
	or.b32  	%r26, %r169, 1065353216;
	mov.b32 	%f936, %r246;
	sub.s32 	%r170, %r23, %r24;
	add.s32 	%r171, %r170, 192937984;
	and.b32  	%r247, %r171, -8388608;
	setp.eq.s32 	%p162, %r247, 0;
	@%p162 bra 	$L__BB14_141;
	mov.b32 	%f573, %r26;
	rcp.approx.ftz.f32 	%f90, %f573;
	neg.f32 	%f91, %f573;
$L__BB14_140:
	min.u32 	%r172, %r247, 192937984;
	add.s32 	%r173, %r246, %r172;
	mov.b32 	%f574, %r173;
	mul.f32 	%f575, %f90, %f574;
	fma.rn.f32 	%f576, %f91, %f575, %f574;
	fma.rn.f32 	%f577, %f576, %f90, %f575;
	fma.rn.f32 	%f578, %f91, %f577, %f574;
	fma.rz.f32 	%f579, %f578, %f90, %f577;
	cvt.rzi.f32.f32 	%f580, %f579;
	fma.rn.f32 	%f936, %f91, %f580, %f574;
	sub.s32 	%r247, %r247, %r172;
	mov.b32 	%r246, %f936;
	setp.ne.s32 	%p163, %r247, 0;
	setp.ne.s32 	%p164, %r246, 0;
	and.pred  	%p165, %p163, %p164;
	@%p165 bra 	$L__BB14_140;
$L__BB14_141:
	mov.b32 	%f582, %r24;
	setp.leu.f32 	%p166, %f78, 0f00000000;
	setp.gt.u32 	%p167, %r23, 2139095039;
	selp.f32 	%f583, 0f7FFFFFFF, %f582, %p167;
	selp.f32 	%f584, 0f7FFFFFFF, %f583, %p166;
	mul.f32 	%f585, %f936, 0f34000000;
	mul.f32 	%f937, %f584, %f585;
$L__BB14_142:
	abs.f32 	%f586, %f937;
	setp.nan.f32 	%p168, %f586, %f586;
	copysign.f32 	%f587, %f77, %f937;
	selp.f32 	%f588, %f937, %f587, %p168;
	st.global.f32 	[%rd33], %f588;
$L__BB14_143:
	add.s64 	%rd34, %rd32, %rd29;
	setp.ge.u64 	%p169, %rd34, %rd68;
	@%p169 bra 	$L__BB14_247;
	shl.b64 	%rd147, %rd34, 2;
	add.s64 	%rd35, %rd2, %rd147;
	ld.global.f32 	%f96, [%rd35];
	add.s64 	%rd148, %rd1, %rd147;
	ld.global.nc.f32 	%f589, [%rd148];
	abs.f32 	%f97, %f589;
	abs.f32 	%f940, %f96;
	setp.lt.f32 	%p170, %f940, %f97;
	@%p170 bra 	$L__BB14_156;
	mul.f32 	%f99, %f97, 0f4B000000;
	setp.gtu.f32 	%p171, %f940, %f99;
	@%p171 bra 	$L__BB14_152;
	div.approx.f32 	%f590, %f940, %f97;
	cvt.rzi.f32.f32 	%f938, %f590;
	neg.f32 	%f101, %f97;
	fma.rn.f32 	%f102, %f101, %f938, %f940;
	mov.b32 	%r32, %f102;
	mov.b32 	%r174, %f97;
	setp.lt.u32 	%p172, %r32, %r174;
	@%p172 bra 	$L__BB14_151;
	setp.gt.u32 	%p173, %r32, -2147483648;
	@%p173 bra 	$L__BB14_150;
	add.f32 	%f938, %f938, 0f3F800000;
	add.f32 	%f591, %f97, %f97;
	setp.ltu.f32 	%p174, %f102, %f591;
	@%p174 bra 	$L__BB14_151;
	add.f32 	%f592, %f938, 0f3F800000;
	fma.rn.f32 	%f593, %f97, 0fC0400000, %f102;
	setp.ge.f32 	%p175, %f593, 0f00000000;
	add.f32 	%f594, %f592, 0f3F800000;
	selp.f32 	%f938, %f594, %f592, %p175;
	bra.uni 	$L__BB14_151;
$L__BB14_150:
	add.f32 	%f595, %f938, 0fBF800000;
	setp.lt.f32 	%p176, %f102, %f101;
	add.f32 	%f596, %f595, 0fBF800000;
	selp.f32 	%f938, %f596, %f595, %p176;
$L__BB14_151:
	fma.rn.f32 	%f940, %f101, %f938, %f940;
	bra.uni 	$L__BB14_156;
$L__BB14_152:
	mov.b32 	%r33, %f940;
	mov.b32 	%r175, %f99;
	and.b32  	%r34, %r175, -8388608;
	and.b32  	%r176, %r33, 8388607;
	or.b32  	%r248, %r176, 1065353216;
	and.b32  	%r177, %r175, 8388607;
	or.b32  	%r36, %r177, 1065353216;
	mov.b32 	%f939, %r248;
	sub.s32 	%r178, %r33, %r34;
	add.s32 	%r179, %r178, 192937984;
	and.b32  	%r249, %r179, -8388608;
	setp.eq.s32 	%p177, %r249, 0;
	@%p177 bra 	$L__BB14_155;
	mov.b32 	%f597, %r36;
	rcp.approx.ftz.f32 	%f109, %f597;
	neg.f32 	%f110, %f597;
$L__BB14_154:
	min.u32 	%r180, %r249, 192937984;
	add.s32 	%r181, %r248, %r180;
	mov.b32 	%f598, %r181;
	mul.f32 	%f599, %f109, %f598;
	fma.rn.f32 	%f600, %f110, %f599, %f598;
	fma.rn.f32 	%f601, %f600, %f109, %f599;
	fma.rn.f32 	%f602, %f110, %f601, %f598;
	fma.rz.f32 	%f603, %f602, %f109, %f601;
	cvt.rzi.f32.f32 	%f604, %f603;
	fma.rn.f32 	%f939, %f110, %f604, %f598;
	sub.s32 	%r249, %r249, %r180;
	mov.b32 	%r248, %f939;
	setp.ne.s32 	%p178, %r249, 0;
	setp.ne.s32 	%p179, %r248, 0;
	and.pred  	%p180, %p178, %p179;
	@%p180 bra 	$L__BB14_154;
$L__BB14_155:
	mov.b32 	%f606, %r34;
	setp.leu.f32 	%p181, %f97, 0f00000000;
	setp.gt.u32 	%p182, %r33, 2139095039;
	selp.f32 	%f607, 0f7FFFFFFF, %f606, %p182;
	selp.f32 	%f608, 0f7FFFFFFF, %f607, %p181;
	mul.f32 	%f609, %f939, 0f34000000;
	mul.f32 	%f940, %f608, %f609;
$L__BB14_156:
	abs.f32 	%f610, %f940;
	setp.nan.f32 	%p183, %f610, %f610;
	copysign.f32 	%f611, %f96, %f940;
	selp.f32 	%f612, %f940, %f611, %p183;
	st.global.f32 	[%rd35], %f612;
	bra.uni 	$L__BB14_247;
$L__BB14_157:
	mov.b32 	%r3, %f931;
	mov.b32 	%r151, %f44;
	and.b32  	%r4, %r151, -8388608;
	and.b32  	%r152, %r3, 8388607;
	or.b32  	%r242, %r152, 1065353216;
	and.b32  	%r153, %r151, 8388607;
	or.b32  	%r6, %r153, 1065353216;
	mov.b32 	%f930, %r242;
	sub.s32 	%r154, %r3, %r4;
	add.s32 	%r155, %r154, 192937984;
	and.b32  	%r243, %r155, -8388608;
	setp.eq.s32 	%p132, %r243, 0;
	@%p132 bra 	$L__BB14_113;
	mov.b32 	%f525, %r6;
	rcp.approx.ftz.f32 	%f115, %f525;
	neg.f32 	%f116, %f525;
	bra.uni 	$L__BB14_112;
$L__BB14_159:
	setp.ge.u64 	%p64, %rd3, %rd68;
	@%p64 bra 	$L__BB14_171;
	shl.b64 	%rd133, %rd3, 2;
	add.s64 	%rd36, %rd2, %rd133;
	ld.global.f32 	%f117, [%rd36];
	add.s64 	%rd134, %rd1, %rd133;
	ld.global.nc.f32 	%f421, [%rd134];
	abs.f32 	%f118, %f421;
	abs.f32 	%f943, %f117;
	setp.lt.f32 	%p65, %f943, %f118;
	@%p65 bra 	$L__BB14_170;
	mul.f32 	%f120, %f118, 0f4B000000;
	setp.gtu.f32 	%p66, %f943, %f120;
	@%p66 bra 	$L__BB14_213;
	div.approx.f32 	%f422, %f943, %f118;
	cvt.rzi.f32.f32 	%f941, %f422;
	neg.f32 	%f122, %f118;
	fma.rn.f32 	%f123, %f122, %f941, %f943;
	mov.b32 	%r42, %f123;
	mov.b32 	%r118, %f118;
	setp.lt.u32 	%p67, %r42, %r118;
	@%p67 bra 	$L__BB14_167;
	setp.gt.u32 	%p68, %r42, -2147483648;
	@%p68 bra 	$L__BB14_166;
	add.f32 	%f941, %f941, 0f3F800000;
	add.f32 	%f423, %f118, %f118;
	setp.ltu.f32 	%p69, %f123, %f423;
	@%p69 bra 	$L__BB14_167;
	add.f32 	%f424, %f941, 0f3F800000;
	fma.rn.f32 	%f425, %f118, 0fC0400000, %f123;
	setp.ge.f32 	%p70, %f425, 0f00000000;
	add.f32 	%f426, %f424, 0f3F800000;
	selp.f32 	%f941, %f426, %f424, %p70;
	bra.uni 	$L__BB14_167;
$L__BB14_166:
	add.f32 	%f427, %f941, 0fBF800000;
	setp.lt.f32 	%p71, %f123, %f122;
	add.f32 	%f428, %f427, 0fBF800000;
	selp.f32 	%f941, %f428, %f427, %p71;
$L__BB14_167:
	fma.rn.f32 	%f943, %f122, %f941, %f943;
	bra.uni 	$L__BB14_170;
$L__BB14_168:
	min.u32 	%r124, %r251, 192937984;
	add.s32 	%r125, %r250, %r124;
	mov.b32 	%f430, %r125;
	mul.f32 	%f431, %f191, %f430;
	fma.rn.f32 	%f432, %f192, %f431, %f430;
	fma.rn.f32 	%f433, %f432, %f191, %f431;
	fma.rn.f32 	%f434, %f192, %f433, %f430;
	fma.rz.f32 	%f435, %f434, %f191, %f433;
	cvt.rzi.f32.f32 	%f436, %f435;
	fma.rn.f32 	%f942, %f192, %f436, %f430;
	sub.s32 	%r251, %r251, %r124;
	mov.b32 	%r250, %f942;
	setp.ne.s32 	%p73, %r251, 0;
	setp.ne.s32 	%p74, %r250, 0;
	and.pred  	%p75, %p73, %p74;
	@%p75 bra 	$L__BB14_168;
$L__BB14_169:
	mov.b32 	%f438, %r44;
	setp.leu.f32 	%p76, %f118, 0f00000000;
	setp.gt.u32 	%p77, %r43, 2139095039;
	selp.f32 	%f439, 0f7FFFFFFF, %f438, %p77;
	selp.f32 	%f440, 0f7FFFFFFF, %f439, %p76;
	mul.f32 	%f441, %f942, 0f34000000;
	mul.f32 	%f943, %f440, %f441;
$L__BB14_170:
	abs.f32 	%f442, %f943;
	setp.nan.f32 	%p78, %f442, %f442;
	copysign.f32 	%f443, %f117, %f943;
	selp.f32 	%f444, %f943, %f443, %p78;
	st.global.f32 	[%rd36], %f444;
$L__BB14_171:
	cvt.u64.u32 	%rd37, %r1;
	add.s64 	%rd38, %rd3, %rd37;
	setp.ge.u64 	%p79, %rd38, %rd68;
	@%p79 bra 	$L__BB14_185;
	shl.b64 	%rd135, %rd38, 2;
	add.s64 	%rd39, %rd2, %rd135;
	ld.global.f32 	%f134, [%rd39];
	add.s64 	%rd136, %rd1, %rd135;
	ld.global.nc.f32 	%f445, [%rd136];
	abs.f32 	%f135, %f445;
	abs.f32 	%f946, %f134;
	setp.lt.f32 	%p80, %f946, %f135;
	@%p80 bra 	$L__BB14_184;
	mul.f32 	%f137, %f135, 0f4B000000;
	setp.gtu.f32 	%p81, %f946, %f137;
	@%p81 bra 	$L__BB14_180;
	div.approx.f32 	%f446, %f946, %f135;
	cvt.rzi.f32.f32 	%f944, %f446;
	neg.f32 	%f139, %f135;
	fma.rn.f32 	%f140, %f139, %f944, %f946;
	mov.b32 	%r52, %f140;
	mov.b32 	%r126, %f135;
	setp.lt.u32 	%p82, %r52, %r126;
	@%p82 bra 	$L__BB14_179;
	setp.gt.u32 	%p83, %r52, -2147483648;
	@%p83 bra 	$L__BB14_178;
	add.f32 	%f944, %f944, 0f3F800000;
	add.f32 	%f447, %f135, %f135;
	setp.ltu.f32 	%p84, %f140, %f447;
	@%p84 bra 	$L__BB14_179;
	add.f32 	%f448, %f944, 0f3F800000;
	fma.rn.f32 	%f449, %f135, 0fC0400000, %f140;
	setp.ge.f32 	%p85, %f449, 0f00000000;
	add.f32 	%f450, %f448, 0f3F800000;
	selp.f32 	%f944, %f450, %f448, %p85;
	bra.uni 	$L__BB14_179;
$L__BB14_178:
	add.f32 	%f451, %f944, 0fBF800000;
	setp.lt.f32 	%p86, %f140, %f139;
	add.f32 	%f452, %f451, 0fBF800000;
	selp.f32 	%f944, %f452, %f451, %p86;
$L__BB14_179:
	fma.rn.f32 	%f946, %f139, %f944, %f946;
	bra.uni 	$L__BB14_184;
$L__BB14_180:
	mov.b32 	%r53, %f946;
	mov.b32 	%r127, %f137;
	and.b32  	%r54, %r127, -8388608;
	and.b32  	%r128, %r53, 8388607;
	or.b32  	%r252, %r128, 1065353216;
	and.b32  	%r129, %r127, 8388607;
	or.b32  	%r56, %r129, 1065353216;
	mov.b32 	%f945, %r252;
	sub.s32 	%r130, %r53, %r54;
	add.s32 	%r131, %r130, 192937984;
	and.b32  	%r253, %r131, -8388608;
	setp.eq.s32 	%p87, %r253, 0;
	@%p87 bra 	$L__BB14_183;
	mov.b32 	%f453, %r56;
	rcp.approx.ftz.f32 	%f147, %f453;
	neg.f32 	%f148, %f453;
$L__BB14_182:
	min.u32 	%r132, %r253, 192937984;
	add.s32 	%r133, %r252, %r132;
	mov.b32 	%f454, %r133;
	mul.f32 	%f455, %f147, %f454;
	fma.rn.f32 	%f456, %f148, %f455, %f454;
	fma.rn.f32 	%f457, %f456, %f147, %f455;
	fma.rn.f32 	%f458, %f148, %f457, %f454;
	fma.rz.f32 	%f459, %f458, %f147, %f457;
	cvt.rzi.f32.f32 	%f460, %f459;
	fma.rn.f32 	%f945, %f148, %f460, %f454;
	sub.s32 	%r253, %r253, %r132;
	mov.b32 	%r252, %f945;
	setp.ne.s32 	%p88, %r253, 0;
	setp.ne.s32 	%p89, %r252, 0;
	and.pred  	%p90, %p88, %p89;
	@%p90 bra 	$L__BB14_182;
$L__BB14_183:
	mov.b32 	%f462, %r54;
	setp.leu.f32 	%p91, %f135, 0f00000000;
	setp.gt.u32 	%p92, %r53, 2139095039;
	selp.f32 	%f463, 0f7FFFFFFF, %f462, %p92;
	selp.f32 	%f464, 0f7FFFFFFF, %f463, %p91;
	mul.f32 	%f465, %f945, 0f34000000;
	mul.f32 	%f946, %f464, %f465;
$L__BB14_184:
	abs.f32 	%f466, %f946;
	setp.nan.f32 	%p93, %f466, %f466;
	copysign.f32 	%f467, %f134, %f946;
	selp.f32 	%f468, %f946, %f467, %p93;
	st.global.f32 	[%rd39], %f468;
$L__BB14_185:
	add.s64 	%rd40, %rd38, %rd37;
	setp.ge.u64 	%p94, %rd40, %rd68;
	@%p94 bra 	$L__BB14_199;
	shl.b64 	%rd137, %rd40, 2;
	add.s64 	%rd41, %rd2, %rd137;
	ld.global.f32 	%f153, [%rd41];
	add.s64 	%rd138, %rd1, %rd137;
	ld.global.nc.f32 	%f469, [%rd138];
	abs.f32 	%f154, %f469;
	abs.f32 	%f949, %f153;
	setp.lt.f32 	%p95, %f949, %f154;
	@%p95 bra 	$L__BB14_198;
	mul.f32 	%f156, %f154, 0f4B000000;
	setp.gtu.f32 	%p96, %f949, %f156;
	@%p96 bra 	$L__BB14_194;
	div.approx.f32 	%f470, %f949, %f154;
	cvt.rzi.f32.f32 	%f947, %f470;
	neg.f32 	%f158, %f154;
	fma.rn.f32 	%f159, %f158, %f947, %f949;
	mov.b32 	%r62, %f159;
	mov.b32 	%r134, %f154;
	setp.lt.u32 	%p97, %r62, %r134;
	@%p97 bra 	$L__BB14_193;
	setp.gt.u32 	%p98, %r62, -2147483648;
	@%p98 bra 	$L__BB14_192;
	add.f32 	%f947, %f947, 0f3F800000;
	add.f32 	%f471, %f154, %f154;
	setp.ltu.f32 	%p99, %f159, %f471;
	@%p99 bra 	$L__BB14_193;
	add.f32 	%f472, %f947, 0f3F800000;
	fma.rn.f32 	%f473, %f154, 0fC0400000, %f159;
	setp.ge.f32 	%p100, %f473, 0f00000000;
	add.f32 	%f474, %f472, 0f3F800000;
	selp.f32 	%f947, %f474, %f472, %p100;
	bra.uni 	$L__BB14_193;
$L__BB14_192:
	add.f32 	%f475, %f947, 0fBF800000;
	setp.lt.f32 	%p101, %f159, %f158;
	add.f32 	%f476, %f475, 0fBF800000;
	selp.f32 	%f947, %f476, %f475, %p101;
$L__BB14_193:
	fma.rn.f32 	%f949, %f158, %f947, %f949;
	bra.uni 	$L__BB14_198;
$L__BB14_194:
	mov.b32 	%r63, %f949;
	mov.b32 	%r135, %f156;
	and.b32  	%r64, %r135, -8388608;
	and.b32  	%r136, %r63, 8388607;
	or.b32  	%r254, %r136, 1065353216;
	and.b32  	%r137, %r135, 8388607;
	or.b32  	%r66, %r137, 1065353216;
	mov.b32 	%f948, %r254;
	sub.s32 	%r138, %r63, %r64;
	add.s32 	%r139, %r138, 192937984;
	and.b32  	%r255, %r139, -8388608;
	setp.eq.s32 	%p102, %r255, 0;
	@%p102 bra 	$L__BB14_197;
	mov.b32 	%f477, %r66;
	rcp.approx.ftz.f32 	%f166, %f477;
	neg.f32 	%f167, %f477;
$L__BB14_196:
	min.u32 	%r140, %r255, 192937984;
	add.s32 	%r141, %r254, %r140;
	mov.b32 	%f478, %r141;
	mul.f32 	%f479, %f166, %f478;
	fma.rn.f32 	%f480, %f167, %f479, %f478;
	fma.rn.f32 	%f481, %f480, %f166, %f479;
	fma.rn.f32 	%f482, %f167, %f481, %f478;
	fma.rz.f32 	%f483, %f482, %f166, %f481;
	cvt.rzi.f32.f32 	%f484, %f483;
	fma.rn.f32 	%f948, %f167, %f484, %f478;
	sub.s32 	%r255, %r255, %r140;
	mov.b32 	%r254, %f948;
	setp.ne.s32 	%p103, %r255, 0;
	setp.ne.s32 	%p104, %r254, 0;
	and.pred  	%p105, %p103, %p104;
	@%p105 bra 	$L__BB14_196;
$L__BB14_197:
	mov.b32 	%f486, %r64;
	setp.leu.f32 	%p106, %f154, 0f00000000;
	setp.gt.u32 	%p107, %r63, 2139095039;
	selp.f32 	%f487, 0f7FFFFFFF, %f486, %p107;
	selp.f32 	%f488, 0f7FFFFFFF, %f487, %p106;
	mul.f32 	%f489, %f948, 0f34000000;
	mul.f32 	%f949, %f488, %f489;
$L__BB14_198:
	abs.f32 	%f490, %f949;
	setp.nan.f32 	%p108, %f490, %f490;
	copysign.f32 	%f491, %f153, %f949;
	selp.f32 	%f492, %f949, %f491, %p108;
	st.global.f32 	[%rd41], %f492;
$L__BB14_199:
	add.s64 	%rd42, %rd40, %rd37;
	setp.ge.u64 	%p109, %rd42, %rd68;
	@%p109 bra 	$L__BB14_247;
	shl.b64 	%rd139, %rd42, 2;
	add.s64 	%rd43, %rd2, %rd139;
	ld.global.f32 	%f172, [%rd43];
	add.s64 	%rd140, %rd1, %rd139;
	ld.global.nc.f32 	%f493, [%rd140];
	abs.f32 	%f173, %f493;
	abs.f32 	%f952, %f172;
	setp.lt.f32 	%p110, %f952, %f173;
	@%p110 bra 	$L__BB14_212;
	mul.f32 	%f175, %f173, 0f4B000000;
	setp.gtu.f32 	%p111, %f952, %f175;
	@%p111 bra 	$L__BB14_208;
	div.approx.f32 	%f494, %f952, %f173;
	cvt.rzi.f32.f32 	%f950, %f494;
	neg.f32 	%f177, %f173;
	fma.rn.f32 	%f178, %f177, %f950, %f952;
	mov.b32 	%r72, %f178;
	mov.b32 	%r142, %f173;
	setp.lt.u32 	%p112, %r72, %r142;
	@%p112 bra 	$L__BB14_207;
	setp.gt.u32 	%p113, %r72, -2147483648;
	@%p113 bra 	$L__BB14_206;
	add.f32 	%f950, %f950, 0f3F800000;
	add.f32 	%f495, %f173, %f173;
	setp.ltu.f32 	%p114, %f178, %f495;
	@%p114 bra 	$L__BB14_207;
	add.f32 	%f496, %f950, 0f3F800000;
	fma.rn.f32 	%f497, %f173, 0fC0400000, %f178;
	setp.ge.f32 	%p115, %f497, 0f00000000;
	add.f32 	%f498, %f496, 0f3F800000;
	selp.f32 	%f950, %f498, %f496, %p115;
	bra.uni 	$L__BB14_207;
$L__BB14_206:
	add.f32 	%f499, %f950, 0fBF800000;
	setp.lt.f32 	%p116, %f178, %f177;
	add.f32 	%f500, %f499, 0fBF800000;
	selp.f32 	%f950, %f500, %f499, %p116;
$L__BB14_207:
	fma.rn.f32 	%f952, %f177, %f950, %f952;
	bra.uni 	$L__BB14_212;
$L__BB14_208:
	mov.b32 	%r73, %f952;
	mov.b32 	%r143, %f175;
	and.b32  	%r74, %r143, -8388608;
	and.b32  	%r144, %r73, 8388607;
	or.b32  	%r256, %r144, 1065353216;
	and.b32  	%r145, %r143, 8388607;
	or.b32  	%r76, %r145, 1065353216;
	mov.b32 	%f951, %r256;
	sub.s32 	%r146, %r73, %r74;
	add.s32 	%r147, %r146, 192937984;
	and.b32  	%r257, %r147, -8388608;
	setp.eq.s32 	%p117, %r257, 0;
	@%p117 bra 	$L__BB14_211;
	mov.b32 	%f501, %r76;
	rcp.approx.ftz.f32 	%f185, %f501;
	neg.f32 	%f186, %f501;
$L__BB14_210:
	min.u32 	%r148, %r257, 192937984;
	add.s32 	%r149, %r256, %r148;
	mov.b32 	%f502, %r149;
	mul.f32 	%f503, %f185, %f502;
	fma.rn.f32 	%f504, %f186, %f503, %f502;
	fma.rn.f32 	%f505, %f504, %f185, %f503;
	fma.rn.f32 	%f506, %f186, %f505, %f502;
	fma.rz.f32 	%f507, %f506, %f185, %f505;
	cvt.rzi.f32.f32 	%f508, %f507;
	fma.rn.f32 	%f951, %f186, %f508, %f502;
	sub.s32 	%r257, %r257, %r148;
	mov.b32 	%r256, %f951;
	setp.ne.s32 	%p118, %r257, 0;
	setp.ne.s32 	%p119, %r256, 0;
	and.pred  	%p120, %p118, %p119;
	@%p120 bra 	$L__BB14_210;
$L__BB14_211:
	mov.b32 	%f510, %r74;
	setp.leu.f32 	%p121, %f173, 0f00000000;
	setp.gt.u32 	%p122, %r73, 2139095039;
	selp.f32 	%f511, 0f7FFFFFFF, %f510, %p122;
	selp.f32 	%f512, 0f7FFFFFFF, %f511, %p121;
	mul.f32 	%f513, %f951, 0f34000000;
	mul.f32 	%f952, %f512, %f513;
$L__BB14_212:
	abs.f32 	%f514, %f952;
	setp.nan.f32 	%p123, %f514, %f514;
	copysign.f32 	%f515, %f172, %f952;
	selp.f32 	%f516, %f952, %f515, %p123;
	st.global.f32 	[%rd43], %f516;
	bra.uni 	$L__BB14_247;
$L__BB14_213:
	mov.b32 	%r43, %f943;
	mov.b32 	%r119, %f120;
	and.b32  	%r44, %r119, -8388608;
	and.b32  	%r120, %r43, 8388607;
	or.b32  	%r250, %r120, 1065353216;
	and.b32  	%r121, %r119, 8388607;
	or.b32  	%r46, %r121, 1065353216;
	mov.b32 	%f942, %r250;
	sub.s32 	%r122, %r43, %r44;
	add.s32 	%r123, %r122, 192937984;
	and.b32  	%r251, %r123, -8388608;
	setp.eq.s32 	%p72, %r251, 0;
	@%p72 bra 	$L__BB14_169;
	mov.b32 	%f429, %r46;
	rcp.approx.ftz.f32 	%f191, %f429;
	neg.f32 	%f192, %f429;
	bra.uni 	$L__BB14_168;
$L__BB14_215:
	setp.ge.u64 	%p60, %rd3, %rd68;
	@%p60 bra 	$L__BB14_217;
	shl.b64 	%rd121, %rd3, 2;
	add.s64 	%rd122, %rd2, %rd121;
	add.s64 	%rd123, %rd1, %rd121;
	ld.global.nc.f32 	%f409, [%rd123];
	ld.global.f32 	%f410, [%rd122];
	max.f32 	%f411, %f410, %f409;
	st.global.f32 	[%rd122], %f411;
$L__BB14_217:
	cvt.u64.u32 	%rd44, %r1;
	add.s64 	%rd45, %rd3, %rd44;
	setp.ge.u64 	%p61, %rd45, %rd68;
	@%p61 bra 	$L__BB14_219;
	shl.b64 	%rd124, %rd45, 2;
	add.s64 	%rd125, %rd2, %rd124;
	add.s64 	%rd126, %rd1, %rd124;
	ld.global.nc.f32 	%f412, [%rd126];
	ld.global.f32 	%f413, [%rd125];
	max.f32 	%f414, %f413, %f412;
	st.global.f32 	[%rd125], %f414;
$L__BB14_219:
	add.s64 	%rd46, %rd45, %rd44;
	setp.ge.u64 	%p62, %rd46, %rd68;
	@%p62 bra 	$L__BB14_221;
	shl.b64 	%rd127, %rd46, 2;
	add.s64 	%rd128, %rd2, %rd127;
	add.s64 	%rd129, %rd1, %rd127;
	ld.global.nc.f32 	%f415, [%rd129];
	ld.global.f32 	%f416, [%rd128];
	max.f32 	%f417, %f416, %f415;
	st.global.f32 	[%rd128], %f417;
$L__BB14_221:
	add.s64 	%rd47, %rd46, %rd44;
	setp.ge.u64 	%p63, %rd47, %rd68;
	@%p63 bra 	$L__BB14_247;
	shl.b64 	%rd130, %rd47, 2;
	add.s64 	%rd131, %rd2, %rd130;
	add.s64 	%rd132, %rd1, %rd130;
	ld.global.nc.f32 	%f418, [%rd132];
	ld.global.f32 	%f419, [%rd131];
	max.f32 	%f420, %f419, %f418;
	st.global.f32 	[%rd131], %f420;
	bra.uni 	$L__BB14_247;
$L__BB14_223:
	setp.ge.u64 	%p32, %rd3, %rd68;
	@%p32 bra 	$L__BB14_225;
	shl.b64 	%rd97, %rd3, 2;
	add.s64 	%rd98, %rd2, %rd97;
	ld.global.f32 	%f269, [%rd98];
	add.s64 	%rd99, %rd1, %rd97;
	ld.global.nc.f32 	%f270, [%rd99];
	abs.f32 	%f271, %f270;
	abs.f32 	%f272, %f269;
	setp.gt.f32 	%p33, %f272, %f271;
	selp.f32 	%f273, %f272, %f271, %p33;
	selp.f32 	%f274, %f271, %f272, %p33;
	div.rn.f32 	%f275, %f274, %f273;
	mul.f32 	%f276, %f275, %f275;
	fma.rn.f32 	%f277, %f276, 0f3B33710B, 0fBC807748;
	fma.rn.f32 	%f278, %f277, %f276, 0f3D2CDAB2;
	fma.rn.f32 	%f279, %f278, %f276, 0fBD992D10;
	fma.rn.f32 	%f280, %f279, %f276, 0f3DD9EA6C;
	fma.rn.f32 	%f281, %f280, %f276, 0fBE117CB1;
	fma.rn.f32 	%f282, %f281, %f276, 0f3E4CBCE0;
	fma.rn.f32 	%f283, %f282, %f276, 0fBEAAAA7D;
	mul.f32 	%f284, %f276, %f283;
	fma.rn.f32 	%f285, %f284, %f275, %f275;
	neg.f32 	%f286, %f285;
	fma.rn.f32 	%f287, 0f3F6EE581, 0f3FD774EB, %f286;
	selp.f32 	%f288, %f287, %f285, %p33;
	selp.f32 	%f289, 0f3F6EE581, 0f3FEEE581, %p33;
	selp.f32 	%f290, %f285, %f286, %p33;
	mov.b32 	%r114, %f270;
	fma.rn.f32 	%f291, %f289, 0f3FD774EB, %f290;
	setp.lt.s32 	%p34, %r114, 0;
	selp.f32 	%f292, %f291, %f288, %p34;
	add.f32 	%f293, %f272, %f271;
	setp.eq.f32 	%p35, %f273, 0f00000000;
	selp.f32 	%f294, 0f40490FDB, 0f00000000, %p34;
	setp.eq.f32 	%p36, %f271, %f272;
	selp.f32 	%f295, 0f4016CBE4, 0f3F490FDB, %p34;
	selp.f32 	%f296, %f295, %f292, %p36;
	selp.f32 	%f297, %f294, %f296, %p35;
	abs.f32 	%f298, %f293;
	setp.nan.f32 	%p37, %f298, %f298;
	copysign.f32 	%f299, %f269, %f297;
	selp.f32 	%f300, %f293, %f299, %p37;
	st.global.f32 	[%rd98], %f300;
$L__BB14_225:
	cvt.u64.u32 	%rd52, %r1;
	add.s64 	%rd53, %rd3, %rd52;
	setp.ge.u64 	%p38, %rd53, %rd68;
	@%p38 bra 	$L__BB14_227;
	shl.b64 	%rd100, %rd53, 2;
	add.s64 	%rd101, %rd2, %rd100;
	ld.global.f32 	%f301, [%rd101];
	add.s64 	%rd102, %rd1, %rd100;
	ld.global.nc.f32 	%f302, [%rd102];
	abs.f32 	%f303, %f302;
	abs.f32 	%f304, %f301;
	setp.gt.f32 	%p39, %f304, %f303;
	selp.f32 	%f305, %f304, %f303, %p39;
	selp.f32 	%f306, %f303, %f304, %p39;
	div.rn.f32 	%f307, %f306, %f305;
	mul.f32 	%f308, %f307, %f307;
	fma.rn.f32 	%f309, %f308, 0f3B33710B, 0fBC807748;
	fma.rn.f32 	%f310, %f309, %f308, 0f3D2CDAB2;
	fma.rn.f32 	%f311, %f310, %f308, 0fBD992D10;
	fma.rn.f32 	%f312, %f311, %f308, 0f3DD9EA6C;
	fma.rn.f32 	%f313, %f312, %f308, 0fBE117CB1;
	fma.rn.f32 	%f314, %f313, %f308, 0f3E4CBCE0;
	fma.rn.f32 	%f315, %f314, %f308, 0fBEAAAA7D;
	mul.f32 	%f316, %f308, %f315;
	fma.rn.f32 	%f317, %f316, %f307, %f307;
	neg.f32 	%f318, %f317;
	fma.rn.f32 	%f319, 0f3F6EE581, 0f3FD774EB, %f318;
	selp.f32 	%f320, %f319, %f317, %p39;
	selp.f32 	%f321, 0f3F6EE581, 0f3FEEE581, %p39;
	selp.f32 	%f322, %f317, %f318, %p39;
	mov.b32 	%r115, %f302;
	fma.rn.f32 	%f323, %f321, 0f3FD774EB, %f322;
	setp.lt.s32 	%p40, %r115, 0;
	selp.f32 	%f324, %f323, %f320, %p40;
	add.f32 	%f325, %f304, %f303;
	setp.eq.f32 	%p41, %f305, 0f00000000;
	selp.f32 	%f326, 0f40490FDB, 0f00000000, %p40;
	setp.eq.f32 	%p42, %f303, %f304;
	selp.f32 	%f327, 0f4016CBE4, 0f3F490FDB, %p40;
	selp.f32 	%f328, %f327, %f324, %p42;
	selp.f32 	%f329, %f326, %f328, %p41;
	abs.f32 	%f330, %f325;
	setp.nan.f32 	%p43, %f330, %f330;
	copysign.f32 	%f331, %f301, %f329;
	selp.f32 	%f332, %f325, %f331, %p43;
	st.global.f32 	[%rd101], %f332;
$L__BB14_227:
	add.s64 	%rd54, %rd53, %rd52;
	setp.ge.u64 	%p44, %rd54, %rd68;
	@%p44 bra 	$L__BB14_229;
	shl.b64 	%rd103, %rd54, 2;
	add.s64 	%rd104, %rd2, %rd103;
	ld.global.f32 	%f333, [%rd104];
	add.s64 	%rd105, %rd1, %rd103;
	ld.global.nc.f32 	%f334, [%rd105];
	abs.f32 	%f335, %f334;
	abs.f32 	%f336, %f333;
	setp.gt.f32 	%p45, %f336, %f335;
	selp.f32 	%f337, %f336, %f335, %p45;
	selp.f32 	%f338, %f335, %f336, %p45;
	div.rn.f32 	%f339, %f338, %f337;
	mul.f32 	%f340, %f339, %f339;
	fma.rn.f32 	%f341, %f340, 0f3B33710B, 0fBC807748;
	fma.rn.f32 	%f342, %f341, %f340, 0f3D2CDAB2;
	fma.rn.f32 	%f343, %f342, %f340, 0fBD992D10;
	fma.rn.f32 	%f344, %f343, %f340, 0f3DD9EA6C;
	fma.rn.f32 	%f345, %f344, %f340, 0fBE117CB1;
	fma.rn.f32 	%f346, %f345, %f340, 0f3E4CBCE0;
	fma.rn.f32 	%f347, %f346, %f340, 0fBEAAAA7D;
	mul.f32 	%f348, %f340, %f347;
	fma.rn.f32 	%f349, %f348, %f339, %f339;
	neg.f32 	%f350, %f349;
	fma.rn.f32 	%f351, 0f3F6EE581, 0f3FD774EB, %f350;
	selp.f32 	%f352, %f351, %f349, %p45;
	selp.f32 	%f353, 0f3F6EE581, 0f3FEEE581, %p45;
	selp.f32 	%f354, %f349, %f350, %p45;
	mov.b32 	%r116, %f334;
	fma.rn.f32 	%f355, %f353, 0f3FD774EB, %f354;
	setp.lt.s32 	%p46, %r116, 0;
	selp.f32 	%f356, %f355, %f352, %p46;
	add.f32 	%f357, %f336, %f335;
	setp.eq.f32 	%p47, %f337, 0f00000000;
	selp.f32 	%f358, 0f40490FDB, 0f00000000, %p46;
	setp.eq.f32 	%p48, %f335, %f336;
	selp.f32 	%f359, 0f4016CBE4, 0f3F490FDB, %p46;
	selp.f32 	%f360, %f359, %f356, %p48;
	selp.f32 	%f361, %f358, %f360, %p47;
	abs.f32 	%f362, %f357;
	setp.nan.f32 	%p49, %f362, %f362;
	copysign.f32 	%f363, %f333, %f361;
	selp.f32 	%f364, %f357, %f363, %p49;
	st.global.f32 	[%rd104], %f364;
$L__BB14_229:
	add.s64 	%rd55, %rd54, %rd52;
	setp.ge.u64 	%p50, %rd55, %rd68;
	@%p50 bra 	$L__BB14_247;
	shl.b64 	%rd106, %rd55, 2;
	add.s64 	%rd107, %rd2, %rd106;
	ld.global.f32 	%f365, [%rd107];
	add.s64 	%rd108, %rd1, %rd106;
	ld.global.nc.f32 	%f366, [%rd108];
	abs.f32 	%f367, %f366;
	abs.f32 	%f368, %f365;
	setp.gt.f32 	%p51, %f368, %f367;
	selp.f32 	%f369, %f368, %f367, %p51;
	selp.f32 	%f370, %f367, %f368, %p51;
	div.rn.f32 	%f371, %f370, %f369;
	mul.f32 	%f372, %f371, %f371;
	fma.rn.f32 	%f373, %f372, 0f3B33710B, 0fBC807748;
	fma.rn.f32 	%f374, %f373, %f372, 0f3D2CDAB2;
	fma.rn.f32 	%f375, %f374, %f372, 0fBD992D10;
	fma.rn.f32 	%f376, %f375, %f372, 0f3DD9EA6C;
	fma.rn.f32 	%f377, %f376, %f372, 0fBE117CB1;
	fma.rn.f32 	%f378, %f377, %f372, 0f3E4CBCE0;
	fma.rn.f32 	%f379, %f378, %f372, 0fBEAAAA7D;
	mul.f32 	%f380, %f372, %f379;
	fma.rn.f32 	%f381, %f380, %f371, %f371;
	neg.f32 	%f382, %f381;
	fma.rn.f32 	%f383, 0f3F6EE581, 0f3FD774EB, %f382;
	selp.f32 	%f384, %f383, %f381, %p51;
	selp.f32 	%f385, 0f3F6EE581, 0f3FEEE581, %p51;
	selp.f32 	%f386, %f381, %f382, %p51;
	mov.b32 	%r117, %f366;
	fma.rn.f32 	%f387, %f385, 0f3FD774EB, %f386;
	setp.lt.s32 	%p52, %r117, 0;
	selp.f32 	%f388, %f387, %f384, %p52;
	add.f32 	%f389, %f368, %f367;
	setp.eq.f32 	%p53, %f369, 0f00000000;
	selp.f32 	%f390, 0f40490FDB, 0f00000000, %p52;
	setp.eq.f32 	%p54, %f367, %f368;
	selp.f32 	%f391, 0f4016CBE4, 0f3F490FDB, %p52;
	selp.f32 	%f392, %f391, %f388, %p54;
	selp.f32 	%f393, %f390, %f392, %p53;
	abs.f32 	%f394, %f389;
	setp.nan.f32 	%p55, %f394, %f394;
	copysign.f32 	%f395, %f365, %f393;
	selp.f32 	%f396, %f389, %f395, %p55;
	st.global.f32 	[%rd107], %f396;
	bra.uni 	$L__BB14_247;
$L__BB14_231:
	setp.ge.u64 	%p20, %rd3, %rd68;
	@%p20 bra 	$L__BB14_233;
	shl.b64 	%rd85, %rd3, 2;
	add.s64 	%rd86, %rd2, %rd85;
	add.s64 	%rd87, %rd1, %rd85;
	ld.global.nc.f32 	%f205, [%rd87];
	ld.global.f32 	%f206, [%rd86];
	abs.f32 	%f207, %f206;
	abs.f32 	%f208, %f205;
	mov.b32 	%r86, %f208;
	mov.b32 	%r87, %f207;
	min.s32 	%r88, %r86, %r87;
	mov.b32 	%f209, %r88;
	max.s32 	%r89, %r87, %r86;
	mov.b32 	%f210, %r89;
	and.b32  	%r90, %r89, -33554432;
	xor.b32  	%r91, %r90, 2122317824;
	mov.b32 	%f211, %r91;
	mul.f32 	%f212, %f209, %f211;
	mul.f32 	%f213, %f210, %f211;
	mul.f32 	%f214, %f212, %f212;
	fma.rn.f32 	%f215, %f213, %f213, %f214;
	sqrt.rn.f32 	%f216, %f215;
	or.b32  	%r92, %r90, 8388608;
	mov.b32 	%f217, %r92;
	mul.f32 	%f218, %f216, %f217;
	setp.eq.f32 	%p21, %f209, 0f00000000;
	selp.f32 	%f219, %f210, %f218, %p21;
	setp.eq.f32 	%p22, %f209, 0f7F800000;
	selp.f32 	%f220, 0f7F800000, %f219, %p22;
	st.global.f32 	[%rd86], %f220;
$L__BB14_233:
	cvt.u64.u32 	%rd56, %r1;
	add.s64 	%rd57, %rd3, %rd56;
	setp.ge.u64 	%p23, %rd57, %rd68;
	@%p23 bra 	$L__BB14_235;
	shl.b64 	%rd88, %rd57, 2;
	add.s64 	%rd89, %rd2, %rd88;
	add.s64 	%rd90, %rd1, %rd88;
	ld.global.nc.f32 	%f221, [%rd90];
	ld.global.f32 	%f222, [%rd89];
	abs.f32 	%f223, %f222;
	abs.f32 	%f224, %f221;
	mov.b32 	%r93, %f224;
	mov.b32 	%r94, %f223;
	min.s32 	%r95, %r93, %r94;
	mov.b32 	%f225, %r95;
	max.s32 	%r96, %r94, %r93;
	mov.b32 	%f226, %r96;
	and.b32  	%r97, %r96, -33554432;
	xor.b32  	%r98, %r97, 2122317824;
	mov.b32 	%f227, %r98;
	mul.f32 	%f228, %f225, %f227;
	mul.f32 	%f229, %f226, %f227;
	mul.f32 	%f230, %f228, %f228;
	fma.rn.f32 	%f231, %f229, %f229, %f230;
	sqrt.rn.f32 	%f232, %f231;
	or.b32  	%r99, %r97, 8388608;
	mov.b32 	%f233, %r99;
	mul.f32 	%f234, %f232, %f233;
	setp.eq.f32 	%p24, %f225, 0f00000000;
	selp.f32 	%f235, %f226, %f234, %p24;
	setp.eq.f32 	%p25, %f225, 0f7F800000;
	selp.f32 	%f236, 0f7F800000, %f235, %p25;
	st.global.f32 	[%rd89], %f236;
$L__BB14_235:
	add.s64 	%rd58, %rd57, %rd56;
	setp.ge.u64 	%p26, %rd58, %rd68;
	@%p26 bra 	$L__BB14_237;
	shl.b64 	%rd91, %rd58, 2;
	add.s64 	%rd92, %rd2, %rd91;
	add.s64 	%rd93, %rd1, %rd91;
	ld.global.nc.f32 	%f237, [%rd93];
	ld.global.f32 	%f238, [%rd92];
	abs.f32 	%f239, %f238;
	abs.f32 	%f240, %f237;
	mov.b32 	%r100, %f240;
	mov.b32 	%r101, %f239;
	min.s32 	%r102, %r100, %r101;
	mov.b32 	%f241, %r102;
	max.s32 	%r103, %r101, %r100;
	mov.b32 	%f242, %r103;
	and.b32  	%r104, %r103, -33554432;
	xor.b32  	%r105, %r104, 2122317824;
	mov.b32 	%f243, %r105;
	mul.f32 	%f244, %f241, %f243;
	mul.f32 	%f245, %f242, %f243;
	mul.f32 	%f246, %f244, %f244;
	fma.rn.f32 	%f247, %f245, %f245, %f246;
	sqrt.rn.f32 	%f248, %f247;
	or.b32  	%r106, %r104, 8388608;
	mov.b32 	%f249, %r106;
	mul.f32 	%f250, %f248, %f249;
	setp.eq.f32 	%p27, %f241, 0f00000000;
	selp.f32 	%f251, %f242, %f250, %p27;
	setp.eq.f32 	%p28, %f241, 0f7F800000;
	selp.f32 	%f252, 0f7F800000, %f251, %p28;
	st.global.f32 	[%rd92], %f252;
$L__BB14_237:
	add.s64 	%rd59, %rd58, %rd56;
	setp.ge.u64 	%p29, %rd59, %rd68;
	@%p29 bra 	$L__BB14_247;
	shl.b64 	%rd94, %rd59, 2;
	add.s64 	%rd95, %rd2, %rd94;
	add.s64 	%rd96, %rd1, %rd94;
	ld.global.nc.f32 	%f253, [%rd96];
	ld.global.f32 	%f254, [%rd95];
	abs.f32 	%f255, %f254;
	abs.f32 	%f256, %f253;
	mov.b32 	%r107, %f256;
	mov.b32 	%r108, %f255;
	min.s32 	%r109, %r107, %r108;
	mov.b32 	%f257, %r109;
	max.s32 	%r110, %r108, %r107;
	mov.b32 	%f258, %r110;
	and.b32  	%r111, %r110, -33554432;
	xor.b32  	%r112, %r111, 2122317824;
	mov.b32 	%f259, %r112;
	mul.f32 	%f260, %f257, %f259;
	mul.f32 	%f261, %f258, %f259;
	mul.f32 	%f262, %f260, %f260;
	fma.rn.f32 	%f263, %f261, %f261, %f262;
	sqrt.rn.f32 	%f264, %f263;
	or.b32  	%r113, %r111, 8388608;
	mov.b32 	%f265, %r113;
	mul.f32 	%f266, %f264, %f265;
	setp.eq.f32 	%p30, %f257, 0f00000000;
	selp.f32 	%f267, %f258, %f266, %p30;
	setp.eq.f32 	%p31, %f257, 0f7F800000;
	selp.f32 	%f268, 0f7F800000, %f267, %p31;
	st.global.f32 	[%rd95], %f268;
	bra.uni 	$L__BB14_247;
$L__BB14_239:
	setp.ge.u64 	%p288, %rd3, %rd68;
	@%p288 bra 	$L__BB14_241;
	shl.b64 	%rd205, %rd3, 2;
	add.s64 	%rd206, %rd2, %rd205;
	mov.b32 	%r238, 0;
	st.global.u32 	[%rd206], %r238;
$L__BB14_241:
	cvt.u64.u32 	%rd64, %r1;
	add.s64 	%rd65, %rd3, %rd64;
	setp.ge.u64 	%p289, %rd65, %rd68;
	@%p289 bra 	$L__BB14_243;
	shl.b64 	%rd207, %rd65, 2;
	add.s64 	%rd208, %rd2, %rd207;
	mov.b32 	%r239, 0;
	st.global.u32 	[%rd208], %r239;
$L__BB14_243:
	add.s64 	%rd66, %rd65, %rd64;
	setp.ge.u64 	%p290, %rd66, %rd68;
	@%p290 bra 	$L__BB14_245;
	shl.b64 	%rd209, %rd66, 2;
	add.s64 	%rd210, %rd2, %rd209;
	mov.b32 	%r240, 0;
	st.global.u32 	[%rd210], %r240;
$L__BB14_245:
	add.s64 	%rd67, %rd66, %rd64;
	setp.ge.u64 	%p291, %rd67, %rd68;
	@%p291 bra 	$L__BB14_247;
	shl.b64 	%rd211, %rd67, 2;
	add.s64 	%rd212, %rd2, %rd211;
	mov.b32 	%r241, 0;
	st.global.u32 	[%rd212], %r241;
$L__BB14_247:
	ret;

}
	// .globl	binary_inplace_vs_float_kernel
.visible .entry binary_inplace_vs_float_kernel(
	.param .u64 .ptr .align 1 binary_inplace_vs_float_kernel_param_0,
	.param .f32 binary_inplace_vs_float_kernel_param_1,
	.param .u64 binary_inplace_vs_float_kernel_param_2,
	.param .u32 binary_inplace_vs_float_kernel_param_3
)
{
	.reg .pred 	%p<289>;
	.reg .b32 	%r<212>;
	.reg .b32 	%f<781>;
	.reg .b64 	%rd<19>;

	ld.param.u64 	%rd12, [binary_inplace_vs_float_kernel_param_0];
	ld.param.f32 	%f189, [binary_inplace_vs_float_kernel_param_1];
	ld.param.u64 	%rd11, [binary_inplace_vs_float_kernel_param_2];
	ld.param.u32 	%r69, [binary_inplace_vs_float_kernel_param_3];
	cvta.to.global.u64 	%rd1, %rd12;
	mov.u32 	%r70, %ctaid.x;
	mov.u32 	%r1, %ntid.x;
	shl.b32 	%r71, %r1, 2;
	mul.wide.u32 	%rd13, %r71, %r70;
	mov.u32 	%r72, %tid.x;
	cvt.u64.u32 	%rd14, %r72;
	add.s64 	%rd2, %rd13, %rd14;
	abs.f32 	%f1, %f189;
	mov.b32 	%r2, %f1;
	mov.b32 	%r3, %f189;
	mul.f32 	%f2, %f1, 0f4B000000;
	neg.f32 	%f3, %f1;
	add.f32 	%f4, %f1, %f1;
	mov.b32 	%r73, %f2;
	and.b32  	%r4, %r73, -8388608;
	and.b32  	%r74, %r73, 8388607;
	or.b32  	%r75, %r74, 1065353216;
	mov.b32 	%f190, %r75;
	rcp.approx.ftz.f32 	%f5, %f190;
	neg.f32 	%f6, %f190;
	mul.f32 	%f191, %f189, 0f3F000000;
	cvt.rzi.f32.f32 	%f192, %f191;
	add.f32 	%f193, %f192, %f192;
	sub.f32 	%f194, %f189, %f193;
	abs.f32 	%f7, %f194;
	cvt.rmi.f32.f32 	%f8, %f189;
	setp.ge.u64 	%p1, %rd2, %rd11;
	@%p1 bra 	$L__BB15_58;
	shl.b64 	%rd15, %rd2, 2;
	add.s64 	%rd3, %rd1, %rd15;
	ld.global.f32 	%f9, [%rd3];
	mov.f32 	%f759, 0f00000000;
	setp.gt.s32 	%p2, %r69, 5;
	@%p2 bra 	$L__BB15_15;
	setp.gt.s32 	%p10, %r69, 2;
	@%p10 bra 	$L__BB15_7;
	setp.eq.s32 	%p14, %r69, 0;
	@%p14 bra 	$L__BB15_24;
	setp.eq.s32 	%p15, %r69, 1;
	@%p15 bra 	$L__BB15_25;
	setp.eq.s32 	%p16, %r69, 2;
	@%p16 bra 	$L__BB15_6;
	bra.uni 	$L__BB15_57;
$L__BB15_6:
	mul.f32 	%f759, %f189, %f9;
	bra.uni 	$L__BB15_57;
$L__BB15_7:
	setp.eq.s32 	%p11, %r69, 3;
	@%p11 bra 	$L__BB15_26;
	setp.eq.s32 	%p12, %r69, 4;
	mov.f32 	%f749, 0f3F800000;
	@%p12 bra 	$L__BB15_27;
	setp.eq.s32 	%p13, %r69, 5;
	@%p13 bra 	$L__BB15_10;
	bra.uni 	$L__BB15_57;
$L__BB15_10:
	abs.f32 	%f755, %f9;
	setp.lt.f32 	%p38, %f755, %f1;
	@%p38 bra 	$L__BB15_41;
	setp.gtu.f32 	%p39, %f755, %f2;
	@%p39 bra 	$L__BB15_38;
	div.approx.f32 	%f256, %f755, %f1;
	cvt.rzi.f32.f32 	%f753, %f256;
	fma.rn.f32 	%f21, %f3, %f753, %f755;
	mov.b32 	%r5, %f21;
	setp.lt.u32 	%p40, %r5, %r2;
	@%p40 bra 	$L__BB15_37;
	setp.lt.u32 	%p41, %r5, -2147483647;
	@%p41 bra 	$L__BB15_35;
	add.f32 	%f260, %f753, 0fBF800000;
	setp.lt.f32 	%p44, %f21, %f3;
	add.f32 	%f261, %f260, 0fBF800000;
	selp.f32 	%f753, %f261, %f260, %p44;
	bra.uni 	$L__BB15_37;
$L__BB15_15:
	setp.gt.s32 	%p3, %r69, 8;
	@%p3 bra 	$L__BB15_20;
	setp.eq.s32 	%p7, %r69, 6;
	@%p7 bra 	$L__BB15_42;
	setp.eq.s32 	%p8, %r69, 7;
	@%p8 bra 	$L__BB15_54;
	setp.eq.s32 	%p9, %r69, 8;
	@%p9 bra 	$L__BB15_19;
	bra.uni 	$L__BB15_57;
$L__BB15_19:
	min.f32 	%f759, %f9, %f189;
	bra.uni 	$L__BB15_57;
$L__BB15_20:
	setp.eq.s32 	%p4, %r69, 9;
	@%p4 bra 	$L__BB15_55;
	setp.eq.s32 	%p5, %r69, 10;
	@%p5 bra 	$L__BB15_56;
	setp.eq.s32 	%p6, %r69, 11;
	@%p6 bra 	$L__BB15_23;
	bra.uni 	$L__BB15_57;
$L__BB15_23:
	copysign.f32 	%f759, %f189, %f9;
	bra.uni 	$L__BB15_57;
$L__BB15_24:
	add.f32 	%f759, %f189, %f9;
	bra.uni 	$L__BB15_57;
$L__BB15_25:
	sub.f32 	%f759, %f9, %f189;
	bra.uni 	$L__BB15_57;
$L__BB15_26:
	div.rn.f32 	%f759, %f9, %f189;
	bra.uni 	$L__BB15_57;
$L__BB15_27:
	setp.eq.f32 	%p52, %f189, 0f00000000;
	abs.f32 	%f14, %f9;
	setp.lt.f32 	%p53, %f14, 0f00800000;
	mul.f32 	%f277, %f14, 0f4B800000;
	selp.f32 	%f278, %f277, %f14, %p53;
	selp.f32 	%f279, 0fC1C00000, 0f00000000, %p53;
	mov.b32 	%r92, %f278;
	add.s32 	%r93, %r92, -1060439283;
	and.b32  	%r94, %r93, -8388608;
	sub.s32 	%r95, %r92, %r94;
	mov.b32 	%f280, %r95;
	cvt.rn.f32.s32 	%f281, %r94;
	fma.rn.f32 	%f282, %f281, 0f34000000, %f279;
	add.f32 	%f283, %f280, 0fBF800000;
	add.f32 	%f284, %f280, 0f3F800000;
	rcp.approx.ftz.f32 	%f285, %f284;
	add.f32 	%f286, %f283, %f283;
	mul.f32 	%f287, %f286, %f285;
	mul.f32 	%f288, %f287, %f287;
	sub.f32 	%f289, %f283, %f287;
	add.f32 	%f290, %f289, %f289;
	neg.f32 	%f291, %f287;
	fma.rn.f32 	%f292, %f291, %f283, %f290;
	mul.rn.f32 	%f293, %f285, %f292;
	fma.rn.f32 	%f294, %f288, 0f3A2C32E4, 0f3B52E7DB;
	fma.rn.f32 	%f295, %f294, %f288, 0f3C93BB73;
	fma.rn.f32 	%f296, %f295, %f288, 0f3DF6384F;
	mul.rn.f32 	%f297, %f296, %f288;
	fma.rn.f32 	%f298, %f287, 0f3FB8AA3B, %f282;
	sub.f32 	%f299, %f282, %f298;
	fma.rn.f32 	%f300, %f287, 0f3FB8AA3B, %f299;
	fma.rn.f32 	%f301, %f293, 0f3FB8AA3B, %f300;
	fma.rn.f32 	%f302, %f287, 0f32A55E34, %f301;
	mul.f32 	%f303, %f297, 0f40400000;
	fma.rn.f32 	%f304, %f303, %f293, %f302;
	fma.rn.f32 	%f305, %f297, %f287, %f304;
	add.rn.f32 	%f306, %f298, %f305;
	neg.f32 	%f307, %f298;
	add.rn.f32 	%f308, %f306, %f307;
	neg.f32 	%f309, %f308;
	add.rn.f32 	%f310, %f305, %f309;
	mul.rn.f32 	%f311, %f306, %f189;
	neg.f32 	%f312, %f311;
	fma.rn.f32 	%f313, %f306, %f189, %f312;
	fma.rn.f32 	%f314, %f310, %f189, %f313;
	cvt.rni.f32.f32 	%f315, %f311;
	sub.f32 	%f316, %f311, %f315;
	add.f32 	%f317, %f316, %f314;
	fma.rn.f32 	%f318, %f317, 0f391FCB8E, 0f3AAF85ED;
	fma.rn.f32 	%f319, %f318, %f317, 0f3C1D9856;
	fma.rn.f32 	%f320, %f319, %f317, 0f3D6357BB;
	fma.rn.f32 	%f321, %f320, %f317, 0f3E75FDEC;
	fma.rn.f32 	%f322, %f321, %f317, 0f3F317218;
	fma.rn.f32 	%f323, %f322, %f317, 0f3F800000;
	cvt.rzi.s32.f32 	%r96, %f315;
	setp.gt.f32 	%p54, %f315, 0f00000000;
	selp.b32 	%r97, 0, -2097152000, %p54;
	add.s32 	%r98, %r97, 2130706432;
	mov.b32 	%f324, %r98;
	mul.f32 	%f325, %f323, %f324;
	shl.b32 	%r99, %r96, 23;
	sub.s32 	%r100, %r99, %r97;
	mov.b32 	%f326, %r100;
	mul.f32 	%f327, %f325, %f326;
	abs.f32 	%f328, %f311;
	setp.gt.f32 	%p55, %f328, 0f43180000;
	setp.lt.f32 	%p56, %f311, 0f00000000;
	selp.f32 	%f329, 0f00000000, 0f7F800000, %p56;
	selp.f32 	%f15, %f329, %f327, %p55;
	setp.eq.f32 	%p57, %f9, 0f3F800000;
	or.pred  	%p58, %p52, %p57;
	mov.f32 	%f759, %f749;
	@%p58 bra 	$L__BB15_57;
	setp.num.f32 	%p59, %f1, %f1;
	setp.num.f32 	%p60, %f14, %f14;
	and.pred  	%p61, %p60, %p59;
	@%p61 bra 	$L__BB15_30;
	add.rn.f32 	%f759, %f9, %f189;
	bra.uni 	$L__BB15_57;
$L__BB15_30:
	setp.neu.f32 	%p62, %f9, 0f00000000;
	setp.neu.f32 	%p63, %f14, 0f7F800000;
	and.pred  	%p64, %p62, %p63;
	@%p64 bra 	$L__BB15_32;
	setp.lt.f32 	%p71, %f189, 0f00000000;
	setp.neu.f32 	%p72, %f7, 0f3F800000;
	add.f32 	%f333, %f9, %f9;
	mov.b32 	%r101, %f333;
	xor.b32  	%r102, %r101, 2139095040;
	selp.b32 	%r103, %r102, %r101, %p71;
	and.b32  	%r104, %r103, 2147483647;
	selp.b32 	%r105, %r104, %r103, %p72;
	mov.b32 	%f759, %r105;
	bra.uni 	$L__BB15_57;
$L__BB15_32:
	setp.eq.f32 	%p65, %f1, 0f7F800000;
	setp.eq.f32 	%p66, %f9, 0fBF800000;
	and.pred  	%p67, %p66, %p65;
	mov.f32 	%f759, %f749;
	@%p67 bra 	$L__BB15_57;
	setp.geu.f32 	%p68, %f9, 0f00000000;
	mov.f32 	%f759, %f15;
	@%p68 bra 	$L__BB15_57;
	setp.neu.f32 	%p69, %f189, %f8;
	setp.neu.f32 	%p70, %f7, 0f3F800000;
	neg.f32 	%f331, %f15;
	selp.f32 	%f332, %f15, %f331, %p70;
	selp.f32 	%f759, 0f7FFFFFFF, %f332, %p69;
	bra.uni 	$L__BB15_57;
$L__BB15_35:
	add.f32 	%f753, %f753, 0f3F800000;
	setp.ltu.f32 	%p42, %f21, %f4;
	@%p42 bra 	$L__BB15_37;
	add.f32 	%f257, %f753, 0f3F800000;
	fma.rn.f32 	%f258, %f1, 0fC0400000, %f21;
	setp.ge.f32 	%p43, %f258, 0f00000000;
	add.f32 	%f259, %f257, 0f3F800000;
	selp.f32 	%f753, %f259, %f257, %p43;
$L__BB15_37:
	fma.rn.f32 	%f755, %f3, %f753, %f755;
	bra.uni 	$L__BB15_41;
$L__BB15_38:
	mov.b32 	%r6, %f755;
	and.b32  	%r87, %r6, 8388607;
	or.b32  	%r196, %r87, 1065353216;
	mov.b32 	%f754, %r196;
	sub.s32 	%r88, %r6, %r4;
	and.b32  	%r89, %r88, -8388608;
	add.s32 	%r197, %r89, 192937984;
	setp.eq.s32 	%p45, %r197, 0;
	@%p45 bra 	$L__BB15_40;
$L__BB15_39:
	min.u32 	%r90, %r197, 192937984;
	add.s32 	%r91, %r196, %r90;
	mov.b32 	%f262, %r91;
	mul.f32 	%f263, %f5, %f262;
	fma.rn.f32 	%f264, %f6, %f263, %f262;
	fma.rn.f32 	%f265, %f264, %f5, %f263;
	fma.rn.f32 	%f266, %f6, %f265, %f262;
	fma.rz.f32 	%f267, %f266, %f5, %f265;
	cvt.rzi.f32.f32 	%f268, %f267;
	fma.rn.f32 	%f754, %f6, %f268, %f262;
	sub.s32 	%r197, %r197, %r90;
	mov.b32 	%r196, %f754;
	setp.ne.s32 	%p46, %r197, 0;
	setp.ne.s32 	%p47, %r196, 0;
	and.pred  	%p48, %p46, %p47;
	@%p48 bra 	$L__BB15_39;
$L__BB15_40:
	setp.leu.f32 	%p49, %f1, 0f00000000;
	setp.gt.u32 	%p50, %r6, 2139095039;
	mov.b32 	%f270, %r4;
	selp.f32 	%f271, 0f7FFFFFFF, %f270, %p50;
	selp.f32 	%f272, 0f7FFFFFFF, %f271, %p49;
	mul.f32 	%f273, %f754, 0f34000000;
	mul.f32 	%f755, %f272, %f273;
$L__BB15_41:
	abs.f32 	%f274, %f755;
	setp.nan.f32 	%p51, %f274, %f274;
	copysign.f32 	%f275, %f9, %f755;
	selp.f32 	%f759, %f755, %f275, %p51;
	bra.uni 	$L__BB15_57;
$L__BB15_42:
	abs.f32 	%f758, %f9;
	setp.lt.f32 	%p24, %f758, %f1;
	@%p24 bra 	$L__BB15_53;
	setp.gtu.f32 	%p25, %f758, %f2;
	@%p25 bra 	$L__BB15_50;
	div.approx.f32 	%f236, %f758, %f1;
	cvt.rzi.f32.f32 	%f756, %f236;
	fma.rn.f32 	%f35, %f3, %f756, %f758;
	mov.b32 	%r13, %f35;
	setp.lt.u32 	%p26, %r13, %r2;
	@%p26 bra 	$L__BB15_49;
	setp.lt.u32 	%p27, %r13, -2147483647;
	@%p27 bra 	$L__BB15_47;
	add.f32 	%f240, %f756, 0fBF800000;
	setp.lt.f32 	%p30, %f35, %f3;
	add.f32 	%f241, %f240, 0fBF800000;
	selp.f32 	%f756, %f241, %f240, %p30;
	bra.uni 	$L__BB15_49;
$L__BB15_47:
	add.f32 	%f756, %f756, 0f3F800000;
	setp.ltu.f32 	%p28, %f35, %f4;
	@%p28 bra 	$L__BB15_49;
	add.f32 	%f237, %f756, 0f3F800000;
	fma.rn.f32 	%f238, %f1, 0fC0400000, %f35;
	setp.ge.f32 	%p29, %f238, 0f00000000;
	add.f32 	%f239, %f237, 0f3F800000;
	selp.f32 	%f756, %f239, %f237, %p29;
$L__BB15_49:
	fma.rn.f32 	%f758, %f3, %f756, %f758;
	bra.uni 	$L__BB15_53;
$L__BB15_50:
	mov.b32 	%r14, %f758;
	and.b32  	%r82, %r14, 8388607;
	or.b32  	%r198, %r82, 1065353216;
	mov.b32 	%f757, %r198;
	sub.s32 	%r83, %r14, %r4;
	and.b32  	%r84, %r83, -8388608;
	add.s32 	%r199, %r84, 192937984;
	setp.eq.s32 	%p31, %r199, 0;
	@%p31 bra 	$L__BB15_52;
$L__BB15_51:
	min.u32 	%r85, %r199, 192937984;
	add.s32 	%r86, %r198, %r85;
	mov.b32 	%f242, %r86;
	mul.f32 	%f243, %f5, %f242;
	fma.rn.f32 	%f244, %f6, %f243, %f242;
	fma.rn.f32 	%f245, %f244, %f5, %f243;
	fma.rn.f32 	%f246, %f6, %f245, %f242;
	fma.rz.f32 	%f247, %f246, %f5, %f245;
	cvt.rzi.f32.f32 	%f248, %f247;
	fma.rn.f32 	%f757, %f6, %f248, %f242;
	sub.s32 	%r199, %r199, %r85;
	mov.b32 	%r198, %f757;
	setp.ne.s32 	%p32, %r199, 0;
	setp.ne.s32 	%p33, %r198, 0;
	and.pred  	%p34, %p32, %p33;
	@%p34 bra 	$L__BB15_51;
$L__BB15_52:
	setp.leu.f32 	%p35, %f1, 0f00000000;
	setp.gt.u32 	%p36, %r14, 2139095039;
	mov.b32 	%f250, %r4;
	selp.f32 	%f251, 0f7FFFFFFF, %f250, %p36;
	selp.f32 	%f252, 0f7FFFFFFF, %f251, %p35;
	mul.f32 	%f253, %f757, 0f34000000;
	mul.f32 	%f758, %f252, %f253;
$L__BB15_53:
	abs.f32 	%f254, %f758;
	setp.nan.f32 	%p37, %f254, %f254;
	copysign.f32 	%f255, %f9, %f758;
	selp.f32 	%f759, %f758, %f255, %p37;
	bra.uni 	$L__BB15_57;
$L__BB15_54:
	max.f32 	%f759, %f9, %f189;
	bra.uni 	$L__BB15_57;
$L__BB15_55:
	setp.lt.s32 	%p19, %r3, 0;
	abs.f32 	%f208, %f9;
	setp.gt.f32 	%p20, %f208, %f1;
	selp.f32 	%f209, %f208, %f1, %p20;
	selp.f32 	%f210, %f1, %f208, %p20;
	div.rn.f32 	%f211, %f210, %f209;
	mul.f32 	%f212, %f211, %f211;
	fma.rn.f32 	%f213, %f212, 0f3B33710B, 0fBC807748;
	fma.rn.f32 	%f214, %f213, %f212, 0f3D2CDAB2;
	fma.rn.f32 	%f215, %f214, %f212, 0fBD992D10;
	fma.rn.f32 	%f216, %f215, %f212, 0f3DD9EA6C;
	fma.rn.f32 	%f217, %f216, %f212, 0fBE117CB1;
	fma.rn.f32 	%f218, %f217, %f212, 0f3E4CBCE0;
	fma.rn.f32 	%f219, %f218, %f212, 0fBEAAAA7D;
	mul.f32 	%f220, %f212, %f219;
	fma.rn.f32 	%f221, %f220, %f211, %f211;
	neg.f32 	%f222, %f221;
	fma.rn.f32 	%f223, 0f3F6EE581, 0f3FD774EB, %f222;
	selp.f32 	%f224, %f223, %f221, %p20;
	selp.f32 	%f225, 0f3F6EE581, 0f3FEEE581, %p20;
	selp.f32 	%f226, %f221, %f222, %p20;
	fma.rn.f32 	%f227, %f225, 0f3FD774EB, %f226;
	selp.f32 	%f228, %f227, %f224, %p19;
	add.f32 	%f229, %f1, %f208;
	setp.eq.f32 	%p21, %f209, 0f00000000;
	setp.eq.f32 	%p22, %f1, %f208;
	selp.f32 	%f230, 0f4016CBE4, 0f3F490FDB, %p19;
	selp.f32 	%f231, %f230, %f228, %p22;
	selp.f32 	%f232, 0f40490FDB, 0f00000000, %p19;
	selp.f32 	%f233, %f232, %f231, %p21;
	abs.f32 	%f234, %f229;
	setp.nan.f32 	%p23, %f234, %f234;
	copysign.f32 	%f235, %f9, %f233;
	selp.f32 	%f759, %f229, %f235, %p23;
	bra.uni 	$L__BB15_57;
$L__BB15_56:
	abs.f32 	%f196, %f9;
	mov.b32 	%r76, %f196;
	min.s32 	%r77, %r2, %r76;
	mov.b32 	%f197, %r77;
	max.s32 	%r78, %r76, %r2;
	mov.b32 	%f198, %r78;
	and.b32  	%r79, %r78, -33554432;
	xor.b32  	%r80, %r79, 2122317824;
	mov.b32 	%f199, %r80;
	mul.f32 	%f200, %f197, %f199;
	mul.f32 	%f201, %f198, %f199;
	mul.f32 	%f202, %f200, %f200;
	fma.rn.f32 	%f203, %f201, %f201, %f202;
	sqrt.rn.f32 	%f204, %f203;
	or.b32  	%r81, %r79, 8388608;
	mov.b32 	%f205, %r81;
	mul.f32 	%f206, %f204, %f205;
	setp.eq.f32 	%p17, %f197, 0f00000000;
	selp.f32 	%f207, %f198, %f206, %p17;
	setp.eq.f32 	%p18, %f197, 0f7F800000;
	selp.f32 	%f759, 0f7F800000, %f207, %p18;
$L__BB15_57:
	st.global.f32 	[%rd3], %f759;
$L__BB15_58:
	cvt.u64.u32 	%rd4, %r1;
	add.s64 	%rd5, %rd2, %rd4;
	setp.ge.u64 	%p73, %rd5, %rd11;
	@%p73 bra 	$L__BB15_116;
	shl.b64 	%rd16, %rd5, 2;
	add.s64 	%rd6, %rd1, %rd16;
	ld.global.f32 	%f54, [%rd6];
	mov.f32 	%f766, 0f00000000;
	setp.gt.s32 	%p74, %r69, 5;
	@%p74 bra 	$L__BB15_74;
	setp.gt.s32 	%p82, %r69, 2;
	@%p82 bra 	$L__BB15_65;
	setp.eq.s32 	%p86, %r69, 0;
	@%p86 bra 	$L__BB15_114;
	setp.eq.s32 	%p87, %r69, 1;
	@%p87 bra 	$L__BB15_113;
	setp.eq.s32 	%p88, %r69, 2;
	@%p88 bra 	$L__BB15_64;
	bra.uni 	$L__BB15_115;
$L__BB15_64:
	mul.f32 	%f766, %f189, %f54;
	bra.uni 	$L__BB15_115;
$L__BB15_65:
	setp.eq.s32 	%p83, %r69, 3;
	@%p83 bra 	$L__BB15_112;
	setp.eq.s32 	%p84, %r69, 4;
	mov.f32 	%f750, 0f3F800000;
	@%p84 bra 	$L__BB15_104;
	setp.eq.s32 	%p85, %r69, 5;
	@%p85 bra 	$L__BB15_68;
	bra.uni 	$L__BB15_115;
$L__BB15_68:
	abs.f32 	%f765, %f54;
	setp.lt.f32 	%p110, %f765, %f1;
	@%p110 bra 	$L__BB15_103;
	setp.gtu.f32 	%p111, %f765, %f2;
	@%p111 bra 	$L__BB15_100;
	div.approx.f32 	%f395, %f765, %f1;
	cvt.rzi.f32.f32 	%f763, %f395;
	fma.rn.f32 	%f76, %f3, %f763, %f765;
	mov.b32 	%r29, %f76;
	setp.lt.u32 	%p112, %r29, %r2;
	@%p112 bra 	$L__BB15_99;
	setp.gt.u32 	%p113, %r29, -2147483648;
	@%p113 bra 	$L__BB15_98;
	add.f32 	%f763, %f763, 0f3F800000;
	setp.ltu.f32 	%p114, %f76, %f4;
	@%p114 bra 	$L__BB15_99;
	add.f32 	%f396, %f763, 0f3F800000;
	fma.rn.f32 	%f397, %f1, 0fC0400000, %f76;
	setp.ge.f32 	%p115, %f397, 0f00000000;
	add.f32 	%f398, %f396, 0f3F800000;
	selp.f32 	%f763, %f398, %f396, %p115;
	bra.uni 	$L__BB15_99;
$L__BB15_74:
	setp.gt.s32 	%p75, %r69, 8;
	@%p75 bra 	$L__BB15_79;
	setp.eq.s32 	%p79, %r69, 6;
	@%p79 bra 	$L__BB15_86;
	setp.eq.s32 	%p80, %r69, 7;
	@%p80 bra 	$L__BB15_85;
	setp.eq.s32 	%p81, %r69, 8;
	@%p81 bra 	$L__BB15_78;
	bra.uni 	$L__BB15_115;
$L__BB15_78:
	min.f32 	%f766, %f54, %f189;
	bra.uni 	$L__BB15_115;
$L__BB15_79:
	setp.eq.s32 	%p76, %r69, 9;
	@%p76 bra 	$L__BB15_84;
	setp.eq.s32 	%p77, %r69, 10;
	@%p77 bra 	$L__BB15_83;
	setp.ne.s32 	%p78, %r69, 11;
	@%p78 bra 	$L__BB15_115;
	copysign.f32 	%f766, %f189, %f54;
	bra.uni 	$L__BB15_115;
$L__BB15_83:
	abs.f32 	%f335, %f54;
	mov.b32 	%r106, %f335;
	min.s32 	%r107, %r2, %r106;
	mov.b32 	%f336, %r107;
	max.s32 	%r108, %r106, %r2;
	mov.b32 	%f337, %r108;
	and.b32  	%r109, %r108, -33554432;
	xor.b32  	%r110, %r109, 2122317824;
	mov.b32 	%f338, %r110;
	mul.f32 	%f339, %f336, %f338;
	mul.f32 	%f340, %f337, %f338;
	mul.f32 	%f341, %f339, %f339;
	fma.rn.f32 	%f342, %f340, %f340, %f341;
	sqrt.rn.f32 	%f343, %f342;
	or.b32  	%r111, %r109, 8388608;
	mov.b32 	%f344, %r111;
	mul.f32 	%f345, %f343, %f344;
	setp.eq.f32 	%p89, %f336, 0f00000000;
	selp.f32 	%f346, %f337, %f345, %p89;
	setp.eq.f32 	%p90, %f336, 0f7F800000;
	selp.f32 	%f766, 0f7F800000, %f346, %p90;
	bra.uni 	$L__BB15_115;
$L__BB15_84:
	setp.lt.s32 	%p91, %r3, 0;
	abs.f32 	%f347, %f54;
	setp.gt.f32 	%p92, %f347, %f1;
	selp.f32 	%f348, %f347, %f1, %p92;
	selp.f32 	%f349, %f1, %f347, %p92;
	div.rn.f32 	%f350, %f349, %f348;
	mul.f32 	%f351, %f350, %f350;
	fma.rn.f32 	%f352, %f351, 0f3B33710B, 0fBC807748;
	fma.rn.f32 	%f353, %f352, %f351, 0f3D2CDAB2;
	fma.rn.f32 	%f354, %f353, %f351, 0fBD992D10;
	fma.rn.f32 	%f355, %f354, %f351, 0f3DD9EA6C;
	fma.rn.f32 	%f356, %f355, %f351, 0fBE117CB1;
	fma.rn.f32 	%f357, %f356, %f351, 0f3E4CBCE0;
	fma.rn.f32 	%f358, %f357, %f351, 0fBEAAAA7D;
	mul.f32 	%f359, %f351, %f358;
	fma.rn.f32 	%f360, %f359, %f350, %f350;
	neg.f32 	%f361, %f360;
	fma.rn.f32 	%f362, 0f3F6EE581, 0f3FD774EB, %f361;
	selp.f32 	%f363, %f362, %f360, %p92;
	selp.f32 	%f364, 0f3F6EE581, 0f3FEEE581, %p92;
	selp.f32 	%f365, %f360, %f361, %p92;
	fma.rn.f32 	%f366, %f364, 0f3FD774EB, %f365;
	selp.f32 	%f367, %f366, %f363, %p91;
	add.f32 	%f368, %f1, %f347;
	setp.eq.f32 	%p93, %f348, 0f00000000;
	setp.eq.f32 	%p94, %f1, %f347;
	selp.f32 	%f369, 0f4016CBE4, 0f3F490FDB, %p91;
	selp.f32 	%f370, %f369, %f367, %p94;
	selp.f32 	%f371, 0f40490FDB, 0f00000000, %p91;
	selp.f32 	%f372, %f371, %f370, %p93;
	abs.f32 	%f373, %f368;
	setp.nan.f32 	%p95, %f373, %f373;
	copysign.f32 	%f374, %f54, %f372;
	selp.f32 	%f766, %f368, %f374, %p95;
	bra.uni 	$L__BB15_115;
$L__BB15_85:
	max.f32 	%f766, %f54, %f189;
	bra.uni 	$L__BB15_115;
$L__BB15_86:
	abs.f32 	%f762, %f54;
	setp.lt.f32 	%p96, %f762, %f1;
	@%p96 bra 	$L__BB15_97;
	setp.gtu.f32 	%p97, %f762, %f2;
	@%p97 bra 	$L__BB15_94;
	div.approx.f32 	%f375, %f762, %f1;
	cvt.rzi.f32.f32 	%f760, %f375;
	fma.rn.f32 	%f62, %f3, %f760, %f762;
	mov.b32 	%r21, %f62;
	setp.lt.u32 	%p98, %r21, %r2;
	@%p98 bra 	$L__BB15_93;
	setp.gt.u32 	%p99, %r21, -2147483648;
	@%p99 bra 	$L__BB15_92;
	add.f32 	%f760, %f760, 0f3F800000;
	setp.ltu.f32 	%p100, %f62, %f4;
	@%p100 bra 	$L__BB15_93;
	add.f32 	%f376, %f760, 0f3F800000;
	fma.rn.f32 	%f377, %f1, 0fC0400000, %f62;
	setp.ge.f32 	%p101, %f377, 0f00000000;
	add.f32 	%f378, %f376, 0f3F800000;
	selp.f32 	%f760, %f378, %f376, %p101;
	bra.uni 	$L__BB15_93;
$L__BB15_92:
	add.f32 	%f379, %f760, 0fBF800000;
	setp.lt.f32 	%p102, %f62, %f3;
	add.f32 	%f380, %f379, 0fBF800000;
	selp.f32 	%f760, %f380, %f379, %p102;
$L__BB15_93:
	fma.rn.f32 	%f762, %f3, %f760, %f762;
	bra.uni 	$L__BB15_97;
$L__BB15_94:
	mov.b32 	%r22, %f762;
	and.b32  	%r112, %r22, 8388607;
	or.b32  	%r200, %r112, 1065353216;
	mov.b32 	%f761, %r200;
	sub.s32 	%r113, %r22, %r4;
	and.b32  	%r114, %r113, -8388608;
	add.s32 	%r201, %r114, 192937984;
	setp.eq.s32 	%p103, %r201, 0;
	@%p103 bra 	$L__BB15_96;
$L__BB15_95:
	min.u32 	%r115, %r201, 192937984;
	add.s32 	%r116, %r200, %r115;
	mov.b32 	%f381, %r116;
	mul.f32 	%f382, %f5, %f381;
	fma.rn.f32 	%f383, %f6, %f382, %f381;
	fma.rn.f32 	%f384, %f383, %f5, %f382;
	fma.rn.f32 	%f385, %f6, %f384, %f381;
	fma.rz.f32 	%f386, %f385, %f5, %f384;
	cvt.rzi.f32.f32 	%f387, %f386;
	fma.rn.f32 	%f761, %f6, %f387, %f381;
	sub.s32 	%r201, %r201, %r115;
	mov.b32 	%r200, %f761;
	setp.ne.s32 	%p104, %r201, 0;
	setp.ne.s32 	%p105, %r200, 0;
	and.pred  	%p106, %p104, %p105;
	@%p106 bra 	$L__BB15_95;
$L__BB15_96:
	setp.leu.f32 	%p107, %f1, 0f00000000;
	setp.gt.u32 	%p108, %r22, 2139095039;
	mov.b32 	%f389, %r4;
	selp.f32 	%f390, 0f7FFFFFFF, %f389, %p108;
	selp.f32 	%f391, 0f7FFFFFFF, %f390, %p107;
	mul.f32 	%f392, %f761, 0f34000000;
	mul.f32 	%f762, %f391, %f392;
$L__BB15_97:
	abs.f32 	%f393, %f762;
	setp.nan.f32 	%p109, %f393, %f393;
	copysign.f32 	%f394, %f54, %f762;
	selp.f32 	%f766, %f762, %f394, %p109;
	bra.uni 	$L__BB15_115;
$L__BB15_98:
	add.f32 	%f399, %f763, 0fBF800000;
	setp.lt.f32 	%p116, %f76, %f3;
	add.f32 	%f400, %f399, 0fBF800000;
	selp.f32 	%f763, %f400, %f399, %p116;
$L__BB15_99:
	fma.rn.f32 	%f765, %f3, %f763, %f765;
	bra.uni 	$L__BB15_103;
$L__BB15_100:
	mov.b32 	%r30, %f765;
	and.b32  	%r117, %r30, 8388607;
	or.b32  	%r202, %r117, 1065353216;
	mov.b32 	%f764, %r202;
	sub.s32 	%r118, %r30, %r4;
	and.b32  	%r119, %r118, -8388608;
	add.s32 	%r203, %r119, 192937984;
	setp.eq.s32 	%p117, %r203, 0;
	@%p117 bra 	$L__BB15_102;
$L__BB15_101:
	min.u32 	%r120, %r203, 192937984;
	add.s32 	%r121, %r202, %r120;
	mov.b32 	%f401, %r121;
	mul.f32 	%f402, %f5, %f401;
	fma.rn.f32 	%f403, %f6, %f402, %f401;
	fma.rn.f32 	%f404, %f403, %f5, %f402;
	fma.rn.f32 	%f405, %f6, %f404, %f401;
	fma.rz.f32 	%f406, %f405, %f5, %f404;
	cvt.rzi.f32.f32 	%f407, %f406;
	fma.rn.f32 	%f764, %f6, %f407, %f401;
	sub.s32 	%r203, %r203, %r120;
	mov.b32 	%r202, %f764;
	setp.ne.s32 	%p118, %r203, 0;
	setp.ne.s32 	%p119, %r202, 0;
	and.pred  	%p120, %p118, %p119;
	@%p120 bra 	$L__BB15_101;
$L__BB15_102:
	setp.leu.f32 	%p121, %f1, 0f00000000;
	setp.gt.u32 	%p122, %r30, 2139095039;
	mov.b32 	%f409, %r4;
	selp.f32 	%f410, 0f7FFFFFFF, %f409, %p122;
	selp.f32 	%f411, 0f7FFFFFFF, %f410, %p121;
	mul.f32 	%f412, %f764, 0f34000000;
	mul.f32 	%f765, %f411, %f412;
$L__BB15_103:
	abs.f32 	%f413, %f765;
	setp.nan.f32 	%p123, %f413, %f413;
	copysign.f32 	%f414, %f54, %f765;
	selp.f32 	%f766, %f765, %f414, %p123;
	bra.uni 	$L__BB15_115;
$L__BB15_104:
	setp.eq.f32 	%p124, %f189, 0f00000000;
	abs.f32 	%f88, %f54;
	setp.lt.f32 	%p125, %f88, 0f00800000;
	mul.f32 	%f416, %f88, 0f4B800000;
	selp.f32 	%f417, %f416, %f88, %p125;
	selp.f32 	%f418, 0fC1C00000, 0f00000000, %p125;
	mov.b32 	%r122, %f417;
	add.s32 	%r123, %r122, -1060439283;
	and.b32  	%r124, %r123, -8388608;
	sub.s32 	%r125, %r122, %r124;
	mov.b32 	%f419, %r125;
	cvt.rn.f32.s32 	%f420, %r124;
	fma.rn.f32 	%f421, %f420, 0f34000000, %f418;
	add.f32 	%f422, %f419, 0fBF800000;
	add.f32 	%f423, %f419, 0f3F800000;
	rcp.approx.ftz.f32 	%f424, %f423;
	add.f32 	%f425, %f422, %f422;
	mul.f32 	%f426, %f425, %f424;
	mul.f32 	%f427, %f426, %f426;
	sub.f32 	%f428, %f422, %f426;
	add.f32 	%f429, %f428, %f428;
	neg.f32 	%f430, %f426;
	fma.rn.f32 	%f431, %f430, %f422, %f429;
	mul.rn.f32 	%f432, %f424, %f431;
	fma.rn.f32 	%f433, %f427, 0f3A2C32E4, 0f3B52E7DB;
	fma.rn.f32 	%f434, %f433, %f427, 0f3C93BB73;
	fma.rn.f32 	%f435, %f434, %f427, 0f3DF6384F;
	mul.rn.f32 	%f436, %f435, %f427;
	fma.rn.f32 	%f437, %f426, 0f3FB8AA3B, %f421;
	sub.f32 	%f438, %f421, %f437;
	fma.rn.f32 	%f439, %f426, 0f3FB8AA3B, %f438;
	fma.rn.f32 	%f440, %f432, 0f3FB8AA3B, %f439;
	fma.rn.f32 	%f441, %f426, 0f32A55E34, %f440;
	mul.f32 	%f442, %f436, 0f40400000;
	fma.rn.f32 	%f443, %f442, %f432, %f441;
	fma.rn.f32 	%f444, %f436, %f426, %f443;
	add.rn.f32 	%f445, %f437, %f444;
	neg.f32 	%f446, %f437;
	add.rn.f32 	%f447, %f445, %f446;
	neg.f32 	%f448, %f447;
	add.rn.f32 	%f449, %f444, %f448;
	mul.rn.f32 	%f450, %f445, %f189;
	neg.f32 	%f451, %f450;
	fma.rn.f32 	%f452, %f445, %f189, %f451;
	fma.rn.f32 	%f453, %f449, %f189, %f452;
	cvt.rni.f32.f32 	%f454, %f450;
	sub.f32 	%f455, %f450, %f454;
	add.f32 	%f456, %f455, %f453;
	fma.rn.f32 	%f457, %f456, 0f391FCB8E, 0f3AAF85ED;
	fma.rn.f32 	%f458, %f457, %f456, 0f3C1D9856;
	fma.rn.f32 	%f459, %f458, %f456, 0f3D6357BB;
	fma.rn.f32 	%f460, %f459, %f456, 0f3E75FDEC;
	fma.rn.f32 	%f461, %f460, %f456, 0f3F317218;
	fma.rn.f32 	%f462, %f461, %f456, 0f3F800000;
	cvt.rzi.s32.f32 	%r126, %f454;
	setp.gt.f32 	%p126, %f454, 0f00000000;
	selp.b32 	%r127, 0, -2097152000, %p126;
	add.s32 	%r128, %r127, 2130706432;
	mov.b32 	%f463, %r128;
	mul.f32 	%f464, %f462, %f463;
	shl.b32 	%r129, %r126, 23;
	sub.s32 	%r130, %r129, %r127;
	mov.b32 	%f465, %r130;
	mul.f32 	%f466, %f464, %f465;
	abs.f32 	%f467, %f450;
	setp.gt.f32 	%p127, %f467, 0f43180000;
	setp.lt.f32 	%p128, %f450, 0f00000000;
	selp.f32 	%f468, 0f00000000, 0f7F800000, %p128;
	selp.f32 	%f89, %f468, %f466, %p127;
	setp.eq.f32 	%p129, %f54, 0f3F800000;
	or.pred  	%p130, %p124, %p129;
	mov.f32 	%f766, %f750;
	@%p130 bra 	$L__BB15_115;
	setp.nan.f32 	%p131, %f1, %f1;
	setp.nan.f32 	%p132, %f88, %f88;
	or.pred  	%p133, %p132, %p131;
	@%p133 bra 	$L__BB15_111;
	setp.eq.f32 	%p134, %f54, 0f00000000;
	setp.eq.f32 	%p135, %f88, 0f7F800000;
	or.pred  	%p136, %p134, %p135;
	@%p136 bra 	$L__BB15_110;
	setp.eq.f32 	%p137, %f1, 0f7F800000;
	setp.eq.f32 	%p138, %f54, 0fBF800000;
	and.pred  	%p139, %p138, %p137;
	mov.f32 	%f766, %f750;
	@%p139 bra 	$L__BB15_115;
	setp.geu.f32 	%p140, %f54, 0f00000000;
	mov.f32 	%f766, %f89;
	@%p140 bra 	$L__BB15_115;
	setp.neu.f32 	%p141, %f189, %f8;
	setp.neu.f32 	%p142, %f7, 0f3F800000;
	neg.f32 	%f470, %f89;
	selp.f32 	%f471, %f89, %f470, %p142;
	selp.f32 	%f766, 0f7FFFFFFF, %f471, %p141;
	bra.uni 	$L__BB15_115;
$L__BB15_110:
	setp.lt.f32 	%p143, %f189, 0f00000000;
	setp.neu.f32 	%p144, %f7, 0f3F800000;
	add.f32 	%f472, %f54, %f54;
	mov.b32 	%r131, %f472;
	xor.b32  	%r132, %r131, 2139095040;
	selp.b32 	%r133, %r132, %r131, %p143;
	and.b32  	%r134, %r133, 2147483647;
	selp.b32 	%r135, %r134, %r133, %p144;
	mov.b32 	%f766, %r135;
	bra.uni 	$L__BB15_115;
$L__BB15_111:
	add.rn.f32 	%f766, %f54, %f189;
	bra.uni 	$L__BB15_115;
$L__BB15_112:
	div.rn.f32 	%f766, %f54, %f189;
	bra.uni 	$L__BB15_115;
$L__BB15_113:
	sub.f32 	%f766, %f54, %f189;
	bra.uni 	$L__BB15_115;
$L__BB15_114:
	add.f32 	%f766, %f189, %f54;
$L__BB15_115:
	st.global.f32 	[%rd6], %f766;
$L__BB15_116:
	add.s64 	%rd7, %rd5, %rd4;
	setp.ge.u64 	%p145, %rd7, %rd11;
	@%p145 bra 	$L__BB15_174;
	add.f32 	%f98, %f1, %f1;
	shl.b64 	%rd17, %rd7, 2;
	add.s64 	%rd8, %rd1, %rd17;
	ld.global.f32 	%f99, [%rd8];
	mov.f32 	%f773, 0f00000000;
	setp.gt.s32 	%p146, %r69, 5;
	@%p146 bra 	$L__BB15_132;
	setp.gt.s32 	%p154, %r69, 2;
	@%p154 bra 	$L__BB15_123;
	setp.eq.s32 	%p158, %r69, 0;
	@%p158 bra 	$L__BB15_172;
	setp.eq.s32 	%p159, %r69, 1;
	@%p159 bra 	$L__BB15_171;
	setp.eq.s32 	%p160, %r69, 2;
	@%p160 bra 	$L__BB15_122;
	bra.uni 	$L__BB15_173;
$L__BB15_122:
	mul.f32 	%f773, %f189, %f99;
	bra.uni 	$L__BB15_173;
$L__BB15_123:
	setp.eq.s32 	%p155, %r69, 3;
	@%p155 bra 	$L__BB15_170;
	setp.eq.s32 	%p156, %r69, 4;
	mov.f32 	%f751, 0f3F800000;
	@%p156 bra 	$L__BB15_162;
	setp.eq.s32 	%p157, %r69, 5;
	@%p157 bra 	$L__BB15_126;
	bra.uni 	$L__BB15_173;
$L__BB15_126:
	abs.f32 	%f772, %f99;
	setp.lt.f32 	%p182, %f772, %f1;
	@%p182 bra 	$L__BB15_161;
	setp.gtu.f32 	%p183, %f772, %f2;
	@%p183 bra 	$L__BB15_158;
	div.approx.f32 	%f534, %f772, %f1;
	cvt.rzi.f32.f32 	%f770, %f534;
	fma.rn.f32 	%f121, %f3, %f770, %f772;
	mov.b32 	%r45, %f121;
	setp.lt.u32 	%p184, %r45, %r2;
	@%p184 bra 	$L__BB15_157;
	setp.gt.u32 	%p185, %r45, -2147483648;
	@%p185 bra 	$L__BB15_156;
	add.f32 	%f770, %f770, 0f3F800000;
	setp.ltu.f32 	%p186, %f121, %f98;
	@%p186 bra 	$L__BB15_157;
	add.f32 	%f535, %f770, 0f3F800000;
	fma.rn.f32 	%f536, %f1, 0fC0400000, %f121;
	setp.ge.f32 	%p187, %f536, 0f00000000;
	add.f32 	%f537, %f535, 0f3F800000;
	selp.f32 	%f770, %f537, %f535, %p187;
	bra.uni 	$L__BB15_157;
$L__BB15_132:
	setp.gt.s32 	%p147, %r69, 8;
	@%p147 bra 	$L__BB15_137;
	setp.eq.s32 	%p151, %r69, 6;
	@%p151 bra 	$L__BB15_144;
	setp.eq.s32 	%p152, %r69, 7;
	@%p152 bra 	$L__BB15_143;
	setp.eq.s32 	%p153, %r69, 8;
	@%p153 bra 	$L__BB15_136;
	bra.uni 	$L__BB15_173;
$L__BB15_136:
	min.f32 	%f773, %f99, %f189;
	bra.uni 	$L__BB15_173;
$L__BB15_137:
	setp.eq.s32 	%p148, %r69, 9;
	@%p148 bra 	$L__BB15_142;
	setp.eq.s32 	%p149, %r69, 10;
	@%p149 bra 	$L__BB15_141;
	setp.ne.s32 	%p150, %r69, 11;
	@%p150 bra 	$L__BB15_173;
	copysign.f32 	%f773, %f189, %f99;
	bra.uni 	$L__BB15_173;
$L__BB15_141:
	abs.f32 	%f474, %f99;
	mov.b32 	%r136, %f474;
	min.s32 	%r137, %r2, %r136;
	mov.b32 	%f475, %r137;
	max.s32 	%r138, %r136, %r2;
	mov.b32 	%f476, %r138;
	and.b32  	%r139, %r138, -33554432;
	xor.b32  	%r140, %r139, 2122317824;
	mov.b32 	%f477, %r140;
	mul.f32 	%f478, %f475, %f477;
	mul.f32 	%f479, %f476, %f477;
	mul.f32 	%f480, %f478, %f478;
	fma.rn.f32 	%f481, %f479, %f479, %f480;
	sqrt.rn.f32 	%f482, %f481;
	or.b32  	%r141, %r139, 8388608;
	mov.b32 	%f483, %r141;
	mul.f32 	%f484, %f482, %f483;
	setp.eq.f32 	%p161, %f475, 0f00000000;
	selp.f32 	%f485, %f476, %f484, %p161;
	setp.eq.f32 	%p162, %f475, 0f7F800000;
	selp.f32 	%f773, 0f7F800000, %f485, %p162;
	bra.uni 	$L__BB15_173;
$L__BB15_142:
	setp.lt.s32 	%p163, %r3, 0;
	abs.f32 	%f486, %f99;
	setp.gt.f32 	%p164, %f486, %f1;
	selp.f32 	%f487, %f486, %f1, %p164;
	selp.f32 	%f488, %f1, %f486, %p164;
	div.rn.f32 	%f489, %f488, %f487;
	mul.f32 	%f490, %f489, %f489;
	fma.rn.f32 	%f491, %f490, 0f3B33710B, 0fBC807748;
	fma.rn.f32 	%f492, %f491, %f490, 0f3D2CDAB2;
	fma.rn.f32 	%f493, %f492, %f490, 0fBD992D10;
	fma.rn.f32 	%f494, %f493, %f490, 0f3DD9EA6C;
	fma.rn.f32 	%f495, %f494, %f490, 0fBE117CB1;
	fma.rn.f32 	%f496, %f495, %f490, 0f3E4CBCE0;
	fma.rn.f32 	%f497, %f496, %f490, 0fBEAAAA7D;
	mul.f32 	%f498, %f490, %f497;
	fma.rn.f32 	%f499, %f498, %f489, %f489;
	neg.f32 	%f500, %f499;
	fma.rn.f32 	%f501, 0f3F6EE581, 0f3FD774EB, %f500;
	selp.f32 	%f502, %f501, %f499, %p164;
	selp.f32 	%f503, 0f3F6EE581, 0f3FEEE581, %p164;
	selp.f32 	%f504, %f499, %f500, %p164;
	fma.rn.f32 	%f505, %f503, 0f3FD774EB, %f504;
	selp.f32 	%f506, %f505, %f502, %p163;
	add.f32 	%f507, %f1, %f486;
	setp.eq.f32 	%p165, %f487, 0f00000000;
	setp.eq.f32 	%p166, %f1, %f486;
	selp.f32 	%f508, 0f4016CBE4, 0f3F490FDB, %p163;
	selp.f32 	%f509, %f508, %f506, %p166;
	selp.f32 	%f510, 0f40490FDB, 0f00000000, %p163;
	selp.f32 	%f511, %f510, %f509, %p165;
	abs.f32 	%f512, %f507;
	setp.nan.f32 	%p167, %f512, %f512;
	copysign.f32 	%f513, %f99, %f511;
	selp.f32 	%f773, %f507, %f513, %p167;
	bra.uni 	$L__BB15_173;
$L__BB15_143:
	max.f32 	%f773, %f99, %f189;
	bra.uni 	$L__BB15_173;
$L__BB15_144:
	abs.f32 	%f769, %f99;
	setp.lt.f32 	%p168, %f769, %f1;
	@%p168 bra 	$L__BB15_155;
	setp.gtu.f32 	%p169, %f769, %f2;
	@%p169 bra 	$L__BB15_152;
	div.approx.f32 	%f514, %f769, %f1;
	cvt.rzi.f32.f32 	%f767, %f514;
	fma.rn.f32 	%f107, %f3, %f767, %f769;
	mov.b32 	%r37, %f107;
	setp.lt.u32 	%p170, %r37, %r2;
	@%p170 bra 	$L__BB15_151;
	setp.gt.u32 	%p171, %r37, -2147483648;
	@%p171 bra 	$L__BB15_150;
	add.f32 	%f767, %f767, 0f3F800000;
	setp.ltu.f32 	%p172, %f107, %f98;
	@%p172 bra 	$L__BB15_151;
	add.f32 	%f515, %f767, 0f3F800000;
	fma.rn.f32 	%f516, %f1, 0fC0400000, %f107;
	setp.ge.f32 	%p173, %f516, 0f00000000;
	add.f32 	%f517, %f515, 0f3F800000;
	selp.f32 	%f767, %f517, %f515, %p173;
	bra.uni 	$L__BB15_151;
$L__BB15_150:
	add.f32 	%f518, %f767, 0fBF800000;
	setp.lt.f32 	%p174, %f107, %f3;
	add.f32 	%f519, %f518, 0fBF800000;
	selp.f32 	%f767, %f519, %f518, %p174;
$L__BB15_151:
	fma.rn.f32 	%f769, %f3, %f767, %f769;
	bra.uni 	$L__BB15_155;
$L__BB15_152:
	mov.b32 	%r38, %f769;
	and.b32  	%r142, %r38, 8388607;
	or.b32  	%r204, %r142, 1065353216;
	mov.b32 	%f768, %r204;
	sub.s32 	%r143, %r38, %r4;
	and.b32  	%r144, %r143, -8388608;
	add.s32 	%r205, %r144, 192937984;
	setp.eq.s32 	%p175, %r205, 0;
	@%p175 bra 	$L__BB15_154;
$L__BB15_153:
	min.u32 	%r145, %r205, 192937984;
	add.s32 	%r146, %r204, %r145;
	mov.b32 	%f520, %r146;
	mul.f32 	%f521, %f5, %f520;
	fma.rn.f32 	%f522, %f6, %f521, %f520;
	fma.rn.f32 	%f523, %f522, %f5, %f521;
	fma.rn.f32 	%f524, %f6, %f523, %f520;
	fma.rz.f32 	%f525, %f524, %f5, %f523;
	cvt.rzi.f32.f32 	%f526, %f525;
	fma.rn.f32 	%f768, %f6, %f526, %f520;
	sub.s32 	%r205, %r205, %r145;
	mov.b32 	%r204, %f768;
	setp.ne.s32 	%p176, %r205, 0;
	setp.ne.s32 	%p177, %r204, 0;
	and.pred  	%p178, %p176, %p177;
	@%p178 bra 	$L__BB15_153;
$L__BB15_154:
	setp.leu.f32 	%p179, %f1, 0f00000000;
	setp.gt.u32 	%p180, %r38, 2139095039;
	mov.b32 	%f528, %r4;
	selp.f32 	%f529, 0f7FFFFFFF, %f528, %p180;
	selp.f32 	%f530, 0f7FFFFFFF, %f529, %p179;
	mul.f32 	%f531, %f768, 0f34000000;
	mul.f32 	%f769, %f530, %f531;
$L__BB15_155:
	abs.f32 	%f532, %f769;
	setp.nan.f32 	%p181, %f532, %f532;
	copysign.f32 	%f533, %f99, %f769;
	selp.f32 	%f773, %f769, %f533, %p181;
	bra.uni 	$L__BB15_173;
$L__BB15_156:
	add.f32 	%f538, %f770, 0fBF800000;
	setp.lt.f32 	%p188, %f121, %f3;
	add.f32 	%f539, %f538, 0fBF800000;
	selp.f32 	%f770, %f539, %f538, %p188;
$L__BB15_157:
	fma.rn.f32 	%f772, %f3, %f770, %f772;
	bra.uni 	$L__BB15_161;
$L__BB15_158:
	mov.b32 	%r46, %f772;
	and.b32  	%r147, %r46, 8388607;
	or.b32  	%r206, %r147, 1065353216;
	mov.b32 	%f771, %r206;
	sub.s32 	%r148, %r46, %r4;
	and.b32  	%r149, %r148, -8388608;
	add.s32 	%r207, %r149, 192937984;
	setp.eq.s32 	%p189, %r207, 0;
	@%p189 bra 	$L__BB15_160;
$L__BB15_159:
	min.u32 	%r150, %r207, 192937984;
	add.s32 	%r151, %r206, %r150;
	mov.b32 	%f540, %r151;
	mul.f32 	%f541, %f5, %f540;
	fma.rn.f32 	%f542, %f6, %f541, %f540;
	fma.rn.f32 	%f543, %f542, %f5, %f541;
	fma.rn.f32 	%f544, %f6, %f543, %f540;
	fma.rz.f32 	%f545, %f544, %f5, %f543;
	cvt.rzi.f32.f32 	%f546, %f545;
	fma.rn.f32 	%f771, %f6, %f546, %f540;
	sub.s32 	%r207, %r207, %r150;
	mov.b32 	%r206, %f771;
	setp.ne.s32 	%p190, %r207, 0;
	setp.ne.s32 	%p191, %r206, 0;
	and.pred  	%p192, %p190, %p191;
	@%p192 bra 	$L__BB15_159;
$L__BB15_160:
	setp.leu.f32 	%p193, %f1, 0f00000000;
	setp.gt.u32 	%p194, %r46, 2139095039;
	mov.b32 	%f548, %r4;
	selp.f32 	%f549, 0f7FFFFFFF, %f548, %p194;
	selp.f32 	%f550, 0f7FFFFFFF, %f549, %p193;
	mul.f32 	%f551, %f771, 0f34000000;
	mul.f32 	%f772, %f550, %f551;
$L__BB15_161:
	abs.f32 	%f552, %f772;
	setp.nan.f32 	%p195, %f552, %f552;
	copysign.f32 	%f553, %f99, %f772;
	selp.f32 	%f773, %f772, %f553, %p195;
	bra.uni 	$L__BB15_173;
$L__BB15_162:
	setp.eq.f32 	%p196, %f189, 0f00000000;
	abs.f32 	%f133, %f99;
	setp.lt.f32 	%p197, %f133, 0f00800000;
	mul.f32 	%f555, %f133, 0f4B800000;
	selp.f32 	%f556, %f555, %f133, %p197;
	selp.f32 	%f557, 0fC1C00000, 0f00000000, %p197;
	mov.b32 	%r152, %f556;
	add.s32 	%r153, %r152, -1060439283;
	and.b32  	%r154, %r153, -8388608;
	sub.s32 	%r155, %r152, %r154;
	mov.b32 	%f558, %r155;
	cvt.rn.f32.s32 	%f559, %r154;
	fma.rn.f32 	%f560, %f559, 0f34000000, %f557;
	add.f32 	%f561, %f558, 0fBF800000;
	add.f32 	%f562, %f558, 0f3F800000;
	rcp.approx.ftz.f32 	%f563, %f562;
	add.f32 	%f564, %f561, %f561;
	mul.f32 	%f565, %f564, %f563;
	mul.f32 	%f566, %f565, %f565;
	sub.f32 	%f567, %f561, %f565;
	add.f32 	%f568, %f567, %f567;
	neg.f32 	%f569, %f565;
	fma.rn.f32 	%f570, %f569, %f561, %f568;
	mul.rn.f32 	%f571, %f563, %f570;
	fma.rn.f32 	%f572, %f566, 0f3A2C32E4, 0f3B52E7DB;
	fma.rn.f32 	%f573, %f572, %f566, 0f3C93BB73;
	fma.rn.f32 	%f574, %f573, %f566, 0f3DF6384F;
	mul.rn.f32 	%f575, %f574, %f566;
	fma.rn.f32 	%f576, %f565, 0f3FB8AA3B, %f560;
	sub.f32 	%f577, %f560, %f576;
	fma.rn.f32 	%f578, %f565, 0f3FB8AA3B, %f577;
	fma.rn.f32 	%f579, %f571, 0f3FB8AA3B, %f578;
	fma.rn.f32 	%f580, %f565, 0f32A55E34, %f579;
	mul.f32 	%f581, %f575, 0f40400000;
	fma.rn.f32 	%f582, %f581, %f571, %f580;
	fma.rn.f32 	%f583, %f575, %f565, %f582;
	add.rn.f32 	%f584, %f576, %f583;
	neg.f32 	%f585, %f576;
	add.rn.f32 	%f586, %f584, %f585;
	neg.f32 	%f587, %f586;
	add.rn.f32 	%f588, %f583, %f587;
	mul.rn.f32 	%f589, %f584, %f189;
	neg.f32 	%f590, %f589;
	fma.rn.f32 	%f591, %f584, %f189, %f590;
	fma.rn.f32 	%f592, %f588, %f189, %f591;
	cvt.rni.f32.f32 	%f593, %f589;
	sub.f32 	%f594, %f589, %f593;
	add.f32 	%f595, %f594, %f592;
	fma.rn.f32 	%f596, %f595, 0f391FCB8E, 0f3AAF85ED;
	fma.rn.f32 	%f597, %f596, %f595, 0f3C1D9856;
	fma.rn.f32 	%f598, %f597, %f595, 0f3D6357BB;
	fma.rn.f32 	%f599, %f598, %f595, 0f3E75FDEC;
	fma.rn.f32 	%f600, %f599, %f595, 0f3F317218;
	fma.rn.f32 	%f601, %f600, %f595, 0f3F800000;
	cvt.rzi.s32.f32 	%r156, %f593;
	setp.gt.f32 	%p198, %f593, 0f00000000;
	selp.b32 	%r157, 0, -2097152000, %p198;
	add.s32 	%r158, %r157, 2130706432;
	mov.b32 	%f602, %r158;
	mul.f32 	%f603, %f601, %f602;
	shl.b32 	%r159, %r156, 23;
	sub.s32 	%r160, %r159, %r157;
	mov.b32 	%f604, %r160;
	mul.f32 	%f605, %f603, %f604;
	abs.f32 	%f606, %f589;
	setp.gt.f32 	%p199, %f606, 0f43180000;
	setp.lt.f32 	%p200, %f589, 0f00000000;
	selp.f32 	%f607, 0f00000000, 0f7F800000, %p200;
	selp.f32 	%f134, %f607, %f605, %p199;
	setp.eq.f32 	%p201, %f99, 0f3F800000;
	or.pred  	%p202, %p196, %p201;
	mov.f32 	%f773, %f751;
	@%p202 bra 	$L__BB15_173;
	setp.nan.f32 	%p203, %f1, %f1;
	setp.nan.f32 	%p204, %f133, %f133;
	or.pred  	%p205, %p204, %p203;
	@%p205 bra 	$L__BB15_169;
	setp.eq.f32 	%p206, %f99, 0f00000000;
	setp.eq.f32 	%p207, %f133, 0f7F800000;
	or.pred  	%p208, %p206, %p207;
	@%p208 bra 	$L__BB15_168;
	setp.eq.f32 	%p209, %f1, 0f7F800000;
	setp.eq.f32 	%p210, %f99, 0fBF800000;
	and.pred  	%p211, %p210, %p209;
	mov.f32 	%f773, %f751;
	@%p211 bra 	$L__BB15_173;
	setp.geu.f32 	%p212, %f99, 0f00000000;
	mov.f32 	%f773, %f134;
	@%p212 bra 	$L__BB15_173;
	setp.neu.f32 	%p213, %f189, %f8;
	setp.neu.f32 	%p214, %f7, 0f3F800000;
	neg.f32 	%f609, %f134;
	selp.f32 	%f610, %f134, %f609, %p214;
	selp.f32 	%f773, 0f7FFFFFFF, %f610, %p213;
	bra.uni 	$L__BB15_173;
$L__BB15_168:
	setp.lt.f32 	%p215, %f189, 0f00000000;
	setp.neu.f32 	%p216, %f7, 0f3F800000;
	add.f32 	%f611, %f99, %f99;
	mov.b32 	%r161, %f611;
	xor.b32  	%r162, %r161, 2139095040;
	selp.b32 	%r163, %r162, %r161, %p215;
	and.b32  	%r164, %r163, 2147483647;
	selp.b32 	%r165, %r164, %r163, %p216;
	mov.b32 	%f773, %r165;
	bra.uni 	$L__BB15_173;
$L__BB15_169:
	add.rn.f32 	%f773, %f99, %f189;
	bra.uni 	$L__BB15_173;
$L__BB15_170:
	div.rn.f32 	%f773, %f99, %f189;
	bra.uni 	$L__BB15_173;
$L__BB15_171:
	sub.f32 	%f773, %f99, %f189;
	bra.uni 	$L__BB15_173;
$L__BB15_172:
	add.f32 	%f773, %f189, %f99;
$L__BB15_173:
	st.global.f32 	[%rd8], %f773;
$L__BB15_174:
	add.s64 	%rd9, %rd7, %rd4;
	setp.ge.u64 	%p217, %rd9, %rd11;
	@%p217 bra 	$L__BB15_232;
	add.f32 	%f143, %f1, %f1;
	mov.b32 	%f144, %r4;
	shl.b64 	%rd18, %rd9, 2;
	add.s64 	%rd10, %rd1, %rd18;
	ld.global.f32 	%f145, [%rd10];
	mov.f32 	%f780, 0f00000000;
	setp.gt.s32 	%p218, %r69, 5;
	@%p218 bra 	$L__BB15_190;
	setp.gt.s32 	%p226, %r69, 2;
	@%p226 bra 	$L__BB15_181;
	setp.eq.s32 	%p230, %r69, 0;
	@%p230 bra 	$L__BB15_230;
	setp.eq.s32 	%p231, %r69, 1;
	@%p231 bra 	$L__BB15_229;
	setp.eq.s32 	%p232, %r69, 2;
	@%p232 bra 	$L__BB15_180;
	bra.uni 	$L__BB15_231;
$L__BB15_180:
	mul.f32 	%f780, %f189, %f145;
	bra.uni 	$L__BB15_231;
$L__BB15_181:
	setp.eq.s32 	%p227, %r69, 3;
	@%p227 bra 	$L__BB15_228;
	setp.eq.s32 	%p228, %r69, 4;
	mov.f32 	%f752, 0f3F800000;
	@%p228 bra 	$L__BB15_220;
	setp.eq.s32 	%p229, %r69, 5;
	@%p229 bra 	$L__BB15_184;
	bra.uni 	$L__BB15_231;
$L__BB15_184:
	abs.f32 	%f779, %f145;
	setp.lt.f32 	%p254, %f779, %f1;
	@%p254 bra 	$L__BB15_219;
	setp.gtu.f32 	%p255, %f779, %f2;
	@%p255 bra 	$L__BB15_216;
	div.approx.f32 	%f672, %f779, %f1;
	cvt.rzi.f32.f32 	%f777, %f672;
	fma.rn.f32 	%f167, %f3, %f777, %f779;
	mov.b32 	%r61, %f167;
	setp.lt.u32 	%p256, %r61, %r2;
	@%p256 bra 	$L__BB15_215;
	setp.gt.u32 	%p257, %r61, -2147483648;
	@%p257 bra 	$L__BB15_214;
	add.f32 	%f777, %f777, 0f3F800000;
	setp.ltu.f32 	%p258, %f167, %f143;
	@%p258 bra 	$L__BB15_215;
	add.f32 	%f673, %f777, 0f3F800000;
	fma.rn.f32 	%f674, %f1, 0fC0400000, %f167;
	setp.ge.f32 	%p259, %f674, 0f00000000;
	add.f32 	%f675, %f673, 0f3F800000;
	selp.f32 	%f777, %f675, %f673, %p259;
	bra.uni 	$L__BB15_215;
$L__BB15_190:
	setp.gt.s32 	%p219, %r69, 8;
	@%p219 bra 	$L__BB15_195;
	setp.eq.s32 	%p223, %r69, 6;
	@%p223 bra 	$L__BB15_202;
	setp.eq.s32 	%p224, %r69, 7;
	@%p224 bra 	$L__BB15_201;
	setp.eq.s32 	%p225, %r69, 8;
	@%p225 bra 	$L__BB15_194;
	bra.uni 	$L__BB15_231;
$L__BB15_194:
	min.f32 	%f780, %f145, %f189;
	bra.uni 	$L__BB15_231;
$L__BB15_195:
	setp.eq.s32 	%p220, %r69, 9;
	@%p220 bra 	$L__BB15_200;
	setp.eq.s32 	%p221, %r69, 10;
	@%p221 bra 	$L__BB15_199;
	setp.ne.s32 	%p222, %r69, 11;
	@%p222 bra 	$L__BB15_231;
	copysign.f32 	%f780, %f189, %f145;
	bra.uni 	$L__BB15_231;
$L__BB15_199:
	abs.f32 	%f613, %f145;
	mov.b32 	%r166, %f613;
	min.s32 	%r167, %r2, %r166;
	mov.b32 	%f614, %r167;
	max.s32 	%r168, %r166, %r2;
	mov.b32 	%f615, %r168;
	and.b32  	%r169, %r168, -33554432;
	xor.b32  	%r170, %r169, 2122317824;
	mov.b32 	%f616, %r170;
	mul.f32 	%f617, %f614, %f616;
	mul.f32 	%f618, %f615, %f616;
	mul.f32 	%f619, %f617, %f617;
	fma.rn.f32 	%f620, %f618, %f618, %f619;
	sqrt.rn.f32 	%f621, %f620;
	or.b32  	%r171, %r169, 8388608;
	mov.b32 	%f622, %r171;
	mul.f32 	%f623, %f621, %f622;
	setp.eq.f32 	%p233, %f614, 0f00000000;
	selp.f32 	%f624, %f615, %f623, %p233;
	setp.eq.f32 	%p234, %f614, 0f7F800000;
	selp.f32 	%f780, 0f7F800000, %f624, %p234;
	bra.uni 	$L__BB15_231;
$L__BB15_200:
	setp.lt.s32 	%p235, %r3, 0;
	abs.f32 	%f625, %f145;
	setp.gt.f32 	%p236, %f625, %f1;
	selp.f32 	%f626, %f625, %f1, %p236;
	selp.f32 	%f627, %f1, %f625, %p236;
	div.rn.f32 	%f628, %f627, %f626;
	mul.f32 	%f629, %f628, %f628;
	fma.rn.f32 	%f630, %f629, 0f3B33710B, 0fBC807748;
	fma.rn.f32 	%f631, %f630, %f629, 0f3D2CDAB2;
	fma.rn.f32 	%f632, %f631, %f629, 0fBD992D10;
	fma.rn.f32 	%f633, %f632, %f629, 0f3DD9EA6C;
	fma.rn.f32 	%f634, %f633, %f629, 0fBE117CB1;
	fma.rn.f32 	%f635, %f634, %f629, 0f3E4CBCE0;
	fma.rn.f32 	%f636, %f635, %f629, 0fBEAAAA7D;
	mul.f32 	%f637, %f629, %f636;
	fma.rn.f32 	%f638, %f637, %f628, %f628;
	neg.f32 	%f639, %f638;
	fma.rn.f32 	%f640, 0f3F6EE581, 0f3FD774EB, %f639;
	selp.f32 	%f641, %f640, %f638, %p236;
	selp.f32 	%f642, 0f3F6EE581, 0f3FEEE581, %p236;
	selp.f32 	%f643, %f638, %f639, %p236;
	fma.rn.f32 	%f644, %f642, 0f3FD774EB, %f643;
	selp.f32 	%f645, %f644, %f641, %p235;
	add.f32 	%f646, %f1, %f625;
	setp.eq.f32 	%p237, %f626, 0f00000000;
	setp.eq.f32 	%p238, %f1, %f625;
	selp.f32 	%f647, 0f4016CBE4, 0f3F490FDB, %p235;
	selp.f32 	%f648, %f647, %f645, %p238;
	selp.f32 	%f649, 0f40490FDB, 0f00000000, %p235;
	selp.f32 	%f650, %f649, %f648, %p237;
	abs.f32 	%f651, %f646;
	setp.nan.f32 	%p239, %f651, %f651;
	copysign.f32 	%f652, %f145, %f650;
	selp.f32 	%f780, %f646, %f652, %p239;
	bra.uni 	$L__BB15_231;
$L__BB15_201:
	max.f32 	%f780, %f145, %f189;
	bra.uni 	$L__BB15_231;
$L__BB15_202:
	abs.f32 	%f776, %f145;
	setp.lt.f32 	%p240, %f776, %f1;
	@%p240 bra 	$L__BB15_213;
	setp.gtu.f32 	%p241, %f776, %f2;
	@%p241 bra 	$L__BB15_210;
	div.approx.f32 	%f653, %f776, %f1;
	cvt.rzi.f32.f32 	%f774, %f653;
	fma.rn.f32 	%f153, %f3, %f774, %f776;
	mov.b32 	%r53, %f153;
	setp.lt.u32 	%p242, %r53, %r2;
	@%p242 bra 	$L__BB15_209;
	setp.gt.u32 	%p243, %r53, -2147483648;
	@%p243 bra 	$L__BB15_208;
	add.f32 	%f774, %f774, 0f3F800000;
	setp.ltu.f32 	%p244, %f153, %f143;
	@%p244 bra 	$L__BB15_209;
	add.f32 	%f654, %f774, 0f3F800000;
	fma.rn.f32 	%f655, %f1, 0fC0400000, %f153;
	setp.ge.f32 	%p245, %f655, 0f00000000;
	add.f32 	%f656, %f654, 0f3F800000;
	selp.f32 	%f774, %f656, %f654, %p245;
	bra.uni 	$L__BB15_209;
$L__BB15_208:
	add.f32 	%f657, %f774, 0fBF800000;
	setp.lt.f32 	%p246, %f153, %f3;
	add.f32 	%f658, %f657, 0fBF800000;
	selp.f32 	%f774, %f658, %f657, %p246;
$L__BB15_209:
	fma.rn.f32 	%f776, %f3, %f774, %f776;
	bra.uni 	$L__BB15_213;
$L__BB15_210:
	mov.b32 	%r54, %f776;
	and.b32  	%r172, %r54, 8388607;
	or.b32  	%r208, %r172, 1065353216;
	mov.b32 	%f775, %r208;
	sub.s32 	%r173, %r54, %r4;
	and.b32  	%r174, %r173, -8388608;
	add.s32 	%r209, %r174, 192937984;
	setp.eq.s32 	%p247, %r209, 0;
	@%p247 bra 	$L__BB15_212;
$L__BB15_211:
	min.u32 	%r175, %r209, 192937984;
	add.s32 	%r176, %r208, %r175;
	mov.b32 	%f659, %r176;
	mul.f32 	%f660, %f5, %f659;
	fma.rn.f32 	%f661, %f6, %f660, %f659;
	fma.rn.f32 	%f662, %f661, %f5, %f660;
	fma.rn.f32 	%f663, %f6, %f662, %f659;
	fma.rz.f32 	%f664, %f663, %f5, %f662;
	cvt.rzi.f32.f32 	%f665, %f664;
	fma.rn.f32 	%f775, %f6, %f665, %f659;
	sub.s32 	%r209, %r209, %r175;
	mov.b32 	%r208, %f775;
	setp.ne.s32 	%p248, %r209, 0;
	setp.ne.s32 	%p249, %r208, 0;
	and.pred  	%p250, %p248, %p249;
	@%p250 bra 	$L__BB15_211;
$L__BB15_212:
	setp.leu.f32 	%p251, %f1, 0f00000000;
	setp.gt.u32 	%p252, %r54, 2139095039;
	selp.f32 	%f667, 0f7FFFFFFF, %f144, %p252;
	selp.f32 	%f668, 0f7FFFFFFF, %f667, %p251;
	mul.f32 	%f669, %f775, 0f34000000;
	mul.f32 	%f776, %f668, %f669;
$L__BB15_213:
	abs.f32 	%f670, %f776;
	setp.nan.f32 	%p253, %f670, %f670;
	copysign.f32 	%f671, %f145, %f776;
	selp.f32 	%f780, %f776, %f671, %p253;
	bra.uni 	$L__BB15_231;
$L__BB15_214:
	add.f32 	%f676, %f777, 0fBF800000;
	setp.lt.f32 	%p260, %f167, %f3;
	add.f32 	%f677, %f676, 0fBF800000;
	selp.f32 	%f777, %f677, %f676, %p260;
$L__BB15_215:
	fma.rn.f32 	%f779, %f3, %f777, %f779;
	bra.uni 	$L__BB15_219;
$L__BB15_216:
	mov.b32 	%r62, %f779;
	and.b32  	%r177, %r62, 8388607;
	or.b32  	%r210, %r177, 1065353216;
	mov.b32 	%f778, %r210;
	sub.s32 	%r178, %r62, %r4;
	and.b32  	%r179, %r178, -8388608;
	add.s32 	%r211, %r179, 192937984;
	setp.eq.s32 	%p261, %r211, 0;
	@%p261 bra 	$L__BB15_218;
$L__BB15_217:
	min.u32 	%r180, %r211, 192937984;
	add.s32 	%r181, %r210, %r180;
	mov.b32 	%f678, %r181;
	mul.f32 	%f679, %f5, %f678;
	fma.rn.f32 	%f680, %f6, %f679, %f678;
	fma.rn.f32 	%f681, %f680, %f5, %f679;
	fma.rn.f32 	%f682, %f6, %f681, %f678;
	fma.rz.f32 	%f683, %f682, %f5, %f681;
	cvt.rzi.f32.f32 	%f684, %f683;
	fma.rn.f32 	%f778, %f6, %f684, %f678;
	sub.s32 	%r211, %r211, %r180;
	mov.b32 	%r210, %f778;
	setp.ne.s32 	%p262, %r211, 0;
	setp.ne.s32 	%p263, %r210, 0;
	and.pred  	%p264, %p262, %p263;
	@%p264 bra 	$L__BB15_217;
$L__BB15_218:
	setp.leu.f32 	%p265, %f1, 0f00000000;
	setp.gt.u32 	%p266, %r62, 2139095039;
	selp.f32 	%f686, 0f7FFFFFFF, %f144, %p266;
	selp.f32 	%f687, 0f7FFFFFFF, %f686, %p265;
	mul.f32 	%f688, %f778, 0f34000000;
	mul.f32 	%f779, %f687, %f688;
$L__BB15_219:
	abs.f32 	%f689, %f779;
	setp.nan.f32 	%p267, %f689, %f689;
	copysign.f32 	%f690, %f145, %f779;
	selp.f32 	%f780, %f779, %f690, %p267;
	bra.uni 	$L__BB15_231;
$L__BB15_220:
	setp.eq.f32 	%p268, %f189, 0f00000000;
	abs.f32 	%f179, %f145;
	setp.lt.f32 	%p269, %f179, 0f00800000;
	mul.f32 	%f692, %f179, 0f4B800000;
	selp.f32 	%f693, %f692, %f179, %p269;
	selp.f32 	%f694, 0fC1C00000, 0f00000000, %p269;
	mov.b32 	%r182, %f693;
	add.s32 	%r183, %r182, -1060439283;
	and.b32  	%r184, %r183, -8388608;
	sub.s32 	%r185, %r182, %r184;
	mov.b32 	%f695, %r185;
	cvt.rn.f32.s32 	%f696, %r184;
	fma.rn.f32 	%f697, %f696, 0f34000000, %f694;
	add.f32 	%f698, %f695, 0fBF800000;
	add.f32 	%f699, %f695, 0f3F800000;
	rcp.approx.ftz.f32 	%f700, %f699;
	add.f32 	%f701, %f698, %f698;
	mul.f32 	%f702, %f701, %f700;
	mul.f32 	%f703, %f702, %f702;
	sub.f32 	%f704, %f698, %f702;
	add.f32 	%f705, %f704, %f704;
	neg.f32 	%f706, %f702;
	fma.rn.f32 	%f707, %f706, %f698, %f705;
	mul.rn.f32 	%f708, %f700, %f707;
	fma.rn.f32 	%f709, %f703, 0f3A2C32E4, 0f3B52E7DB;
	fma.rn.f32 	%f710, %f709, %f703, 0f3C93BB73;
	fma.rn.f32 	%f711, %f710, %f703, 0f3DF6384F;
	mul.rn.f32 	%f712, %f711, %f703;
	fma.rn.f32 	%f713, %f702, 0f3FB8AA3B, %f697;
	sub.f32 	%f714, %f697, %f713;
	fma.rn.f32 	%f715, %f702, 0f3FB8AA3B, %f714;
	fma.rn.f32 	%f716, %f708, 0f3FB8AA3B, %f715;
	fma.rn.f32 	%f717, %f702, 0f32A55E34, %f716;
	mul.f32 	%f718, %f712, 0f40400000;
	fma.rn.f32 	%f719, %f718, %f708, %f717;
	fma.rn.f32 	%f720, %f712, %f702, %f719;
	add.rn.f32 	%f721, %f713, %f720;
	neg.f32 	%f722, %f713;
	add.rn.f32 	%f723, %f721, %f722;
	neg.f32 	%f724, %f723;
	add.rn.f32 	%f725, %f720, %f724;
	mul.rn.f32 	%f726, %f721, %f189;
	neg.f32 	%f727, %f726;
	fma.rn.f32 	%f728, %f721, %f189, %f727;
	fma.rn.f32 	%f729, %f725, %f189, %f728;
	cvt.rni.f32.f32 	%f730, %f726;
	sub.f32 	%f731, %f726, %f730;
	add.f32 	%f732, %f731, %f729;
	fma.rn.f32 	%f733, %f732, 0f391FCB8E, 0f3AAF85ED;
	fma.rn.f32 	%f734, %f733, %f732, 0f3C1D9856;
	fma.rn.f32 	%f735, %f734, %f732, 0f3D6357BB;
	fma.rn.f32 	%f736, %f735, %f732, 0f3E75FDEC;
	fma.rn.f32 	%f737, %f736, %f732, 0f3F317218;
	fma.rn.f32 	%f738, %f737, %f732, 0f3F800000;
	cvt.rzi.s32.f32 	%r186, %f730;
	setp.gt.f32 	%p270, %f730, 0f00000000;
	selp.b32 	%r187, 0, -2097152000, %p270;
	add.s32 	%r188, %r187, 2130706432;
	mov.b32 	%f739, %r188;
	mul.f32 	%f740, %f738, %f739;
	shl.b32 	%r189, %r186, 23;
	sub.s32 	%r190, %r189, %r187;
	mov.b32 	%f741, %r190;
	mul.f32 	%f742, %f740, %f741;
	abs.f32 	%f743, %f726;
	setp.gt.f32 	%p271, %f743, 0f43180000;
	setp.lt.f32 	%p272, %f726, 0f00000000;
	selp.f32 	%f744, 0f00000000, 0f7F800000, %p272;
	selp.f32 	%f180, %f744, %f742, %p271;
	setp.eq.f32 	%p273, %f145, 0f3F800000;
	or.pred  	%p274, %p268, %p273;
	mov.f32 	%f780, %f752;
	@%p274 bra 	$L__BB15_231;
	setp.nan.f32 	%p275, %f1, %f1;
	setp.nan.f32 	%p276, %f179, %f179;
	or.pred  	%p277, %p276, %p275;
	@%p277 bra 	$L__BB15_227;
	setp.eq.f32 	%p278, %f145, 0f00000000;
	setp.eq.f32 	%p279, %f179, 0f7F800000;
	or.pred  	%p280, %p278, %p279;
	@%p280 bra 	$L__BB15_226;
	setp.eq.f32 	%p281, %f1, 0f7F800000;
	setp.eq.f32 	%p282, %f145, 0fBF800000;
	and.pred  	%p283, %p282, %p281;
	mov.f32 	%f780, %f752;
	@%p283 bra 	$L__BB15_231;
	setp.geu.f32 	%p284, %f145, 0f00000000;
	mov.f32 	%f780, %f180;
	@%p284 bra 	$L__BB15_231;
	setp.neu.f32 	%p285, %f189, %f8;
	setp.neu.f32 	%p286, %f7, 0f3F800000;
	neg.f32 	%f746, %f180;
	selp.f32 	%f747, %f180, %f746, %p286;
	selp.f32 	%f780, 0f7FFFFFFF, %f747, %p285;
	bra.uni 	$L__BB15_231;
$L__BB15_226:
	setp.lt.f32 	%p287, %f189, 0f00000000;
	setp.neu.f32 	%p288, %f7, 0f3F800000;
	add.f32 	%f748, %f145, %f145;
	mov.b32 	%r191, %f748;
	xor.b32  	%r192, %r191, 2139095040;
	selp.b32 	%r193, %r192, %r191, %p287;
	and.b32  	%r194, %r193, 2147483647;
	selp.b32 	%r195, %r194, %r193, %p288;
	mov.b32 	%f780, %r195;
	bra.uni 	$L__BB15_231;
$L__BB15_227:
	add.rn.f32 	%f780, %f145, %f189;
	bra.uni 	$L__BB15_231;
$L__BB15_228:
	div.rn.f32 	%f780, %f145, %f189;
	bra.uni 	$L__BB15_231;
$L__BB15_229:
	sub.f32 	%f780, %f145, %f189;
	bra.uni 	$L__BB15_231;
$L__BB15_230:
	add.f32 	%f780, %f189, %f145;
$L__BB15_231:
	st.global.f32 	[%rd10], %f780;
$L__BB15_232:
	ret;

}
	// .globl	add_float_kernel
.visible .entry add_float_kernel(
	.param .u64 .ptr .align 1 add_float_kernel_param_0,
	.param .u64 .ptr .align 1 add_float_kernel_param_1,
	.param .u64 .ptr .align 1 add_float_kernel_param_2,
	.param .u64 add_float_kernel_param_3
)
{
	.reg .pred 	%p<5>;
	.reg .b32 	%r<5>;
	.reg .b32 	%f<13>;
	.reg .b64 	%rd<31>;

	ld.param.u64 	%rd10, [add_float_kernel_param_0];
	ld.param.u64 	%rd11, [add_float_kernel_param_1];
	ld.param.u64 	%rd12, [add_float_kernel_param_2];
	ld.param.u64 	%rd9, [add_float_kernel_param_3];
	cvta.to.global.u64 	%rd1, %rd10;
	cvta.to.global.u64 	%rd2, %rd12;
	cvta.to.global.u64 	%rd3, %rd11;
	mov.u32 	%r2, %ctaid.x;
	mov.u32 	%r1, %ntid.x;
	shl.b32 	%r3, %r1, 2;
	mul.wide.u32 	%rd13, %r3, %r2;
	mov.u32 	%r4, %tid.x;
	cvt.u64.u32 	%rd14, %r4;
	add.s64 	%rd4, %rd13, %rd14;
	setp.ge.u64 	%p1, %rd4, %rd9;
	@%p1 bra 	$L__BB16_2;
	shl.b64 	%rd15, %rd4, 2;
	add.s64 	%rd16, %rd3, %rd15;
	ld.global.nc.f32 	%f1, [%rd16];
	add.s64 	%rd17, %rd2, %rd15;
	ld.global.nc.f32 	%f2, [%rd17];
	add.f32 	%f3, %f1, %f2;
	add.s64 	%rd18, %rd1, %rd15;
	st.global.f32 	[%rd18], %f3;
$L__BB16_2:
	cvt.u64.u32 	%rd5, %r1;
	add.s64 	%rd6, %rd4, %rd5;
	setp.ge.u64 	%p2, %rd6, %rd9;
	@%p2 bra 	$L__BB16_4;
	shl.b64 	%rd19, %rd6, 2;
	add.s64 	%rd20, %rd3, %rd19;
	ld.global.nc.f32 	%f4, [%rd20];
	add.s64 	%rd21, %rd2, %rd19;
	ld.global.nc.f32 	%f5, [%rd21];
	add.f32 	%f6, %f4, %f5;
	add.s64 	%rd22, %rd1, %rd19;
	st.global.f32 	[%rd22], %f6;
$L__BB16_4:
	add.s64 	%rd7, %rd6, %rd5;
	setp.ge.u64 	%p3, %rd7, %rd9;
	@%p3 bra 	$L__BB16_6;
	shl.b64 	%rd23, %rd7, 2;
	add.s64 	%rd24, %rd3, %rd23;
	ld.global.nc.f32 	%f7, [%rd24];
	add.s64 	%rd25, %rd2, %rd23;
	ld.global.nc.f32 	%f8, [%rd25];
	add.f32 	%f9, %f7, %f8;
	add.s64 	%rd26, %rd1, %rd23;
	st.global.f32 	[%rd26], %f9;
$L__BB16_6:
	add.s64 	%rd8, %rd7, %rd5;
	setp.ge.u64 	%p4, %rd8, %rd9;
	@%p4 bra 	$L__BB16_8;
	shl.b64 	%rd27, %rd8, 2;
	add.s64 	%rd28, %rd3, %rd27;
	ld.global.nc.f32 	%f10, [%rd28];
	add.s64 	%rd29, %rd2, %rd27;
	ld.global.nc.f32 	%f11, [%rd29];
	add.f32 	%f12, %f10, %f11;
	add.s64 	%rd30, %rd1, %rd27;
	st.global.f32 	[%rd30], %f12;
$L__BB16_8:
	ret;

}
	// .globl	mul_float_kernel
.visible .entry mul_float_kernel(
	.param .u64 .ptr .align 1 mul_float_kernel_param_0,
	.param .u64 .ptr .align 1 mul_float_kernel_param_1,
	.param .u64 .ptr .align 1 mul_float_kernel_param_2,
	.param .u64 mul_float_kernel_param_3
)
{
	.reg .pred 	%p<5>;
	.reg .b32 	%r<5>;
	.reg .b32 	%f<13>;
	.reg .b64 	%rd<31>;

	ld.param.u64 	%rd10, [mul_float_kernel_param_0];
	ld.param.u64 	%rd11, [mul_float_kernel_param_1];
	ld.param.u64 	%rd12, [mul_float_kernel_param_2];
	ld.param.u64 	%rd9, [mul_float_kernel_param_3];
	cvta.to.global.u64 	%rd1, %rd10;
	cvta.to.global.u64 	%rd2, %rd12;
	cvta.to.global.u64 	%rd3, %rd11;
	mov.u32 	%r2, %ctaid.x;
	mov.u32 	%r1, %ntid.x;
	shl.b32 	%r3, %r1, 2;
	mul.wide.u32 	%rd13, %r3, %r2;
	mov.u32 	%r4, %tid.x;
	cvt.u64.u32 	%rd14, %r4;
	add.s64 	%rd4, %rd13, %rd14;
	setp.ge.u64 	%p1, %rd4, %rd9;
	@%p1 bra 	$L__BB17_2;
	shl.b64 	%rd15, %rd4, 2;
	add.s64 	%rd16, %rd3, %rd15;
	ld.global.nc.f32 	%f1, [%rd16];
	add.s64 	%rd17, %rd2, %rd15;
	ld.global.nc.f32 	%f2, [%rd17];
	mul.f32 	%f3, %f1, %f2;
	add.s64 	%rd18, %rd1, %rd15;
	st.global.f32 	[%rd18], %f3;
$L__BB17_2:
	cvt.u64.u32 	%rd5, %r1;
	add.s64 	%rd6, %rd4, %rd5;
	setp.ge.u64 	%p2, %rd6, %rd9;
	@%p2 bra 	$L__BB17_4;
	shl.b64 	%rd19, %rd6, 2;
	add.s64 	%rd20, %rd3, %rd19;
	ld.global.nc.f32 	%f4, [%rd20];
	add.s64 	%rd21, %rd2, %rd19;
	ld.global.nc.f32 	%f5, [%rd21];
	mul.f32 	%f6, %f4, %f5;
	add.s64 	%rd22, %rd1, %rd19;
	st.global.f32 	[%rd22], %f6;
$L__BB17_4:
	add.s64 	%rd7, %rd6, %rd5;
	setp.ge.u64 	%p3, %rd7, %rd9;
	@%p3 bra 	$L__BB17_6;
	shl.b64 	%rd23, %rd7, 2;
	add.s64 	%rd24, %rd3, %rd23;
	ld.global.nc.f32 	%f7, [%rd24];
	add.s64 	%rd25, %rd2, %rd23;
	ld.global.nc.f32 	%f8, [%rd25];
	mul.f32 	%f9, %f7, %f8;
	add.s64 	%rd26, %rd1, %rd23;
	st.global.f32 	[%rd26], %f9;
$L__BB17_6:
	add.s64 	%rd8, %rd7, %rd5;
	setp.ge.u64 	%p4, %rd8, %rd9;
	@%p4 bra 	$L__BB17_8;
	shl.b64 	%rd27, %rd8, 2;
	add.s64 	%rd28, %rd3, %rd27;
	ld.global.nc.f32 	%f10, [%rd28];
	add.s64 	%rd29, %rd2, %rd27;
	ld.global.nc.f32 	%f11, [%rd29];
	mul.f32 	%f12, %f10, %f11;
	add.s64 	%rd30, %rd1, %rd27;
	st.global.f32 	[%rd30], %f12;
$L__BB17_8:
	ret;

}
	// .globl	fma_float_kernel
.visible .entry fma_float_kernel(
	.param .u64 .ptr .align 1 fma_float_kernel_param_0,
	.param .u64 .ptr .align 1 fma_float_kernel_param_1,
	.param .u64 .ptr .align 1 fma_float_kernel_param_2,
	.param .u64 .ptr .align 1 fma_float_kernel_param_3,
	.param .u64 fma_float_kernel_param_4
)
{
	.reg .pred 	%p<5>;
	.reg .b32 	%r<5>;
	.reg .b32 	%f<17>;
	.reg .b64 	%rd<37>;

	ld.param.u64 	%rd11, [fma_float_kernel_param_0];
	ld.param.u64 	%rd12, [fma_float_kernel_param_1];
	ld.param.u64 	%rd13, [fma_float_kernel_param_2];
	ld.param.u64 	%rd14, [fma_float_kernel_param_3];
	ld.param.u64 	%rd10, [fma_float_kernel_param_4];
	cvta.to.global.u64 	%rd1, %rd11;
	cvta.to.global.u64 	%rd2, %rd14;
	cvta.to.global.u64 	%rd3, %rd13;
	cvta.to.global.u64 	%rd4, %rd12;
	mov.u32 	%r2, %ctaid.x;
	mov.u32 	%r1, %ntid.x;
	shl.b32 	%r3, %r1, 2;
	mul.wide.u32 	%rd15, %r3, %r2;
	mov.u32 	%r4, %tid.x;
	cvt.u64.u32 	%rd16, %r4;
	add.s64 	%rd5, %rd15, %rd16;
	setp.ge.u64 	%p1, %rd5, %rd10;
	@%p1 bra 	$L__BB18_2;
	shl.b64 	%rd17, %rd5, 2;
	add.s64 	%rd18, %rd4, %rd17;
	ld.global.nc.f32 	%f1, [%rd18];
	add.s64 	%rd19, %rd3, %rd17;
	ld.global.nc.f32 	%f2, [%rd19];
	add.s64 	%rd20, %rd2, %rd17;
	ld.global.nc.f32 	%f3, [%rd20];
	fma.rn.f32 	%f4, %f1, %f2, %f3;
	add.s64 	%rd21, %rd1, %rd17;
	st.global.f32 	[%rd21], %f4;
$L__BB18_2:
	cvt.u64.u32 	%rd6, %r1;
	add.s64 	%rd7, %rd5, %rd6;
	setp.ge.u64 	%p2, %rd7, %rd10;
	@%p2 bra 	$L__BB18_4;
	shl.b64 	%rd22, %rd7, 2;
	add.s64 	%rd23, %rd4, %rd22;
	ld.global.nc.f32 	%f5, [%rd23];
	add.s64 	%rd24, %rd3, %rd22;
	ld.global.nc.f32 	%f6, [%rd24];
	add.s64 	%rd25, %rd2, %rd22;
	ld.global.nc.f32 	%f7, [%rd25];
	fma.rn.f32 	%f8, %f5, %f6, %f7;
	add.s64 	%rd26, %rd1, %rd22;
	st.global.f32 	[%rd26], %f8;
$L__BB18_4:
	add.s64 	%rd8, %rd7, %rd6;
	setp.ge.u64 	%p3, %rd8, %rd10;
	@%p3 bra 	$L__BB18_6;
	shl.b64 	%rd27, %rd8, 2;
	add.s64 	%rd28, %rd4, %rd27;
	ld.global.nc.f32 	%f9, [%rd28];
	add.s64 	%rd29, %rd3, %rd27;
	ld.global.nc.f32 	%f10, [%rd29];
	add.s64 	%rd30, %rd2, %rd27;
	ld.global.nc.f32 	%f11, [%rd30];
	fma.rn.f32 	%f12, %f9, %f10, %f11;
	add.s64 	%rd31, %rd1, %rd27;
	st.global.f32 	[%rd31], %f12;
$L__BB18_6:
	add.s64 	%rd9, %rd8, %rd6;
	setp.ge.u64 	%p4, %rd9, %rd10;
	@%p4 bra 	$L__BB18_8;
	shl.b64 	%rd32, %rd9, 2;
	add.s64 	%rd33, %rd4, %rd32;
	ld.global.nc.f32 	%f13, [%rd33];
	add.s64 	%rd34, %rd3, %rd32;
	ld.global.nc.f32 	%f14, [%rd34];
	add.s64 	%rd35, %rd2, %rd32;
	ld.global.nc.f32 	%f15, [%rd35];
	fma.rn.f32 	%f16, %f13, %f14, %f15;
	add.s64 	%rd36, %rd1, %rd32;
	st.global.f32 	[%rd36], %f16;
$L__BB18_8:
	ret;

}


// ===== COMPILED SASS (sm_100) =====

	.target	sm_100

	.elftype	@"ET_EXEC"


//--------------------- .note.nv.tkinfo           --------------------------
	.section	.note.nv.tkinfo,"",@"SHT_NOTE"
	.sectionflags	@"SHF_NOTE_NV_TKINFO"
	.tkinfo
        /*0018*/ 	.word	0x00000002
        /*0030*/ 	.string	""
        /*0030*/ 	.string	"ptxas"
        /*0030*/ 	.string	"Cuda compilation tools, release 13.0, V13.0.88"
        /*0030*/ 	.string	"Build cuda_13.0.r13.0/compiler.36424714_0"
        /*0030*/ 	.string	"-arch sm_100 -m 64 "



//--------------------- .note.nv.cuinfo           --------------------------
	.section	.note.nv.cuinfo,"",@"SHT_NOTE"
	.sectionflags	@"SHF_NOTE_NV_CUINFO"
        /*0018*/ 	.short	0x0002
        /*001a*/ 	.short	0x0064
        /*001c*/ 	.short	0x0082
	.zero		2


//--------------------- .nv.info                  --------------------------
	.section	.nv.info,"",@"SHT_CUDA_INFO"
	.align	4


	//----- nvinfo : EIATTR_REGCOUNT
	.align		4
        /*0000*/ 	.byte	0x04, 0x2f
        /*0002*/ 	.short	(.L_1 - .L_0)
	.align		4
.L_0:
        /*0004*/ 	.word	index@(binary_ss_float_kernel)
        /*0008*/ 	.word	0x00000015


	//----- nvinfo : EIATTR_FRAME_SIZE
	.align		4
.L_1:
        /*000c*/ 	.byte	0x04, 0x11
        /*000e*/ 	.short	(.L_3 - .L_2)
	.align		4
.L_2:
        /*0010*/ 	.word	index@($__internal_25_$__cuda_sm3x_div_rn_noftz_f32_slowpath)
        /*0014*/ 	.word	0x00000000


	//----- nvinfo : EIATTR_FRAME_SIZE
	.align		4
.L_3:
        /*0018*/ 	.byte	0x04, 0x11
        /*001a*/ 	.short	(.L_5 - .L_4)
	.align		4
.L_4:
        /*001c*/ 	.word	index@($__internal_24_$__cuda_sm20_sqrt_rn_f32_slowpath)
        /*0020*/ 	.word	0x00000000


	//----- nvinfo : EIATTR_FRAME_SIZE
	.align		4
.L_5:
        /*0024*/ 	.byte	0x04, 0x11
        /*0026*/ 	.short	(.L_7 - .L_6)
	.align		4
.L_6:
        /*0028*/ 	.word	index@(binary_ss_float_kernel)
        /*002c*/ 	.word	0x00000000


	//----- nvinfo : EIATTR_REGCOUNT
	.align		4
.L_7:
        /*0030*/ 	.byte	0x04, 0x2f
        /*0032*/ 	.short	(.L_9 - .L_8)
	.align		4
.L_8:
        /*0034*/ 	.word	index@(binary_sv_float_kernel)
        /*0038*/ 	.word	0x0000001c


	//----- nvinfo : EIATTR_FRAME_SIZE
	.align		4
.L_9:
        /*003c*/ 	.byte	0x04, 0x11
        /*003e*/ 	.short	(.L_11 - .L_10)
	.align		4
.L_10:
        /*0040*/ 	.word	index@($__internal_23_$__cuda_sm3x_div_rn_noftz_f32_slowpath)
        /*0044*/ 	.word	0x00000000


	//----- nvinfo : EIATTR_FRAME_SIZE
	.align		4
.L_11:
        /*0048*/ 	.byte	0x04, 0x11
        /*004a*/ 	.short	(.L_13 - .L_12)
	.align		4
.L_12:
        /*004c*/ 	.word	index@($__internal_22_$__cuda_sm20_sqrt_rn_f32_slowpath)
        /*0050*/ 	.word	0x00000000


	//----- nvinfo : EIATTR_FRAME_SIZE
	.align		4
.L_13:
        /*0054*/ 	.byte	0x04, 0x11
        /*0056*/ 	.short	(.L_15 - .L_14)
	.align		4
.L_14:
        /*0058*/ 	.word	index@(binary_sv_float_kernel)
        /*005c*/ 	.word	0x00000000


	//----- nvinfo : EIATTR_REGCOUNT
	.align		4
.L_15:
        /*0060*/ 	.byte	0x04, 0x2f
        /*0062*/ 	.short	(.L_17 - .L_16)
	.align		4
.L_16:
        /*0064*/ 	.word	index@(binary_vs_float_kernel)
        /*0068*/ 	.word	0x0000001a


	//----- nvinfo : EIATTR_FRAME_SIZE
	.align		4
.L_17:
        /*006c*/ 	.byte	0x04, 0x11
        /*006e*/ 	.short	(.L_19 - .L_18)
	.align		4
.L_18:
        /*0070*/ 	.word	index@($__internal_21_$__cuda_sm3x_div_rn_noftz_f32_slowpath)
        /*0074*/ 	.word	0x00000000


	//----- nvinfo : EIATTR_FRAME_SIZE
	.align		4
.L_19:
        /*0078*/ 	.byte	0x04, 0x11
        /*007a*/ 	.short	(.L_21 - .L_20)
	.align		4
.L_20:
        /*007c*/ 	.word	index@($__internal_20_$__cuda_sm20_sqrt_rn_f32_slowpath)
        /*0080*/ 	.word	0x00000000


	//----- nvinfo : EIATTR_FRAME_SIZE
	.align		4
.L_21:
        /*0084*/ 	.byte	0x04, 0x11
        /*0086*/ 	.short	(.L_23 - .L_22)
	.align		4
.L_22:
        /*0088*/ 	.word	index@(binary_vs_float_kernel)
        /*008c*/ 	.word	0x00000000


	//----- nvinfo : EIATTR_REGCOUNT
	.align		4
.L_23:
        /*0090*/ 	.byte	0x04, 0x2f
        /*0092*/ 	.short	(.L_25 - .L_24)
	.align		4
.L_24:
        /*0094*/ 	.word	index@(binary_cmp_ss_float_kernel)
        /*0098*/ 	.word	0x0000001c


	//----- nvinfo : EIATTR_FRAME_SIZE
	.align		4
.L_25:
        /*009c*/ 	.byte	0x04, 0x11
        /*009e*/ 	.short	(.L_27 - .L_26)
	.align		4
.L_26:
        /*00a0*/ 	.word	index@(binary_cmp_ss_float_kernel)
        /*00a4*/ 	.word	0x00000000


	//----- nvinfo : EIATTR_REGCOUNT
	.align		4
.L_27:
        /*00a8*/ 	.byte	0x04, 0x2f
        /*00aa*/ 	.short	(.L_29 - .L_28)
	.align		4
.L_28:
        /*00ac*/ 	.word	index@(binary_cmp_vs_float_kernel)
        /*00b0*/ 	.word	0x0000001c


	//----- nvinfo : EIATTR_FRAME_SIZE
	.align		4
.L_29:
        /*00b4*/ 	.byte	0x04, 0x11
        /*00b6*/ 	.short	(.L_31 - .L_30)
	.align		4
.L_30:
        /*00b8*/ 	.word	index@(binary_cmp_vs_float_kernel)
        /*00bc*/ 	.word	0x00000000


	//----- nvinfo : EIATTR_REGCOUNT
	.align		4
.L_31:
        /*00c0*/ 	.byte	0x04, 0x2f
        /*00c2*/ 	.short	(.L_33 - .L_32)
	.align		4
.L_32:
        /*00c4*/ 	.word	index@(binary_ss_half_kernel)
        /*00c8*/ 	.word	0x00000015


	//----- nvinfo : EIATTR_FRAME_SIZE
	.align		4
.L_33:
        /*00cc*/ 	.byte	0x04, 0x11
        /*00ce*/ 	.short	(.L_35 - .L_34)
	.align		4
.L_34:
        /*00d0*/ 	.word	index@($__internal_19_$__cuda_sm3x_div_rn_noftz_f32_slowpath)
        /*00d4*/ 	.word	0x00000000


	//----- nvinfo : EIATTR_FRAME_SIZE
	.align		4
.L_35:
        /*00d8*/ 	.byte	0x04, 0x11
        /*00da*/ 	.short	(.L_37 - .L_36)
	.align		4
.L_36:
        /*00dc*/ 	.word	index@($__internal_18_$__cuda_sm20_sqrt_rn_f32_slowpath)
        /*00e0*/ 	.word	0x00000000


	//----- nvinfo : EIATTR_FRAME_SIZE
	.align		4
.L_37:
        /*00e4*/ 	.byte	0x04, 0x11
        /*00e6*/ 	.short	(.L_39 - .L_38)
	.align		4
.L_38:
        /*00e8*/ 	.word	index@(binary_ss_half_kernel)
        /*00ec*/ 	.word	0x00000000


	//----- nvinfo : EIATTR_REGCOUNT
	.align		4
.L_39:
        /*00f0*/ 	.byte	0x04, 0x2f
        /*00f2*/ 	.short	(.L_41 - .L_40)
	.align		4
.L_40:
        /*00f4*/ 	.word	index@(binary_vs_half_kernel)
        /*00f8*/ 	.word	0x0000001a


	//----- nvinfo : EIATTR_FRAME_SIZE
	.align		4
.L_41:
        /*00fc*/ 	.byte	0x04, 0x11
        /*00fe*/ 	.short	(.L_43 - .L_42)
	.align		4
.L_42:
        /*0100*/ 	.word	index@($__internal_17_$__cuda_sm3x_div_rn_noftz_f32_slowpath)
        /*0104*/ 	.word	0x00000000


	//----- nvinfo : EIATTR_FRAME_SIZE
	.align		4
.L_43:
        /*0108*/ 	.byte	0x04, 0x11
        /*010a*/ 	.short	(.L_45 - .L_44)
	.align		4
.L_44:
        /*010c*/ 	.word	index@($__internal_16_$__cuda_sm20_sqrt_rn_f32_slowpath)
        /*0110*/ 	.word	0x00000000


	//----- nvinfo : EIATTR_FRAME_SIZE
	.align		4
.L_45:
        /*0114*/ 	.byte	0x04, 0x11
        /*0116*/ 	.short	(.L_47 - .L_46)
	.align		4
.L_46:
        /*0118*/ 	.word	index@(binary_vs_half_kernel)
        /*011c*/ 	.word	0x00000000


	//----- nvinfo : EIATTR_REGCOUNT
	.align		4
.L_47:
        /*0120*/ 	.byte	0x04, 0x2f
        /*0122*/ 	.short	(.L_49 - .L_48)
	.align		4
.L_48:
        /*0124*/ 	.word	index@(binary_ss_int32_kernel)
        /*0128*/ 	.word	0x00000011


	//----- nvinfo : EIATTR_FRAME_SIZE
	.align		4
.L_49:
        /*012c*/ 	.byte	0x04, 0x11
        /*012e*/ 	.short	(.L_51 - .L_50)
	.align		4
.L_50:
        /*0130*/ 	.word	index@(binary_ss_int32_kernel)
        /*0134*/ 	.word	0x00000000


	//----- nvinfo : EIATTR_REGCOUNT
	.align		4
.L_51:
        /*0138*/ 	.byte	0x04, 0x2f
        /*013a*/ 	.short	(.L_53 - .L_52)
	.align		4
.L_52:
        /*013c*/ 	.word	index@(binary_vs_int32_kernel)
        /*0140*/ 	.word	0x00000019


	//----- nvinfo : EIATTR_FRAME_SIZE
	.align		4
.L_53:
        /*0144*/ 	.byte	0x04, 0x11
        /*0146*/ 	.short	(.L_55 - .L_54)
	.align		4
.L_54:
        /*0148*/ 	.word	index@(binary_vs_int32_kernel)
        /*014c*/ 	.word	0x00000000


	//----- nvinfo : EIATTR_REGCOUNT
	.align		4
.L_55:
        /*0150*/ 	.byte	0x04, 0x2f
        /*0152*/ 	.short	(.L_57 - .L_56)
	.align		4
.L_56:
        /*0154*/ 	.word	index@(binary_broadcast_float_kernel)
        /*0158*/ 	.word	0x00000026


	//----- nvinfo : EIATTR_FRAME_SIZE
	.align		4
.L_57:
        /*015c*/ 	.byte	0x04, 0x11
        /*015e*/ 	.short	(.L_59 - .L_58)
	.align		4
.L_58:
        /*0160*/ 	.word	index@($__internal_15_$__cuda_sm3x_div_rn_noftz_f32_slowpath)
        /*0164*/ 	.word	0x00000000


	//----- nvinfo : EIATTR_FRAME_SIZE
	.align		4
.L_59:
        /*0168*/ 	.byte	0x04, 0x11
        /*016a*/ 	.short	(.L_61 - .L_60)
	.align		4
.L_60:
        /*016c*/ 	.word	index@($__internal_14_$__cuda_sm20_sqrt_rn_f32_slowpath)
        /*0170*/ 	.word	0x00000000


	//----- nvinfo : EIATTR_FRAME_SIZE
	.align		4
.L_61:
        /*0174*/ 	.byte	0x04, 0x11
        /*0176*/ 	.short	(.L_63 - .L_62)
	.align		4
.L_62:
        /*0178*/ 	.word	index@($__internal_13_$__cuda_sm20_rem_u64)
        /*017c*/ 	.word	0x00000000


	//----- nvinfo : EIATTR_FRAME_SIZE
	.align		4
.L_63:
        /*0180*/ 	.byte	0x04, 0x11
        /*0182*/ 	.short	(.L_65 - .L_64)
	.align		4
.L_64:
        /*0184*/ 	.word	index@($__internal_12_$__cuda_sm20_div_u64)
        /*0188*/ 	.word	0x00000000


	//----- nvinfo : EIATTR_FRAME_SIZE
	.align		4
.L_65:
        /*018c*/ 	.byte	0x04, 0x11
        /*018e*/ 	.short	(.L_67 - .L_66)
	.align		4
.L_66:
        /*0190*/ 	.word	index@(binary_broadcast_float_kernel)
        /*0194*/ 	.word	0x00000000


	//----- nvinfo : EIATTR_REGCOUNT
	.align		4
.L_67:
        /*0198*/ 	.byte	0x04, 0x2f
        /*019a*/ 	.short	(.L_69 - .L_68)
	.align		4
.L_68:
        /*019c*/ 	.word	index@(binary_broadcast_2d_float_kernel)
        /*01a0*/ 	.word	0x00000013


	//----- nvinfo : EIATTR_FRAME_SIZE
	.align		4
.L_69:
        /*01a4*/ 	.byte	0x04, 0x11
        /*01a6*/ 	.short	(.L_71 - .L_70)
	.align		4
.L_70:
        /*01a8*/ 	.word	index@($__internal_11_$__cuda_sm3x_div_rn_noftz_f32_slowpath)
        /*01ac*/ 	.word	0x00000000


	//----- nvinfo : EIATTR_FRAME_SIZE
	.align		4
.L_71:
        /*01b0*/ 	.byte	0x04, 0x11
        /*01b2*/ 	.short	(.L_73 - .L_72)
	.align		4
.L_72:
        /*01b4*/ 	.word	index@($__internal_10_$__cuda_sm20_sqrt_rn_f32_slowpath)
        /*01b8*/ 	.word	0x00000000


	//----- nvinfo : EIATTR_FRAME_SIZE
	.align		4
.L_73:
        /*01bc*/ 	.byte	0x04, 0x11
        /*01be*/ 	.short	(.L_75 - .L_74)
	.align		4
.L_74:
        /*01c0*/ 	.word	index@(binary_broadcast_2d_float_kernel)
        /*01c4*/ 	.word	0x00000000


	//----- nvinfo : EIATTR_REGCOUNT
	.align		4
.L_75:
        /*01c8*/ 	.byte	0x04, 0x2f
        /*01ca*/ 	.short	(.L_77 - .L_76)
	.align		4
.L_76:
        /*01cc*/ 	.word	index@(binary_row_broadcast_float_kernel)
        /*01d0*/ 	.word	0x00000013


	//----- nvinfo : EIATTR_FRAME_SIZE
	.align		4
.L_77:
        /*01d4*/ 	.byte	0x04, 0x11
        /*01d6*/ 	.short	(.L_79 - .L_78)
	.align		4
.L_78:
        /*01d8*/ 	.word	index@($__internal_9_$__cuda_sm3x_div_rn_noftz_f32_slowpath)
        /*01dc*/ 	.word	0x00000000


	//----- nvinfo : EIATTR_FRAME_SIZE
	.align		4
.L_79:
        /*01e0*/ 	.byte	0x04, 0x11
        /*01e2*/ 	.short	(.L_81 - .L_80)
	.align		4
.L_80:
        /*01e4*/ 	.word	index@($__internal_8_$__cuda_sm20_sqrt_rn_f32_slowpath)
        /*01e8*/ 	.word	0x00000000


	//----- nvinfo : EIATTR_FRAME_SIZE
	.align		4
.L_81:
        /*01ec*/ 	.byte	0x04, 0x11
        /*01ee*/ 	.short	(.L_83 - .L_82)
	.align		4
.L_82:
        /*01f0*/ 	.word	index@($__internal_7_$__cuda_sm20_rem_u64)
        /*01f4*/ 	.word	0x00000000


	//----- nvinfo : EIATTR_FRAME_SIZE
	.align		4
.L_83:
        /*01f8*/ 	.byte	0x04, 0x11
        /*01fa*/ 	.short	(.L_85 - .L_84)
	.align		4
.L_84:
        /*01fc*/ 	.word	index@(binary_row_broadcast_float_kernel)
        /*0200*/ 	.word	0x00000000


	//----- nvinfo : EIATTR_REGCOUNT
	.align		4
.L_85:
        /*0204*/ 	.byte	0x04, 0x2f
        /*0206*/ 	.short	(.L_87 - .L_86)
	.align		4
.L_86:
        /*0208*/ 	.word	index@(binary_col_broadcast_float_kernel)
        /*020c*/ 	.word	0x00000013


	//----- nvinfo : EIATTR_FRAME_SIZE
	.align		4
.L_87:
        /*0210*/ 	.byte	0x04, 0x11
        /*0212*/ 	.short	(.L_89 - .L_88)
	.align		4
.L_88:
        /*0214*/ 	.word	index@($__internal_6_$__cuda_sm3x_div_rn_noftz_f32_slowpath)
        /*0218*/ 	.word	0x00000000


	//----- nvinfo : EIATTR_FRAME_SIZE
	.align		4
.L_89:
        /*021c*/ 	.byte	0x04, 0x11
        /*021e*/ 	.short	(.L_91 - .L_90)
	.align		4
.L_90:
        /*0220*/ 	.word	index@($__internal_5_$__cuda_sm20_sqrt_rn_f32_slowpath)
        /*0224*/ 	.word	0x00000000


	//----- nvinfo : EIATTR_FRAME_SIZE
	.align		4
.L_91:
        /*0228*/ 	.byte	0x04, 0x11
        /*022a*/ 	.short	(.L_93 - .L_92)
	.align		4
.L_92:
        /*022c*/ 	.word	index@($__internal_4_$__cuda_sm20_div_u64)
        /*0230*/ 	.word	0x00000000


	//----- nvinfo : EIATTR_FRAME_SIZE
	.align		4
.L_93:
        /*0234*/ 	.byte	0x04, 0x11
        /*0236*/ 	.short	(.L_95 - .L_94)
	.align		4
.L_94:
        /*0238*/ 	.word	index@(binary_col_broadcast_float_kernel)
        /*023c*/ 	.word	0x00000000


	//----- nvinfo : EIATTR_REGCOUNT
	.align		4
.L_95:
        /*0240*/ 	.byte	0x04, 0x2f
        /*0242*/ 	.short	(.L_97 - .L_96)
	.align		4
.L_96:
        /*0244*/ 	.word	index@(binary_logical_kernel)
        /*0248*/ 	.word	0x0000001c


	//----- nvinfo : EIATTR_FRAME_SIZE
	.align		4
.L_97:
        /*024c*/ 	.byte	0x04, 0x11
        /*024e*/ 	.short	(.L_99 - .L_98)
	.align		4
.L_98:
        /*0250*/ 	.word	index@(binary_logical_kernel)
        /*0254*/ 	.word	0x00000000


	//----- nvinfo : EIATTR_REGCOUNT
	.align		4
.L_99:
        /*0258*/ 	.byte	0x04, 0x2f
        /*025a*/ 	.short	(.L_101 - .L_100)
	.align		4
.L_100:
        /*025c*/ 	.word	index@(binary_inplace_ss_float_kernel)
        /*0260*/ 	.word	0x00000016


	//----- nvinfo : EIATTR_FRAME_SIZE
	.align		4
.L_101:
        /*0264*/ 	.byte	0x04, 0x11
        /*0266*/ 	.short	(.L_103 - .L_102)
	.align		4
.L_102:
        /*0268*/ 	.word	index@($__internal_3_$__cuda_sm3x_div_rn_noftz_f32_slowpath)
        /*026c*/ 	.word	0x00000000


	//----- nvinfo : EIATTR_FRAME_SIZE
	.align		4
.L_103:
        /*0270*/ 	.byte	0x04, 0x11
        /*0272*/ 	.short	(.L_105 - .L_104)
	.align		4
.L_104:
        /*0274*/ 	.word	index@($__internal_2_$__cuda_sm20_sqrt_rn_f32_slowpath)
        /*0278*/ 	.word	0x00000000


	//----- nvinfo : EIATTR_FRAME_SIZE
	.align		4
.L_105:
        /*027c*/ 	.byte	0x04, 0x11
        /*027e*/ 	.short	(.L_107 - .L_106)
	.align		4
.L_106:
        /*0280*/ 	.word	index@(binary_inplace_ss_float_kernel)
        /*0284*/ 	.word	0x00000000


	//----- nvinfo : EIATTR_REGCOUNT
	.align		4
.L_107:
        /*0288*/ 	.byte	0x04, 0x2f
        /*028a*/ 	.short	(.L_109 - .L_108)
	.align		4
.L_108:
        /*028c*/ 	.word	index@(binary_inplace_vs_float_kernel)
        /*0290*/ 	.word	0x0000001d


	//----- nvinfo : EIATTR_FRAME_SIZE
	.align		4
.L_109:
        /*0294*/ 	.byte	0x04, 0x11
        /*0296*/ 	.short	(.L_111 - .L_110)
	.align		4
.L_110:
        /*0298*/ 	.word	index@($__internal_1_$__cuda_sm3x_div_rn_noftz_f32_slowpath)
        /*029c*/ 	.word	0x00000000


	//----- nvinfo : EIATTR_FRAME_SIZE
	.align		4
.L_111:
        /*02a0*/ 	.byte	0x04, 0x11
        /*02a2*/ 	.short	(.L_113 - .L_112)
	.align		4
.L_112:
        /*02a4*/ 	.word	index@($__internal_0_$__cuda_sm20_sqrt_rn_f32_slowpath)
        /*02a8*/ 	.word	0x00000000


	//----- nvinfo : EIATTR_FRAME_SIZE
	.align		4
.L_113:
        /*02ac*/ 	.byte	0x04, 0x11
        /*02ae*/ 	.short	(.L_115 - .L_114)
	.align		4
.L_114:
        /*02b0*/ 	.word	index@(binary_inplace_vs_float_kernel)
        /*02b4*/ 	.word	0x00000000


	//----- nvinfo : EIATTR_REGCOUNT
	.align		4
.L_115:
        /*02b8*/ 	.byte	0x04, 0x2f
        /*02ba*/ 	.short	(.L_117 - .L_116)
	.align		4
.L_116:
        /*02bc*/ 	.word	index@(add_float_kernel)
        /*02c0*/ 	.word	0x0000001e


	//----- nvinfo : EIATTR_FRAME_SIZE
	.align		4
.L_117:
        /*02c4*/ 	.byte	0x04, 0x11
        /*02c6*/ 	.short	(.L_119 - .L_118)
	.align		4
.L_118:
        /*02c8*/ 	.word	index@(add_float_kernel)
        /*02cc*/ 	.word	0x00000000


	//----- nvinfo : EIATTR_REGCOUNT
	.align		4
.L_119:
        /*02d0*/ 	.byte	0x04, 0x2f
        /*02d2*/ 	.short	(.L_121 - .L_120)
	.align		4
.L_120:
        /*02d4*/ 	.word	index@(mul_float_kernel)
        /*02d8*/ 	.word	0x0000001e


	//----- nvinfo : EIATTR_FRAME_SIZE
	.align		4
.L_121:
        /*02dc*/ 	.byte	0x04, 0x11
        /*02de*/ 	.short	(.L_123 - .L_122)
	.align		4
.L_122:
        /*02e0*/ 	.word	index@(mul_float_kernel)
        /*02e4*/ 	.word	0x00000000


	//----- nvinfo : EIATTR_REGCOUNT
	.align		4
.L_123:
        /*02e8*/ 	.byte	0x04, 0x2f
        /*02ea*/ 	.short	(.L_125 - .L_124)
	.align		4
.L_124:
        /*02ec*/ 	.word	index@(fma_float_kernel)
        /*02f0*/ 	.word	0x00000014


	//----- nvinfo : EIATTR_FRAME_SIZE
	.align		4
.L_125:
        /*02f4*/ 	.byte	0x04, 0x11
        /*02f6*/ 	.short	(.L_127 - .L_126)
	.align		4
.L_126:
        /*02f8*/ 	.word	index@(fma_float_kernel)
        /*02fc*/ 	.word	0x00000000


	//----- nvinfo : EIATTR_MIN_STACK_SIZE
	.align		4
.L_127:
        /*0300*/ 	.byte	0x04, 0x12
        /*0302*/ 	.short	(.L_129 - .L_128)
	.align		4
.L_128:
        /*0304*/ 	.word	index@(fma_float_kernel)
        /*0308*/ 	.word	0x00000000


	//----- nvinfo : EIATTR_MIN_STACK_SIZE
	.align		4
.L_129:
        /*030c*/ 	.byte	0x04, 0x12
        /*030e*/ 	.short	(.L_131 - .L_130)
	.align		4
.L_130:
        /*0310*/ 	.word	index@(mul_float_kernel)
        /*0314*/ 	.word	0x00000000


	//----- nvinfo : EIATTR_MIN_STACK_SIZE
	.align		4
.L_131:
        /*0318*/ 	.byte	0x04, 0x12
        /*031a*/ 	.short	(.L_133 - .L_132)
	.align		4
.L_132:
        /*031c*/ 	.word	index@(add_float_kernel)
        /*0320*/ 	.word	0x00000000


	//----- nvinfo : EIATTR_MIN_STACK_SIZE
	.align		4
.L_133:
        /*0324*/ 	.byte	0x04, 0x12
        /*0326*/ 	.short	(.L_135 - .L_134)
	.align		4
.L_134:
        /*0328*/ 	.word	index@(binary_inplace_vs_float_kernel)
        /*032c*/ 	.word	0x00000000


	//----- nvinfo : EIATTR_MIN_STACK_SIZE
	.align		4
.L_135:
        /*0330*/ 	.byte	0x04, 0x12
        /*0332*/ 	.short	(.L_137 - .L_136)
	.align		4
.L_136:
        /*0334*/ 	.word	index@(binary_inplace_ss_float_kernel)
        /*0338*/ 	.word	0x00000000


	//----- nvinfo : EIATTR_MIN_STACK_SIZE
	.align		4
.L_137:
        /*033c*/ 	.byte	0x04, 0x12
        /*033e*/ 	.short	(.L_139 - .L_138)
	.align		4
.L_138:
        /*0340*/ 	.word	index@(binary_logical_kernel)
        /*0344*/ 	.word	0x00000000


	//----- nvinfo : EIATTR_MIN_STACK_SIZE
	.align		4
.L_139:
        /*0348*/ 	.byte	0x04, 0x12
        /*034a*/ 	.short	(.L_141 - .L_140)
	.align		4
.L_140:
        /*034c*/ 	.word	index@(binary_col_broadcast_float_kernel)
        /*0350*/ 	.word	0x00000000


	//----- nvinfo : EIATTR_MIN_STACK_SIZE
	.align		4
.L_141:
        /*0354*/ 	.byte	0x04, 0x12
        /*0356*/ 	.short	(.L_143 - .L_142)
	.align		4
.L_142:
        /*0358*/ 	.word	index@(binary_row_broadcast_float_kernel)
        /*035c*/ 	.word	0x00000000


	//----- nvinfo : EIATTR_MIN_STACK_SIZE
	.align		4
.L_143:
        /*0360*/ 	.byte	0x04, 0x12
        /*0362*/ 	.short	(.L_145 - .L_144)
	.align		4
.L_144:
        /*0364*/ 	.word	index@(binary_broadcast_2d_float_kernel)
        /*0368*/ 	.word	0x00000000


	//----- nvinfo : EIATTR_MIN_STACK_SIZE
	.align		4
.L_145:
        /*036c*/ 	.byte	0x04, 0x12
        /*036e*/ 	.short	(.L_147 - .L_146)
	.align		4
.L_146:
        /*0370*/ 	.word	index@(binary_broadcast_float_kernel)
        /*0374*/ 	.word	0x00000000


	//----- nvinfo : EIATTR_MIN_STACK_SIZE
	.align		4
.L_147:
        /*0378*/ 	.byte	0x04, 0x12
        /*037a*/ 	.short	(.L_149 - .L_148)
	.align		4
.L_148:
        /*037c*/ 	.word	index@(binary_vs_int32_kernel)
        /*0380*/ 	.word	0x00000000


	//----- nvinfo : EIATTR_MIN_STACK_SIZE
	.align		4
.L_149:
        /*0384*/ 	.byte	0x04, 0x12
        /*0386*/ 	.short	(.L_151 - .L_150)
	.align		4
.L_150:
        /*0388*/ 	.word	index@(binary_ss_int32_kernel)
        /*038c*/ 	.word	0x00000000


	//----- nvinfo : EIATTR_MIN_STACK_SIZE
	.align		4
.L_151:
        /*0390*/ 	.byte	0x04, 0x12
        /*0392*/ 	.short	(.L_153 - .L_152)
	.align		4
.L_152:
        /*0394*/ 	.word	index@(binary_vs_half_kernel)
        /*0398*/ 	.word	0x00000000


	//----- nvinfo : EIATTR_MIN_STACK_SIZE
	.align		4
.L_153:
        /*039c*/ 	.byte	0x04, 0x12
        /*039e*/ 	.short	(.L_155 - .L_154)
	.align		4
.L_154:
        /*03a0*/ 	.word	index@(binary_ss_half_kernel)
        /*03a4*/ 	.word	0x00000000


	//----- nvinfo : EIATTR_MIN_STACK_SIZE
	.align		4
.L_155:
        /*03a8*/ 	.byte	0x04, 0x12
        /*03aa*/ 	.short	(.L_157 - .L_156)
	.align		4
.L_156:
        /*03ac*/ 	.word	index@(binary_cmp_vs_float_kernel)
        /*03b0*/ 	.word	0x00000000


	//----- nvinfo : EIATTR_MIN_STACK_SIZE
	.align		4
.L_157:
        /*03b4*/ 	.byte	0x04, 0x12
        /*03b6*/ 	.short	(.L_159 - .L_158)
	.align		4
.L_158:
        /*03b8*/ 	.word	index@(binary_cmp_ss_float_kernel)
        /*03bc*/ 	.word	0x00000000


	//----- nvinfo : EIATTR_MIN_STACK_SIZE
	.align		4
.L_159:
        /*03c0*/ 	.byte	0x04, 0x12
        /*03c2*/ 	.short	(.L_161 - .L_160)
	.align		4
.L_160:
        /*03c4*/ 	.word	index@(binary_vs_float_kernel)
        /*03c8*/ 	.word	0x00000000


	//----- nvinfo : EIATTR_MIN_STACK_SIZE
	.align		4
.L_161:
        /*03cc*/ 	.byte	0x04, 0x12
        /*03ce*/ 	.short	(.L_163 - .L_162)
	.align		4
.L_162:
        /*03d0*/ 	.word	index@(binary_sv_float_kernel)
        /*03d4*/ 	.word	0x00000000


	//----- nvinfo : EIATTR_MIN_STACK_SIZE
	.align		4
.L_163:
        /*03d8*/ 	.byte	0x04, 0x12
        /*03da*/ 	.short	(.L_165 - .L_164)
	.align		4
.L_164:
        /*03dc*/ 	.word	index@(binary_ss_float_kernel)
        /*03e0*/ 	.word	0x00000000
.L_165:


//--------------------- .nv.compat                --------------------------
	.section	.nv.compat,"",@"SHT_CUDA_COMPAT_INFO"
	.align	4
        /*0000*/ 	.byte	0x02, 0x09, 0x00, 0x00, 0x02, 0x02, 0x01, 0x00, 0x02, 0x05, 0x05, 0x00, 0x03, 0x07, 0x01, 0x01
        /*0010*/ 	.byte	0x02, 0x03, 0x00, 0x00, 0x02, 0x06, 0x01, 0x00, 0x04, 0x0b, 0x08, 0x00, 0x01, 0x00, 0x00, 0x00
        /*0020*/ 	.byte	0x00, 0x00, 0x00, 0x00


//--------------------- .nv.info.fma_float_kernel --------------------------
	.section	.nv.info.fma_float_kernel,"",@"SHT_CUDA_INFO"
	.sectionflags	@""
	.align	4


	//----- nvinfo : EIATTR_CUDA_API_VERSION
	.align		4
        /*0000*/ 	.byte	0x04, 0x37
        /*0002*/ 	.short	(.L_167 - .L_166)
.L_166:
        /*0004*/ 	.word	0x00000082


	//----- nvinfo : EIATTR_KPARAM_INFO
	.align		4
.L_167:
        /*0008*/ 	.byte	0x04, 0x17
        /*000a*/ 	.short	(.L_169 - .L_168)
.L_168:
        /*000c*/ 	.word	0x00000000
        /*0010*/ 	.short	0x0004
        /*0012*/ 	.short	0x0020
        /*0014*/ 	.byte	0x00, 0xf0, 0x21, 0x00


	//----- nvinfo : EIATTR_KPARAM_INFO
	.align		4
.L_169:
        /*0018*/ 	.byte	0x04, 0x17
        /*001a*/ 	.short	(.L_171 - .L_170)
.L_170:
        /*001c*/ 	.word	0x00000000
        /*0020*/ 	.short	0x0003
        /*0022*/ 	.short	0x0018
        /*0024*/ 	.byte	0x00, 0xf5, 0x21, 0x00


	//----- nvinfo : EIATTR_KPARAM_INFO
	.align		4
.L_171:
        /*0028*/ 	.byte	0x04, 0x17
        /*002a*/ 	.short	(.L_173 - .L_172)
.L_172:
        /*002c*/ 	.word	0x00000000
        /*0030*/ 	.short	0x0002
        /*0032*/ 	.short	0x0010
        /*0034*/ 	.byte	0x00, 0xf5, 0x21, 0x00


	//----- nvinfo : EIATTR_KPARAM_INFO
	.align		4
.L_173:
        /*0038*/ 	.byte	0x04, 0x17
        /*003a*/ 	.short	(.L_175 - .L_174)
.L_174:
        /*003c*/ 	.word	0x00000000
        /*0040*/ 	.short	0x0001
        /*0042*/ 	.short	0x0008
        /*0044*/ 	.byte	0x00, 0xf5, 0x21, 0x00


	//----- nvinfo : EIATTR_KPARAM_INFO
	.align		4
.L_175:
        /*0048*/ 	.byte	0x04, 0x17
        /*004a*/ 	.short	(.L_177 - .L_176)
.L_176:
        /*004c*/ 	.word	0x00000000
        /*0050*/ 	.short	0x0000
        /*0052*/ 	.short	0x0000
        /*0054*/ 	.byte	0x00, 0xf5, 0x21, 0x00


	//----- nvinfo : EIATTR_SPARSE_MMA_MASK
	.align		4
.L_177:
        /*0058*/ 	.byte	0x03, 0x50
        /*005a*/ 	.short	0x0000


	//----- nvinfo : EIATTR_MAXREG_COUNT
	.align		4
        /*005c*/ 	.byte	0x03, 0x1b
        /*005e*/ 	.short	0x00ff


	//----- nvinfo : EIATTR_MERCURY_ISA_VERSION
	.align		4
        /*0060*/ 	.byte	0x03, 0x5f
        /*0062*/ 	.short	0x0101


	//----- nvinfo : EIATTR_VRC_CTA_INIT_COUNT
	.align		4
        /*0064*/ 	.byte	0x02, 0x4a
	.zero		1
	.zero		1


	//----- nvinfo : EIATTR_EXIT_INSTR_OFFSETS
	.align		4
        /*0068*/ 	.byte	0x04, 0x1c
        /*006a*/ 	.short	(.L_179 - .L_178)


	//   ....[0]....
.L_178:
        /*006c*/ 	.word	0x00000530


	//   ....[1]....
        /*0070*/ 	.word	0x00000650


	//----- nvinfo : EIATTR_CRS_STACK_SIZE
	.align		4
.L_179:
        /*0074*/ 	.byte	0x04, 0x1e
        /*0076*/ 	.short	(.L_181 - .L_180)
.L_180:
        /*0078*/ 	.word	0x00000000


	//----- nvinfo : EIATTR_CBANK_PARAM_SIZE
	.align		4
.L_181:
        /*007c*/ 	.byte	0x03, 0x19
        /*007e*/ 	.short	0x0028


	//----- nvinfo : EIATTR_PARAM_CBANK
	.align		4
        /*0080*/ 	.byte	0x04, 0x0a
        /*0082*/ 	.short	(.L_183 - .L_182)
	.align		4
.L_182:
        /*0084*/ 	.word	index@(.nv.constant0.fma_float_kernel)
        /*0088*/ 	.short	0x0380
        /*008a*/ 	.short	0x0028


	//----- nvinfo : EIATTR_SW_WAR
	.align		4
.L_183:
        /*008c*/ 	.byte	0x04, 0x36
        /*008e*/ 	.short	(.L_185 - .L_184)
.L_184:
        /*0090*/ 	.word	0x00000008
.L_185:


//--------------------- .nv.info.mul_float_kernel --------------------------
	.section	.nv.info.mul_float_kernel,"",@"SHT_CUDA_INFO"
	.sectionflags	@""
	.align	4


	//----- nvinfo : EIATTR_CUDA_API_VERSION
	.align		4
        /*0000*/ 	.byte	0x04, 0x37
        /*0002*/ 	.short	(.L_187 - .L_186)
.L_186:
        /*0004*/ 	.word	0x00000082


	//----- nvinfo : EIATTR_KPARAM_INFO
	.align		4
.L_187:
        /*0008*/ 	.byte	0x04, 0x17
        /*000a*/ 	.short	(.L_189 - .L_188)
.L_188:
        /*000c*/ 	.word	0x00000000
        /*0010*/ 	.short	0x0003
        /*0012*/ 	.short	0x0018
        /*0014*/ 	.byte	0x00, 0xf0, 0x21, 0x00


	//----- nvinfo : EIATTR_KPARAM_INFO
	.align		4
.L_189:
        /*0018*/ 	.byte	0x04, 0x17
        /*001a*/ 	.short	(.L_191 - .L_190)
.L_190:
        /*001c*/ 	.word	0x00000000
        /*0020*/ 	.short	0x0002
        /*0022*/ 	.short	0x0010
        /*0024*/ 	.byte	0x00, 0xf5, 0x21, 0x00


	//----- nvinfo : EIATTR_KPARAM_INFO
	.align		4
.L_191:
        /*0028*/ 	.byte	0x04, 0x17
        /*002a*/ 	.short	(.L_193 - .L_192)
.L_192:
        /*002c*/ 	.word	0x00000000
        /*0030*/ 	.short	0x0001
        /*0032*/ 	.short	0x0008
        /*0034*/ 	.byte	0x00, 0xf5, 0x21, 0x00


	//----- nvinfo : EIATTR_KPARAM_INFO
	.align		4
.L_193:
        /*0038*/ 	.byte	0x04, 0x17
        /*003a*/ 	.short	(.L_195 - .L_194)
.L_194:
        /*003c*/ 	.word	0x00000000
        /*0040*/ 	.short	0x0000
        /*0042*/ 	.short	0x0000
        /*0044*/ 	.byte	0x00, 0xf5, 0x21, 0x00


	//----- nvinfo : EIATTR_SPARSE_MMA_MASK
	.align		4
.L_195:
        /*0048*/ 	.byte	0x03, 0x50
        /*004a*/ 	.short	0x0000


	//----- nvinfo : EIATTR_MAXREG_COUNT
	.align		4
        /*004c*/ 	.byte	0x03, 0x1b
        /*004e*/ 	.short	0x00ff


	//----- nvinfo : EIATTR_MERCURY_ISA_VERSION
	.align		4
        /*0050*/ 	.byte	0x03, 0x5f
        /*0052*/ 	.short	0x0101


	//----- nvinfo : EIATTR_VRC_CTA_INIT_COUNT
	.align		4
        /*0054*/ 	.byte	0x02, 0x4a
	.zero		1
	.zero		1


	//----- nvinfo : EIATTR_EXIT_INSTR_OFFSETS
	.align		4
        /*0058*/ 	.byte	0x04, 0x1c
        /*005a*/ 	.short	(.L_197 - .L_196)


	//   ....[0]....
.L_196:
        /*005c*/ 	.word	0x00000440


	//   ....[1]....
        /*0060*/ 	.word	0x00000530


	//----- nvinfo : EIATTR_CBANK_PARAM_SIZE
	.align		4
.L_197:
        /*0064*/ 	.byte	0x03, 0x19
        /*0066*/ 	.short	0x0020


	//----- nvinfo : EIATTR_PARAM_CBANK
	.align		4
        /*0068*/ 	.byte	0x04, 0x0a
        /*006a*/ 	.short	(.L_199 - .L_198)
	.align		4
.L_198:
        /*006c*/ 	.word	index@(.nv.constant0.mul_float_kernel)
        /*0070*/ 	.short	0x0380
        /*0072*/ 	.short	0x0020


	//----- nvinfo : EIATTR_SW_WAR
	.align		4
.L_199:
        /*0074*/ 	.byte	0x04, 0x36
        /*0076*/ 	.short	(.L_201 - .L_200)
.L_200:
        /*0078*/ 	.word	0x00000008
.L_201:


//--------------------- .nv.info.add_float_kernel --------------------------
	.section	.nv.info.add_float_kernel,"",@"SHT_CUDA_INFO"
	.sectionflags	@""
	.align	4


	//----- nvinfo : EIATTR_CUDA_API_VERSION
	.align		4
        /*0000*/ 	.byte	0x04, 0x37
        /*0002*/ 	.short	(.L_203 - .L_202)
.L_202:
        /*0004*/ 	.word	0x00000082


	//----- nvinfo : EIATTR_KPARAM_INFO
	.align		4
.L_203:
        /*0008*/ 	.byte	0x04, 0x17
        /*000a*/ 	.short	(.L_205 - .L_204)
.L_204:
        /*000c*/ 	.word	0x00000000
        /*0010*/ 	.short	0x0003
        /*0012*/ 	.short	0x0018
        /*0014*/ 	.byte	0x00, 0xf0, 0x21, 0x00


	//----- nvinfo : EIATTR_KPARAM_INFO
	.align		4
.L_205:
        /*0018*/ 	.byte	0x04, 0x17
        /*001a*/ 	.short	(.L_207 - .L_206)
.L_206:
        /*001c*/ 	.word	0x00000000
        /*0020*/ 	.short	0x0002
        /*0022*/ 	.short	0x0010
        /*0024*/ 	.byte	0x00, 0xf5, 0x21, 0x00


	//----- nvinfo : EIATTR_KPARAM_INFO
	.align		4
.L_207:
        /*0028*/ 	.byte	0x04, 0x17
        /*002a*/ 	.short	(.L_209 - .L_208)
.L_208:
        /*002c*/ 	.word	0x00000000
        /*0030*/ 	.short	0x0001
        /*0032*/ 	.short	0x0008
        /*0034*/ 	.byte	0x00, 0xf5, 0x21, 0x00


	//----- nvinfo : EIATTR_KPARAM_INFO
	.align		4
.L_209:
        /*0038*/ 	.byte	0x04, 0x17
        /*003a*/ 	.short	(.L_211 - .L_210)
.L_210:
        /*003c*/ 	.word	0x00000000
        /*0040*/ 	.short	0x0000
        /*0042*/ 	.short	0x0000
        /*0044*/ 	.byte	0x00, 0xf5, 0x21, 0x00


	//----- nvinfo : EIATTR_SPARSE_MMA_MASK
	.align		4
.L_211:
        /*0048*/ 	.byte	0x03, 0x50
        /*004a*/ 	.short	0x0000


	//----- nvinfo : EIATTR_MAXREG_COUNT
	.align		4
        /*004c*/ 	.byte	0x03, 0x1b
        /*004e*/ 	.short	0x00ff


	//----- nvinfo : EIATTR_MERCURY_ISA_VERSION
	.align		4
        /*0050*/ 	.byte	0x03, 0x5f
        /*0052*/ 	.short	0x0101


	//----- nvinfo : EIATTR_VRC_CTA_INIT_COUNT
	.align		4
        /*0054*/ 	.byte	0x02, 0x4a
	.zero		1
	.zero		1


	//----- nvinfo : EIATTR_EXIT_INSTR_OFFSETS
	.align		4
        /*0058*/ 	.byte	0x04, 0x1c
        /*005a*/ 	.short	(.L_213 - .L_212)


	//   ....[0]....
.L_212:
        /*005c*/ 	.word	0x00000440


	//   ....[1]....
        /*0060*/ 	.word	0x00000530


	//----- nvinfo : EIATTR_CBANK_PARAM_SIZE
	.align		4
.L_213:
        /*0064*/ 	.byte	0x03, 0x19
        /*0066*/ 	.short	0x0020


	//----- nvinfo : EIATTR_PARAM_CBANK
	.align		4
        /*0068*/ 	.byte	0x04, 0x0a
        /*006a*/ 	.short	(.L_215 - .L_214)
	.align		4
.L_214:
        /*006c*/ 	.word	index@(.nv.constant0.add_float_kernel)
        /*0070*/ 	.short	0x0380
        /*0072*/ 	.short	0x0020


	//----- nvinfo : EIATTR_SW_WAR
	.align		4
.L_215:
        /*0074*/ 	.byte	0x04, 0x36
        /*0076*/ 	.short	(.L_217 - .L_216)
.L_216:
        /*0078*/ 	.word	0x00000008
.L_217:


//--------------------- .nv.info.binary_inplace_vs_float_kernel --------------------------
	.section	.nv.info.binary_inplace_vs_float_kernel,"",@"SHT_CUDA_INFO"
	.sectionflags	@""
	.align	4


	//----- nvinfo : EIATTR_CUDA_API_VERSION
	.align		4
        /*0000*/ 	.byte	0x04, 0x37
        /*0002*/ 	.short	(.L_219 - .L_218)
.L_218:
        /*0004*/ 	.word	0x00000082


	//----- nvinfo : EIATTR_KPARAM_INFO
	.align		4
.L_219:
        /*0008*/ 	.byte	0x04, 0x17
        /*000a*/ 	.short	(.L_221 - .L_220)
.L_220:
        /*000c*/ 	.word	0x00000000
        /*0010*/ 	.short	0x0003
        /*0012*/ 	.short	0x0018
        /*0014*/ 	.byte	0x00, 0xf0, 0x11, 0x00


	//----- nvinfo : EIATTR_KPARAM_INFO
	.align		4
.L_221:
        /*0018*/ 	.byte	0x04, 0x17
        /*001a*/ 	.short	(.L_223 - .L_222)
.L_222:
        /*001c*/ 	.word	0x00000000
        /*0020*/ 	.short	0x0002
        /*0022*/ 	.short	0x0010
        /*0024*/ 	.byte	0x00, 0xf0, 0x21, 0x00


	//----- nvinfo : EIATTR_KPARAM_INFO
	.align		4
.L_223:
        /*0028*/ 	.byte	0x04, 0x17
        /*002a*/ 	.short	(.L_225 - .L_224)
.L_224:
        /*002c*/ 	.word	0x00000000
        /*0030*/ 	.short	0x0001
        /*0032*/ 	.short	0x0008
        /*0034*/ 	.byte	0x00, 0xf0, 0x11, 0x00


	//----- nvinfo : EIATTR_KPARAM_INFO
	.align		4
.L_225:
        /*0038*/ 	.byte	0x04, 0x17
        /*003a*/ 	.short	(.L_227 - .L_226)
.L_226:
        /*003c*/ 	.word	0x00000000
        /*0040*/ 	.short	0x0000
        /*0042*/ 	.short	0x0000
        /*0044*/ 	.byte	0x00, 0xf5, 0x21, 0x00


	//----- nvinfo : EIATTR_SPARSE_MMA_MASK
	.align		4
.L_227:
        /*0048*/ 	.byte	0x03, 0x50
        /*004a*/ 	.short	0x0000


	//----- nvinfo : EIATTR_MAXREG_COUNT
	.align		4
        /*004c*/ 	.byte	0x03, 0x1b
        /*004e*/ 	.short	0x00ff


	//----- nvinfo : EIATTR_MERCURY_ISA_VERSION
	.align		4
        /*0050*/ 	.byte	0x03, 0x5f
        /*0052*/ 	.short	0x0101


	//----- nvinfo : EIATTR_VRC_CTA_INIT_COUNT
	.align		4
        /*0054*/ 	.byte	0x02, 0x4a
	.zero		1
	.zero		1


	//----- nvinfo : EIATTR_EXIT_INSTR_OFFSETS
	.align		4
        /*0058*/ 	.byte	0x04, 0x1c
        /*005a*/ 	.short	(.L_229 - .L_228)


	//   ....[0]....
.L_228:
        /*005c*/ 	.word	0x000047a0


	//   ....[1]....
        /*0060*/ 	.word	0x00005e80


	//----- nvinfo : EIATTR_INDIRECT_BRANCH_TARGETS
	.align		4
.L_229:
        /*0064*/ 	.byte	0x04, 0x34
        /*0066*/ 	.short	(.L_231 - .L_230)


	//   ....[0]....
.L_230:
        /*0068*/ 	.word	.L_x_1391@srel
        /*006c*/ 	.short	0x0
        /*006e*/ 	.short	0x0
        /*0070*/ 	.word	0x4
        /*0074*/ 	.word	.L_x_1392@srel
        /*0078*/ 	.word	.L_x_1393@srel
        /*007c*/ 	.word	.L_x_1394@srel
        /*0080*/ 	.word	.L_x_14@srel


	//   ....[1]....
        /* <DEDUP_REMOVED lines=8> */


	//   ....[2]....
        /* <DEDUP_REMOVED lines=8> */


	//   ....[3]....
        /* <DEDUP_REMOVED lines=8> */


	//   ....[4]....
        /* <DEDUP_REMOVED lines=8> */


	//   ....[5]....
        /*00f4*/ 	.word	.L_x_1416@srel
        /*00f8*/ 	.short	0x0
        /*00fa*/ 	.short	0x0
        /*00fc*/ 	.word	0x3
        /*0100*/ 	.word	.L_x_1417@srel
        /*0104*/ 	.word	.L_x_1418@srel
        /*0108*/ 	.word	.L_x_1419@srel


	//   ....[6]....
        /* <DEDUP_REMOVED lines=8> */


	//   ....[7]....
        /* <DEDUP_REMOVED lines=8> */


	//   ....[8]....
        /*0144*/ 	.word	.L_x_1430@srel
        /*0148*/ 	.short	0x0
        /*014a*/ 	.short	0x0
        /*014c*/ 	.word	0x3
        /*0150*/ 	.word	.L_x_1431@srel
        /*0154*/ 	.word	.L_x_1432@srel
        /*0158*/ 	.word	.L_x_1433@srel


	//   ....[9]....
        /* <DEDUP_REMOVED lines=8> */


	//   ....[10]....
        /* <DEDUP_REMOVED lines=8> */


	//   ....[11]....
        /*0194*/ 	.word	.L_x_1444@srel
        /*0198*/ 	.short	0x0
        /*019a*/ 	.short	0x0
        /*019c*/ 	.word	0x3
        /*01a0*/ 	.word	.L_x_1445@srel
        /*01a4*/ 	.word	.L_x_1446@srel
        /*01a8*/ 	.word	.L_x_1447@srel


	//----- nvinfo : EIATTR_CRS_STACK_SIZE
	.align		4
.L_231:
        /*01ac*/ 	.byte	0x04, 0x1e
        /*01ae*/ 	.short	(.L_233 - .L_232)
.L_232:
        /*01b0*/ 	.word	0x00000000


	//----- nvinfo : EIATTR_CBANK_PARAM_SIZE
	.align		4
.L_233:
        /*01b4*/ 	.byte	0x03, 0x19
        /*01b6*/ 	.short	0x001c


	//----- nvinfo : EIATTR_PARAM_CBANK
	.align		4
        /*01b8*/ 	.byte	0x04, 0x0a
        /*01ba*/ 	.short	(.L_235 - .L_234)
	.align		4
.L_234:
        /*01bc*/ 	.word	index@(.nv.constant0.binary_inplace_vs_float_kernel)
        /*01c0*/ 	.short	0x0380
        /*01c2*/ 	.short	0x001c


	//----- nvinfo : EIATTR_SW_WAR
	.align		4
.L_235:
        /*01c4*/ 	.byte	0x04, 0x36
        /*01c6*/ 	.short	(.L_237 - .L_236)
.L_236:
        /*01c8*/ 	.word	0x00000008
.L_237:


//--------------------- .nv.info.binary_inplace_ss_float_kernel --------------------------
	.section	.nv.info.binary_inplace_ss_float_kernel,"",@"SHT_CUDA_INFO"
	.sectionflags	@""
	.align	4


	//----- nvinfo : EIATTR_CUDA_API_VERSION
	.align		4
        /*0000*/ 	.byte	0x04, 0x37
        /*0002*/ 	.short	(.L_239 - .L_238)
.L_238:
        /*0004*/ 	.word	0x00000082


	//----- nvinfo : EIATTR_KPARAM_INFO
	.align		4
.L_239:
        /*0008*/ 	.byte	0x04, 0x17
        /*000a*/ 	.short	(.L_241 - .L_240)
.L_240:
        /*000c*/ 	.word	0x00000000
        /*0010*/ 	.short	0x0003
        /*0012*/ 	.short	0x0018
        /*0014*/ 	.byte	0x00, 0xf0, 0x11, 0x00


	//----- nvinfo : EIATTR_KPARAM_INFO
	.align		4
.L_241:
        /*0018*/ 	.byte	0x04, 0x17
        /*001a*/ 	.short	(.L_243 - .L_242)
.L_242:
        /*001c*/ 	.word	0x00000000
        /*0020*/ 	.short	0x0002
        /*0022*/ 	.short	0x0010
        /*0024*/ 	.byte	0x00, 0xf0, 0x21, 0x00


	//----- nvinfo : EIATTR_KPARAM_INFO
	.align		4
.L_243:
        /*0028*/ 	.byte	0x04, 0x17
        /*002a*/ 	.short	(.L_245 - .L_244)
.L_244:
        /*002c*/ 	.word	0x00000000
        /*0030*/ 	.short	0x0001
        /*0032*/ 	.short	0x0008
        /*0034*/ 	.byte	0x00, 0xf5, 0x21, 0x00


	//----- nvinfo : EIATTR_KPARAM_INFO
	.align		4
.L_245:
        /*0038*/ 	.byte	0x04, 0x17
        /*003a*/ 	.short	(.L_247 - .L_246)
.L_246:
        /*003c*/ 	.word	0x00000000
        /*0040*/ 	.short	0x0000
        /*0042*/ 	.short	0x0000
        /*0044*/ 	.byte	0x00, 0xf5, 0x21, 0x00


	//----- nvinfo : EIATTR_SPARSE_MMA_MASK
	.align		4
.L_247:
        /*0048*/ 	.byte	0x03, 0x50
        /*004a*/ 	.short	0x0000


	//----- nvinfo : EIATTR_MAXREG_COUNT
	.align		4
        /*004c*/ 	.byte	0x03, 0x1b
        /*004e*/ 	.short	0x00ff


	//----- nvinfo : EIATTR_MERCURY_ISA_VERSION
	.align		4
        /*0050*/ 	.byte	0x03, 0x5f
        /*0052*/ 	.short	0x0101


	//----- nvinfo : EIATTR_VRC_CTA_INIT_COUNT
	.align		4
        /*0054*/ 	.byte	0x02, 0x4a
	.zero		1
	.zero		1


	//----- nvinfo : EIATTR_EXIT_INSTR_OFFSETS
	.align		4
        /*0058*/ 	.byte	0x04, 0x1c
        /*005a*/ 	.short	(.L_249 - .L_248)


	//   ....[0]....
.L_248:
        /*005c*/ 	.word	0x00000450


	//   ....[1]....
        /*0060*/ 	.word	0x00000510


	//   ....[2]....
        /*0064*/ 	.word	0x00000850


	//   ....[3]....
        /*0068*/ 	.word	0x00000910


	//   ....[4]....
        /*006c*/ 	.word	0x00000c50


	//   ....[5]....
        /*0070*/ 	.word	0x00000d10


	//   ....[6]....
        /*0074*/ 	.word	0x00001e40


	//   ....[7]....
        /*0078*/ 	.word	0x00002360


	//   ....[8]....
        /*007c*/ 	.word	0x00002970


	//   ....[9]....
        /*0080*/ 	.word	0x00002af0


	//   ....[10]....
        /*0084*/ 	.word	0x00003fd0


	//   ....[11]....
        /*0088*/ 	.word	0x00004650


	//   ....[12]....
        /*008c*/ 	.word	0x00004a10


	//   ....[13]....
        /*0090*/ 	.word	0x00004ad0


	//   ....[14]....
        /*0094*/ 	.word	0x00005ba0


	//   ....[15]....
        /*0098*/ 	.word	0x000060c0


	//   ....[16]....
        /*009c*/ 	.word	0x00006400


	//   ....[17]....
        /*00a0*/ 	.word	0x000064c0


	//   ....[18]....
        /*00a4*/ 	.word	0x00006860


	//   ....[19]....
        /*00a8*/ 	.word	0x00006920


	//   ....[20]....
        /*00ac*/ 	.word	0x00007500


	//   ....[21]....
        /*00b0*/ 	.word	0x00007870


	//   ....[22]....
        /*00b4*/ 	.word	0x00008150


	//   ....[23]....
        /*00b8*/ 	.word	0x000083c0


	//   ....[24]....
        /*00bc*/ 	.word	0x00008580


	//   ....[25]....
        /*00c0*/ 	.word	0x000085d0


	//----- nvinfo : EIATTR_INDIRECT_BRANCH_TARGETS
	.align		4
.L_249:
        /*00c4*/ 	.byte	0x04, 0x34
        /*00c6*/ 	.short	(.L_251 - .L_250)


	//   ....[0]....
.L_250:
        /* <DEDUP_REMOVED lines=8> */


	//   ....[1]....
        /* <DEDUP_REMOVED lines=8> */


	//   ....[2]....
        /* <DEDUP_REMOVED lines=8> */


	//   ....[3]....
        /* <DEDUP_REMOVED lines=8> */


	//----- nvinfo : EIATTR_CRS_STACK_SIZE
	.align		4
.L_251:
        /*0138*/ 	.byte	0x04, 0x1e
        /*013a*/ 	.short	(.L_253 - .L_252)
.L_252:
        /*013c*/ 	.word	0x00000000


	//----- nvinfo : EIATTR_CBANK_PARAM_SIZE
	.align		4
.L_253:
        /*0140*/ 	.byte	0x03, 0x19
        /*0142*/ 	.short	0x001c


	//----- nvinfo : EIATTR_PARAM_CBANK
	.align		4
        /*0144*/ 	.byte	0x04, 0x0a
        /*0146*/ 	.short	(.L_255 - .L_254)
	.align		4
.L_254:
        /*0148*/ 	.word	index@(.nv.constant0.binary_inplace_ss_float_kernel)
        /*014c*/ 	.short	0x0380
        /*014e*/ 	.short	0x001c


	//----- nvinfo : EIATTR_SW_WAR
	.align		4
.L_255:
        /*0150*/ 	.byte	0x04, 0x36
        /*0152*/ 	.short	(.L_257 - .L_256)
.L_256:
        /*0154*/ 	.word	0x00000008
.L_257:


//--------------------- .nv.info.binary_logical_kernel --------------------------
	.section	.nv.info.binary_logical_kernel,"",@"SHT_CUDA_INFO"
	.sectionflags	@""
	.align	4


	//----- nvinfo : EIATTR_CUDA_API_VERSION
	.align		4
        /*0000*/ 	.byte	0x04, 0x37
        /*0002*/ 	.short	(.L_259 - .L_258)
.L_258:
        /*0004*/ 	.word	0x00000082


	//----- nvinfo : EIATTR_KPARAM_INFO
	.align		4
.L_259:
        /*0008*/ 	.byte	0x04, 0x17
        /*000a*/ 	.short	(.L_261 - .L_260)
.L_260:
        /*000c*/ 	.word	0x00000000
        /*0010*/ 	.short	0x0004
        /*0012*/ 	.short	0x0020
        /*0014*/ 	.byte	0x00, 0xf0, 0x11, 0x00


	//----- nvinfo : EIATTR_KPARAM_INFO
	.align		4
.L_261:
        /*0018*/ 	.byte	0x04, 0x17
        /*001a*/ 	.short	(.L_263 - .L_262)
.L_262:
        /*001c*/ 	.word	0x00000000
        /*0020*/ 	.short	0x0003
        /*0022*/ 	.short	0x0018
        /*0024*/ 	.byte	0x00, 0xf0, 0x21, 0x00


	//----- nvinfo : EIATTR_KPARAM_INFO
	.align		4
.L_263:
        /*0028*/ 	.byte	0x04, 0x17
        /*002a*/ 	.short	(.L_265 - .L_264)
.L_264:
        /*002c*/ 	.word	0x00000000
        /*0030*/ 	.short	0x0002
        /*0032*/ 	.short	0x0010
        /*0034*/ 	.byte	0x00, 0xf5, 0x21, 0x00


	//----- nvinfo : EIATTR_KPARAM_INFO
	.align		4
.L_265:
        /*0038*/ 	.byte	0x04, 0x17
        /*003a*/ 	.short	(.L_267 - .L_266)
.L_266:
        /*003c*/ 	.word	0x00000000
        /*0040*/ 	.short	0x0001
        /*0042*/ 	.short	0x0008
        /*0044*/ 	.byte	0x00, 0xf5, 0x21, 0x00


	//----- nvinfo : EIATTR_KPARAM_INFO
	.align		4
.L_267:
        /*0048*/ 	.byte	0x04, 0x17
        /*004a*/ 	.short	(.L_269 - .L_268)
.L_268:
        /*004c*/ 	.word	0x00000000
        /*0050*/ 	.short	0x0000
        /*0052*/ 	.short	0x0000
        /*0054*/ 	.byte	0x00, 0xf5, 0x21, 0x00


	//----- nvinfo : EIATTR_SPARSE_MMA_MASK
	.align		4
.L_269:
        /*0058*/ 	.byte	0x03, 0x50
        /*005a*/ 	.short	0x0000


	//----- nvinfo : EIATTR_MAXREG_COUNT
	.align		4
        /*005c*/ 	.byte	0x03, 0x1b
        /*005e*/ 	.short	0x00ff


	//----- nvinfo : EIATTR_MERCURY_ISA_VERSION
	.align		4
        /*0060*/ 	.byte	0x03, 0x5f
        /*0062*/ 	.short	0x0101


	//----- nvinfo : EIATTR_VRC_CTA_INIT_COUNT
	.align		4
        /*0064*/ 	.byte	0x02, 0x4a
	.zero		1
	.zero		1


	//----- nvinfo : EIATTR_EXIT_INSTR_OFFSETS
	.align		4
        /*0068*/ 	.byte	0x04, 0x1c
        /*006a*/ 	.short	(.L_271 - .L_270)


	//   ....[0]....
.L_270:
        /*006c*/ 	.word	0x000004b0


	//   ....[1]....
        /*0070*/ 	.word	0x000005a0


	//   ....[2]....
        /*0074*/ 	.word	0x00000760


	//   ....[3]....
        /*0078*/ 	.word	0x000007b0


	//   ....[4]....
        /*007c*/ 	.word	0x00000b50


	//   ....[5]....
        /*0080*/ 	.word	0x00000c30


	//   ....[6]....
        /*0084*/ 	.word	0x00000fd0


	//   ....[7]....
        /*0088*/ 	.word	0x000010b0


	//----- nvinfo : EIATTR_CBANK_PARAM_SIZE
	.align		4
.L_271:
        /*008c*/ 	.byte	0x03, 0x19
        /*008e*/ 	.short	0x0024


	//----- nvinfo : EIATTR_PARAM_CBANK
	.align		4
        /*0090*/ 	.byte	0x04, 0x0a
        /*0092*/ 	.short	(.L_273 - .L_272)
	.align		4
.L_272:
        /*0094*/ 	.word	index@(.nv.constant0.binary_logical_kernel)
        /*0098*/ 	.short	0x0380
        /*009a*/ 	.short	0x0024


	//----- nvinfo : EIATTR_SW_WAR
	.align		4
.L_273:
        /*009c*/ 	.byte	0x04, 0x36
        /*009e*/ 	.short	(.L_275 - .L_274)
.L_274:
        /*00a0*/ 	.word	0x00000008
.L_275:


//--------------------- .nv.info.binary_col_broadcast_float_kernel --------------------------
	.section	.nv.info.binary_col_broadcast_float_kernel,"",@"SHT_CUDA_INFO"
	.sectionflags	@""
	.align	4


	//----- nvinfo : EIATTR_CUDA_API_VERSION
	.align		4
        /*0000*/ 	.byte	0x04, 0x37
        /*0002*/ 	.short	(.L_277 - .L_276)
.L_276:
        /*0004*/ 	.word	0x00000082


	//----- nvinfo : EIATTR_KPARAM_INFO
	.align		4
.L_277:
        /*0008*/ 	.byte	0x04, 0x17
        /*000a*/ 	.short	(.L_279 - .L_278)
.L_278:
        /*000c*/ 	.word	0x00000000
        /*0010*/ 	.short	0x0005
        /*0012*/ 	.short	0x0020
        /*0014*/ 	.byte	0x00, 0xf0, 0x11, 0x00


	//----- nvinfo : EIATTR_KPARAM_INFO
	.align		4
.L_279:
        /*0018*/ 	.byte	0x04, 0x17
        /*001a*/ 	.short	(.L_281 - .L_280)
.L_280:
        /*001c*/ 	.word	0x00000000
        /*0020*/ 	.short	0x0004
        /*0022*/ 	.short	0x001c
        /*0024*/ 	.byte	0x00, 0xf0, 0x11, 0x00


	//----- nvinfo : EIATTR_KPARAM_INFO
	.align		4
.L_281:
        /*0028*/ 	.byte	0x04, 0x17
        /*002a*/ 	.short	(.L_283 - .L_282)
.L_282:
        /*002c*/ 	.word	0x00000000
        /*0030*/ 	.short	0x0003
        /*0032*/ 	.short	0x0018
        /*0034*/ 	.byte	0x00, 0xf0, 0x11, 0x00


	//----- nvinfo : EIATTR_KPARAM_INFO
	.align		4
.L_283:
        /*0038*/ 	.byte	0x04, 0x17
        /*003a*/ 	.short	(.L_285 - .L_284)
.L_284:
        /*003c*/ 	.word	0x00000000
        /*0040*/ 	.short	0x0002
        /*0042*/ 	.short	0x0010
        /*0044*/ 	.byte	0x00, 0xf5, 0x21, 0x00


	//----- nvinfo : EIATTR_KPARAM_INFO
	.align		4
.L_285:
        /*0048*/ 	.byte	0x04, 0x17
        /*004a*/ 	.short	(.L_287 - .L_286)
.L_286:
        /*004c*/ 	.word	0x00000000
        /*0050*/ 	.short	0x0001
        /*0052*/ 	.short	0x0008
        /*0054*/ 	.byte	0x00, 0xf5, 0x21, 0x00


	//----- nvinfo : EIATTR_KPARAM_INFO
	.align		4
.L_287:
        /*0058*/ 	.byte	0x04, 0x17
        /*005a*/ 	.short	(.L_289 - .L_288)
.L_288:
        /*005c*/ 	.word	0x00000000
        /*0060*/ 	.short	0x0000
        /*0062*/ 	.short	0x0000
        /*0064*/ 	.byte	0x00, 0xf5, 0x21, 0x00


	//----- nvinfo : EIATTR_SPARSE_MMA_MASK
	.align		4
.L_289:
        /*0068*/ 	.byte	0x03, 0x50
        /*006a*/ 	.short	0x0000


	//----- nvinfo : EIATTR_MAXREG_COUNT
	.align		4
        /*006c*/ 	.byte	0x03, 0x1b
        /*006e*/ 	.short	0x00ff


	//----- nvinfo : EIATTR_MERCURY_ISA_VERSION
	.align		4
        /*0070*/ 	.byte	0x03, 0x5f
        /*0072*/ 	.short	0x0101


	//----- nvinfo : EIATTR_VRC_CTA_INIT_COUNT
	.align		4
        /*0074*/ 	.byte	0x02, 0x4a
	.zero		1
	.zero		1


	//----- nvinfo : EIATTR_EXIT_INSTR_OFFSETS
	.align		4
        /*0078*/ 	.byte	0x04, 0x1c
        /*007a*/ 	.short	(.L_291 - .L_290)


	//   ....[0]....
.L_290:
        /*007c*/ 	.word	0x000000a0


	//   ....[1]....
        /*0080*/ 	.word	0x00001a90


	//----- nvinfo : EIATTR_INDIRECT_BRANCH_TARGETS
	.align		4
.L_291:
        /*0084*/ 	.byte	0x04, 0x34
        /*0086*/ 	.short	(.L_293 - .L_292)


	//   ....[0]....
.L_292:
        /* <DEDUP_REMOVED lines=8> */


	//   ....[1]....
        /* <DEDUP_REMOVED lines=8> */


	//   ....[2]....
        /* <DEDUP_REMOVED lines=8> */


	//----- nvinfo : EIATTR_CRS_STACK_SIZE
	.align		4
.L_293:
        /*00dc*/ 	.byte	0x04, 0x1e
        /*00de*/ 	.short	(.L_295 - .L_294)
.L_294:
        /*00e0*/ 	.word	0x00000000


	//----- nvinfo : EIATTR_CBANK_PARAM_SIZE
	.align		4
.L_295:
        /*00e4*/ 	.byte	0x03, 0x19
        /*00e6*/ 	.short	0x0024


	//----- nvinfo : EIATTR_PARAM_CBANK
	.align		4
        /*00e8*/ 	.byte	0x04, 0x0a
        /*00ea*/ 	.short	(.L_297 - .L_296)
	.align		4
.L_296:
        /*00ec*/ 	.word	index@(.nv.constant0.binary_col_broadcast_float_kernel)
        /*00f0*/ 	.short	0x0380
        /*00f2*/ 	.short	0x0024


	//----- nvinfo : EIATTR_SW_WAR
	.align		4
.L_297:
        /*00f4*/ 	.byte	0x04, 0x36
        /*00f6*/ 	.short	(.L_299 - .L_298)
.L_298:
        /*00f8*/ 	.word	0x00000008
.L_299:


//--------------------- .nv.info.binary_row_broadcast_float_kernel --------------------------
	.section	.nv.info.binary_row_broadcast_float_kernel,"",@"SHT_CUDA_INFO"
	.sectionflags	@""
	.align	4


	//----- nvinfo : EIATTR_CUDA_API_VERSION
	.align		4
        /*0000*/ 	.byte	0x04, 0x37
        /*0002*/ 	.short	(.L_301 - .L_300)
.L_300:
        /*0004*/ 	.word	0x00000082


	//----- nvinfo : EIATTR_KPARAM_INFO
	.align		4
.L_301:
        /*0008*/ 	.byte	0x04, 0x17
        /*000a*/ 	.short	(.L_303 - .L_302)
.L_302:
        /*000c*/ 	.word	0x00000000
        /*0010*/ 	.short	0x0005
        /*0012*/ 	.short	0x0020
        /*0014*/ 	.byte	0x00, 0xf0, 0x11, 0x00


	//----- nvinfo : EIATTR_KPARAM_INFO
	.align		4
.L_303:
        /*0018*/ 	.byte	0x04, 0x17
        /*001a*/ 	.short	(.L_305 - .L_304)
.L_304:
        /*001c*/ 	.word	0x00000000
        /*0020*/ 	.short	0x0004
        /*0022*/ 	.short	0x001c
        /*0024*/ 	.byte	0x00, 0xf0, 0x11, 0x00


	//----- nvinfo : EIATTR_KPARAM_INFO
	.align		4
.L_305:
        /*0028*/ 	.byte	0x04, 0x17
        /*002a*/ 	.short	(.L_307 - .L_306)
.L_306:
        /*002c*/ 	.word	0x00000000
        /*0030*/ 	.short	0x0003
        /*0032*/ 	.short	0x0018
        /*0034*/ 	.byte	0x00, 0xf0, 0x11, 0x00


	//----- nvinfo : EIATTR_KPARAM_INFO
	.align		4
.L_307:
        /*0038*/ 	.byte	0x04, 0x17
        /*003a*/ 	.short	(.L_309 - .L_308)
.L_308:
        /*003c*/ 	.word	0x00000000
        /*0040*/ 	.short	0x0002
        /*0042*/ 	.short	0x0010
        /*0044*/ 	.byte	0x00, 0xf5, 0x21, 0x00


	//----- nvinfo : EIATTR_KPARAM_INFO
	.align		4
.L_309:
        /*0048*/ 	.byte	0x04, 0x17
        /*004a*/ 	.short	(.L_311 - .L_310)
.L_310:
        /*004c*/ 	.word	0x00000000
        /*0050*/ 	.short	0x0001
        /*0052*/ 	.short	0x0008
        /*0054*/ 	.byte	0x00, 0xf5, 0x21, 0x00


	//----- nvinfo : EIATTR_KPARAM_INFO
	.align		4
.L_311:
        /*0058*/ 	.byte	0x04, 0x17
        /*005a*/ 	.short	(.L_313 - .L_312)
.L_312:
        /*005c*/ 	.word	0x00000000
        /*0060*/ 	.short	0x0000
        /*0062*/ 	.short	0x0000
        /*0064*/ 	.byte	0x00, 0xf5, 0x21, 0x00


	//----- nvinfo : EIATTR_SPARSE_MMA_MASK
	.align		4
.L_313:
        /*0068*/ 	.byte	0x03, 0x50
        /*006a*/ 	.short	0x0000


	//----- nvinfo : EIATTR_MAXREG_COUNT
	.align		4
        /*006c*/ 	.byte	0x03, 0x1b
        /*006e*/ 	.short	0x00ff


	//----- nvinfo : EIATTR_MERCURY_ISA_VERSION
	.align		4
        /*0070*/ 	.byte	0x03, 0x5f
        /*0072*/ 	.short	0x0101


	//----- nvinfo : EIATTR_VRC_CTA_INIT_COUNT
	.align		4
        /*0074*/ 	.byte	0x02, 0x4a
	.zero		1
	.zero		1


	//----- nvinfo : EIATTR_EXIT_INSTR_OFFSETS
	.align		4
        /*0078*/ 	.byte	0x04, 0x1c
        /*007a*/ 	.short	(.L_315 - .L_314)


	//   ....[0]....
.L_314:
        /*007c*/ 	.word	0x000000a0


	//   ....[1]....
        /*0080*/ 	.word	0x00001a40


	//----- nvinfo : EIATTR_INDIRECT_BRANCH_TARGETS
	.align		4
.L_315:
        /*0084*/ 	.byte	0x04, 0x34
        /*0086*/ 	.short	(.L_317 - .L_316)


	//   ....[0]....
.L_316:
        /* <DEDUP_REMOVED lines=8> */


	//   ....[1]....
        /* <DEDUP_REMOVED lines=8> */


	//   ....[2]....
        /* <DEDUP_REMOVED lines=8> */


	//----- nvinfo : EIATTR_CRS_STACK_SIZE
	.align		4
.L_317:
        /*00dc*/ 	.byte	0x04, 0x1e
        /*00de*/ 	.short	(.L_319 - .L_318)
.L_318:
        /*00e0*/ 	.word	0x00000000


	//----- nvinfo : EIATTR_CBANK_PARAM_SIZE
	.align		4
.L_319:
        /*00e4*/ 	.byte	0x03, 0x19
        /*00e6*/ 	.short	0x0024


	//----- nvinfo : EIATTR_PARAM_CBANK
	.align		4
        /*00e8*/ 	.byte	0x04, 0x0a
        /*00ea*/ 	.short	(.L_321 - .L_320)
	.align		4
.L_320:
        /*00ec*/ 	.word	index@(.nv.constant0.binary_row_broadcast_float_kernel)
        /*00f0*/ 	.short	0x0380
        /*00f2*/ 	.short	0x0024


	//----- nvinfo : EIATTR_SW_WAR
	.align		4
.L_321:
        /*00f4*/ 	.byte	0x04, 0x36
        /*00f6*/ 	.short	(.L_323 - .L_322)
.L_322:
        /*00f8*/ 	.word	0x00000008
.L_323:


//--------------------- .nv.info.binary_broadcast_2d_float_kernel --------------------------
	.section	.nv.info.binary_broadcast_2d_float_kernel,"",@"SHT_CUDA_INFO"
	.sectionflags	@""
	.align	4


	//----- nvinfo : EIATTR_CUDA_API_VERSION
	.align		4
        /*0000*/ 	.byte	0x04, 0x37
        /*0002*/ 	.short	(.L_325 - .L_324)
.L_324:
        /*0004*/ 	.word	0x00000082


	//----- nvinfo : EIATTR_KPARAM_INFO
	.align		4
.L_325:
        /*0008*/ 	.byte	0x04, 0x17
        /*000a*/ 	.short	(.L_327 - .L_326)
.L_326:
        /*000c*/ 	.word	0x00000000
        /*0010*/ 	.short	0x0005
        /*0012*/ 	.short	0x0020
        /*0014*/ 	.byte	0x00, 0xf0, 0x11, 0x00


	//----- nvinfo : EIATTR_KPARAM_INFO
	.align		4
.L_327:
        /*0018*/ 	.byte	0x04, 0x17
        /*001a*/ 	.short	(.L_329 - .L_328)
.L_328:
        /*001c*/ 	.word	0x00000000
        /*0020*/ 	.short	0x0004
        /*0022*/ 	.short	0x001c
        /*0024*/ 	.byte	0x00, 0xf0, 0x11, 0x00


	//----- nvinfo : EIATTR_KPARAM_INFO
	.align		4
.L_329:
        /*0028*/ 	.byte	0x04, 0x17
        /*002a*/ 	.short	(.L_331 - .L_330)
.L_330:
        /*002c*/ 	.word	0x00000000
        /*0030*/ 	.short	0x0003
        /*0032*/ 	.short	0x0018
        /*0034*/ 	.byte	0x00, 0xf0, 0x11, 0x00


	//----- nvinfo : EIATTR_KPARAM_INFO
	.align		4
.L_331:
        /*0038*/ 	.byte	0x04, 0x17
        /*003a*/ 	.short	(.L_333 - .L_332)
.L_332:
        /*003c*/ 	.word	0x00000000
        /*0040*/ 	.short	0x0002
        /*0042*/ 	.short	0x0010
        /*0044*/ 	.byte	0x00, 0xf5, 0x21, 0x00


	//----- nvinfo : EIATTR_KPARAM_INFO
	.align		4
.L_333:
        /*0048*/ 	.byte	0x04, 0x17
        /*004a*/ 	.short	(.L_335 - .L_334)
.L_334:
        /*004c*/ 	.word	0x00000000
        /*0050*/ 	.short	0x0001
        /*0052*/ 	.short	0x0008
        /*0054*/ 	.byte	0x00, 0xf5, 0x21, 0x00


	//----- nvinfo : EIATTR_KPARAM_INFO
	.align		4
.L_335:
        /*0058*/ 	.byte	0x04, 0x17
        /*005a*/ 	.short	(.L_337 - .L_336)
.L_336:
        /*005c*/ 	.word	0x00000000
        /*0060*/ 	.short	0x0000
        /*0062*/ 	.short	0x0000
        /*0064*/ 	.byte	0x00, 0xf5, 0x21, 0x00


	//----- nvinfo : EIATTR_SPARSE_MMA_MASK
	.align		4
.L_337:
        /*0068*/ 	.byte	0x03, 0x50
        /*006a*/ 	.short	0x0000


	//----- nvinfo : EIATTR_MAXREG_COUNT
	.align		4
        /*006c*/ 	.byte	0x03, 0x1b
        /*006e*/ 	.short	0x00ff


	//----- nvinfo : EIATTR_MERCURY_ISA_VERSION
	.align		4
        /*0070*/ 	.byte	0x03, 0x5f
        /*0072*/ 	.short	0x0101


	//----- nvinfo : EIATTR_VRC_CTA_INIT_COUNT
	.align		4
        /*0074*/ 	.byte	0x02, 0x4a
	.zero		1
	.zero		1


	//----- nvinfo : EIATTR_EXIT_INSTR_OFFSETS
	.align		4
        /*0078*/ 	.byte	0x04, 0x1c
        /*007a*/ 	.short	(.L_339 - .L_338)


	//   ....[0]....
.L_338:
        /*007c*/ 	.word	0x000000c0


	//   ....[1]....
        /*0080*/ 	.word	0x000018a0


	//----- nvinfo : EIATTR_INDIRECT_BRANCH_TARGETS
	.align		4
.L_339:
        /*0084*/ 	.byte	0x04, 0x34
        /*0086*/ 	.short	(.L_341 - .L_340)


	//   ....[0]....
.L_340:
        /* <DEDUP_REMOVED lines=8> */


	//   ....[1]....
        /* <DEDUP_REMOVED lines=8> */


	//   ....[2]....
        /* <DEDUP_REMOVED lines=8> */


	//----- nvinfo : EIATTR_CRS_STACK_SIZE
	.align		4
.L_341:
        /*00dc*/ 	.byte	0x04, 0x1e
        /*00de*/ 	.short	(.L_343 - .L_342)
.L_342:
        /*00e0*/ 	.word	0x00000000


	//----- nvinfo : EIATTR_CBANK_PARAM_SIZE
	.align		4
.L_343:
        /*00e4*/ 	.byte	0x03, 0x19
        /*00e6*/ 	.short	0x0024


	//----- nvinfo : EIATTR_PARAM_CBANK
	.align		4
        /*00e8*/ 	.byte	0x04, 0x0a
        /*00ea*/ 	.short	(.L_345 - .L_344)
	.align		4
.L_344:
        /*00ec*/ 	.word	index@(.nv.constant0.binary_broadcast_2d_float_kernel)
        /*00f0*/ 	.short	0x0380
        /*00f2*/ 	.short	0x0024


	//----- nvinfo : EIATTR_SW_WAR
	.align		4
.L_345:
        /*00f4*/ 	.byte	0x04, 0x36
        /*00f6*/ 	.short	(.L_347 - .L_346)
.L_346:
        /*00f8*/ 	.word	0x00000008
.L_347:


//--------------------- .nv.info.binary_broadcast_float_kernel --------------------------
	.section	.nv.info.binary_broadcast_float_kernel,"",@"SHT_CUDA_INFO"
	.sectionflags	@""
	.align	4


	//----- nvinfo : EIATTR_CUDA_API_VERSION
	.align		4
        /*0000*/ 	.byte	0x04, 0x37
        /*0002*/ 	.short	(.L_349 - .L_348)
.L_348:
        /*0004*/ 	.word	0x00000082


	//----- nvinfo : EIATTR_KPARAM_INFO
	.align		4
.L_349:
        /*0008*/ 	.byte	0x04, 0x17
        /*000a*/ 	.short	(.L_351 - .L_350)
.L_350:
        /*000c*/ 	.word	0x00000000
        /*0010*/ 	.short	0x0009
        /*0012*/ 	.short	0x0048
        /*0014*/ 	.byte	0x00, 0xf0, 0x11, 0x00


	//----- nvinfo : EIATTR_KPARAM_INFO
	.align		4
.L_351:
        /*0018*/ 	.byte	0x04, 0x17
        /*001a*/ 	.short	(.L_353 - .L_352)
.L_352:
        /*001c*/ 	.word	0x00000000
        /*0020*/ 	.short	0x0008
        /*0022*/ 	.short	0x0040
        /*0024*/ 	.byte	0x00, 0xf0, 0x21, 0x00


	//----- nvinfo : EIATTR_KPARAM_INFO
	.align		4
.L_353:
        /*0028*/ 	.byte	0x04, 0x17
        /*002a*/ 	.short	(.L_355 - .L_354)
.L_354:
        /*002c*/ 	.word	0x00000000
        /*0030*/ 	.short	0x0007
        /*0032*/ 	.short	0x0038
        /*0034*/ 	.byte	0x00, 0xf0, 0x11, 0x00


	//----- nvinfo : EIATTR_KPARAM_INFO
	.align		4
.L_355:
        /*0038*/ 	.byte	0x04, 0x17
        /*003a*/ 	.short	(.L_357 - .L_356)
.L_356:
        /*003c*/ 	.word	0x00000000
        /*0040*/ 	.short	0x0006
        /*0042*/ 	.short	0x0030
        /*0044*/ 	.byte	0x00, 0xf5, 0x21, 0x00


	//----- nvinfo : EIATTR_KPARAM_INFO
	.align		4
.L_357:
        /*0048*/ 	.byte	0x04, 0x17
        /*004a*/ 	.short	(.L_359 - .L_358)
.L_358:
        /*004c*/ 	.word	0x00000000
        /*0050*/ 	.short	0x0005
        /*0052*/ 	.short	0x0028
        /*0054*/ 	.byte	0x00, 0xf5, 0x21, 0x00


	//----- nvinfo : EIATTR_KPARAM_INFO
	.align		4
.L_359:
        /*0058*/ 	.byte	0x04, 0x17
        /*005a*/ 	.short	(.L_361 - .L_360)
.L_360:
        /*005c*/ 	.word	0x00000000
        /*0060*/ 	.short	0x0004
        /*0062*/ 	.short	0x0020
        /*0064*/ 	.byte	0x00, 0xf5, 0x21, 0x00


	//----- nvinfo : EIATTR_KPARAM_INFO
	.align		4
.L_361:
        /*0068*/ 	.byte	0x04, 0x17
        /*006a*/ 	.short	(.L_363 - .L_362)
.L_362:
        /*006c*/ 	.word	0x00000000
        /*0070*/ 	.short	0x0003
        /*0072*/ 	.short	0x0018
        /*0074*/ 	.byte	0x00, 0xf5, 0x21, 0x00


	//----- nvinfo : EIATTR_KPARAM_INFO
	.align		4
.L_363:
        /*0078*/ 	.byte	0x04, 0x17
        /*007a*/ 	.short	(.L_365 - .L_364)
.L_364:
        /*007c*/ 	.word	0x00000000
        /*0080*/ 	.short	0x0002
        /*0082*/ 	.short	0x0010
        /*0084*/ 	.byte	0x00, 0xf5, 0x21, 0x00


	//----- nvinfo : EIATTR_KPARAM_INFO
	.align		4
.L_365:
        /*0088*/ 	.byte	0x04, 0x17
        /*008a*/ 	.short	(.L_367 - .L_366)
.L_366:
        /*008c*/ 	.word	0x00000000
        /*0090*/ 	.short	0x0001
        /*0092*/ 	.short	0x0008
        /*0094*/ 	.byte	0x00, 0xf5, 0x21, 0x00


	//----- nvinfo : EIATTR_KPARAM_INFO
	.align		4
.L_367:
        /*0098*/ 	.byte	0x04, 0x17
        /*009a*/ 	.short	(.L_369 - .L_368)
.L_368:
        /*009c*/ 	.word	0x00000000
        /*00a0*/ 	.short	0x0000
        /*00a2*/ 	.short	0x0000
        /*00a4*/ 	.byte	0x00, 0xf5, 0x21, 0x00


	//----- nvinfo : EIATTR_SPARSE_MMA_MASK
	.align		4
.L_369:
        /*00a8*/ 	.byte	0x03, 0x50
        /*00aa*/ 	.short	0x0000


	//----- nvinfo : EIATTR_MAXREG_COUNT
	.align		4
        /*00ac*/ 	.byte	0x03, 0x1b
        /*00ae*/ 	.short	0x00ff


	//----- nvinfo : EIATTR_MERCURY_ISA_VERSION
	.align		4
        /*00b0*/ 	.byte	0x03, 0x5f
        /*00b2*/ 	.short	0x0101


	//----- nvinfo : EIATTR_VRC_CTA_INIT_COUNT
	.align		4
        /*00b4*/ 	.byte	0x02, 0x4a
	.zero		1
	.zero		1


	//----- nvinfo : EIATTR_EXIT_INSTR_OFFSETS
	.align		4
        /*00b8*/ 	.byte	0x04, 0x1c
        /*00ba*/ 	.short	(.L_371 - .L_370)


	//   ....[0]....
.L_370:
        /*00bc*/ 	.word	0x00000090


	//   ....[1]....
        /*00c0*/ 	.word	0x000055c0


	//----- nvinfo : EIATTR_INDIRECT_BRANCH_TARGETS
	.align		4
.L_371:
        /*00c4*/ 	.byte	0x04, 0x34
        /*00c6*/ 	.short	(.L_373 - .L_372)


	//   ....[0]....
.L_372:
        /* <DEDUP_REMOVED lines=8> */


	//   ....[1]....
        /* <DEDUP_REMOVED lines=8> */


	//   ....[2]....
        /* <DEDUP_REMOVED lines=8> */


	//----- nvinfo : EIATTR_CRS_STACK_SIZE
	.align		4
.L_373:
        /*011c*/ 	.byte	0x04, 0x1e
        /*011e*/ 	.short	(.L_375 - .L_374)
.L_374:
        /*0120*/ 	.word	0x00000000


	//----- nvinfo : EIATTR_CBANK_PARAM_SIZE
	.align		4
.L_375:
        /*0124*/ 	.byte	0x03, 0x19
        /*0126*/ 	.short	0x004c


	//----- nvinfo : EIATTR_PARAM_CBANK
	.align		4
        /*0128*/ 	.byte	0x04, 0x0a
        /*012a*/ 	.short	(.L_377 - .L_376)
	.align		4
.L_376:
        /*012c*/ 	.word	index@(.nv.constant0.binary_broadcast_float_kernel)
        /*0130*/ 	.short	0x0380
        /*0132*/ 	.short	0x004c


	//----- nvinfo : EIATTR_SW_WAR
	.align		4
.L_377:
        /*0134*/ 	.byte	0x04, 0x36
        /*0136*/ 	.short	(.L_379 - .L_378)
.L_378:
        /*0138*/ 	.word	0x00000008
.L_379:


//--------------------- .nv.info.binary_vs_int32_kernel --------------------------
	.section	.nv.info.binary_vs_int32_kernel,"",@"SHT_CUDA_INFO"
	.sectionflags	@""
	.align	4


	//----- nvinfo : EIATTR_CUDA_API_VERSION
	.align		4
        /*0000*/ 	.byte	0x04, 0x37
        /*0002*/ 	.short	(.L_381 - .L_380)
.L_380:
        /*0004*/ 	.word	0x00000082


	//----- nvinfo : EIATTR_KPARAM_INFO
	.align		4
.L_381:
        /*0008*/ 	.byte	0x04, 0x17
        /*000a*/ 	.short	(.L_383 - .L_382)
.L_382:
        /*000c*/ 	.word	0x00000000
        /*0010*/ 	.short	0x0004
        /*0012*/ 	.short	0x0020
        /*0014*/ 	.byte	0x00, 0xf0, 0x11, 0x00


	//----- nvinfo : EIATTR_KPARAM_INFO
	.align		4
.L_383:
        /*0018*/ 	.byte	0x04, 0x17
        /*001a*/ 	.short	(.L_385 - .L_384)
.L_384:
        /*001c*/ 	.word	0x00000000
        /*0020*/ 	.short	0x0003
        /*0022*/ 	.short	0x0018
        /*0024*/ 	.byte	0x00, 0xf0, 0x21, 0x00


	//----- nvinfo : EIATTR_KPARAM_INFO
	.align		4
.L_385:
        /*0028*/ 	.byte	0x04, 0x17
        /*002a*/ 	.short	(.L_387 - .L_386)
.L_386:
        /*002c*/ 	.word	0x00000000
        /*0030*/ 	.short	0x0002
        /*0032*/ 	.short	0x0010
        /*0034*/ 	.byte	0x00, 0xf0, 0x11, 0x00


	//----- nvinfo : EIATTR_KPARAM_INFO
	.align		4
.L_387:
        /*0038*/ 	.byte	0x04, 0x17
        /*003a*/ 	.short	(.L_389 - .L_388)
.L_388:
        /*003c*/ 	.word	0x00000000
        /*0040*/ 	.short	0x0001
        /*0042*/ 	.short	0x0008
        /*0044*/ 	.byte	0x00, 0xf5, 0x21, 0x00


	//----- nvinfo : EIATTR_KPARAM_INFO
	.align		4
.L_389:
        /*0048*/ 	.byte	0x04, 0x17
        /*004a*/ 	.short	(.L_391 - .L_390)
.L_390:
        /*004c*/ 	.word	0x00000000
        /*0050*/ 	.short	0x0000
        /*0052*/ 	.short	0x0000
        /*0054*/ 	.byte	0x00, 0xf5, 0x21, 0x00


	//----- nvinfo : EIATTR_SPARSE_MMA_MASK
	.align		4
.L_391:
        /*0058*/ 	.byte	0x03, 0x50
        /*005a*/ 	.short	0x0000


	//----- nvinfo : EIATTR_MAXREG_COUNT
	.align		4
        /*005c*/ 	.byte	0x03, 0x1b
        /*005e*/ 	.short	0x00ff


	//----- nvinfo : EIATTR_MERCURY_ISA_VERSION
	.align		4
        /*0060*/ 	.byte	0x03, 0x5f
        /*0062*/ 	.short	0x0101


	//----- nvinfo : EIATTR_VRC_CTA_INIT_COUNT
	.align		4
        /*0064*/ 	.byte	0x02, 0x4a
	.zero		1
	.zero		1


	//----- nvinfo : EIATTR_EXIT_INSTR_OFFSETS
	.align		4
        /*0068*/ 	.byte	0x04, 0x1c
        /*006a*/ 	.short	(.L_393 - .L_392)


	//   ....[0]....
.L_392:
        /*006c*/ 	.word	0x00000800


	//   ....[1]....
        /*0070*/ 	.word	0x00000a00


	//   ....[2]....
        /*0074*/ 	.word	0x00000db0


	//   ....[3]....
        /*0078*/ 	.word	0x00000e60


	//   ....[4]....
        /*007c*/ 	.word	0x00001170


	//   ....[5]....
        /*0080*/ 	.word	0x00001220


	//   ....[6]....
        /*0084*/ 	.word	0x00001530


	//   ....[7]....
        /*0088*/ 	.word	0x000015e0


	//   ....[8]....
        /*008c*/ 	.word	0x00001950


	//   ....[9]....
        /*0090*/ 	.word	0x00001a00


	//   ....[10]....
        /*0094*/ 	.word	0x00002190


	//   ....[11]....
        /*0098*/ 	.word	0x000023a0


	//   ....[12]....
        /*009c*/ 	.word	0x00002ab0


	//   ....[13]....
        /*00a0*/ 	.word	0x00002c90


	//   ....[14]....
        /*00a4*/ 	.word	0x00003040


	//   ....[15]....
        /*00a8*/ 	.word	0x000030f0


	//   ....[16]....
        /*00ac*/ 	.word	0x00003400


	//   ....[17]....
        /*00b0*/ 	.word	0x000034b0


	//   ....[18]....
        /*00b4*/ 	.word	0x000037c0


	//   ....[19]....
        /*00b8*/ 	.word	0x00003870


	//   ....[20]....
        /*00bc*/ 	.word	0x00003be0


	//   ....[21]....
        /*00c0*/ 	.word	0x00003c90


	//   ....[22]....
        /*00c4*/ 	.word	0x00003fa0


	//   ....[23]....
        /*00c8*/ 	.word	0x00004050


	//   ....[24]....
        /*00cc*/ 	.word	0x00004360


	//   ....[25]....
        /*00d0*/ 	.word	0x00004410


	//   ....[26]....
        /*00d4*/ 	.word	0x000045d0


	//   ....[27]....
        /*00d8*/ 	.word	0x00004620


	//----- nvinfo : EIATTR_INDIRECT_BRANCH_TARGETS
	.align		4
.L_393:
        /*00dc*/ 	.byte	0x04, 0x34
        /*00de*/ 	.short	(.L_395 - .L_394)


	//   ....[0]....
.L_394:
        /*00e0*/ 	.word	.L_x_1528@srel
        /*00e4*/ 	.short	0x0
        /*00e6*/ 	.short	0x0
        /*00e8*/ 	.word	0x3
        /*00ec*/ 	.word	.L_x_1529@srel
        /*00f0*/ 	.word	.L_x_1530@srel
        /*00f4*/ 	.word	.L_x_570@srel


	//   ....[1]....
        /*00f8*/ 	.word	.L_x_1532@srel
        /*00fc*/ 	.short	0x0
        /*00fe*/ 	.short	0x0
        /*0100*/ 	.word	0x3
        /*0104*/ 	.word	.L_x_1533@srel
        /*0108*/ 	.word	.L_x_1534@srel
        /*010c*/ 	.word	.L_x_575@srel


	//   ....[2]....
        /*0110*/ 	.word	.L_x_1536@srel
        /*0114*/ 	.short	0x0
        /*0116*/ 	.short	0x0
        /*0118*/ 	.word	0x3
        /*011c*/ 	.word	.L_x_1537@srel
        /*0120*/ 	.word	.L_x_1538@srel
        /*0124*/ 	.word	.L_x_580@srel


	//   ....[3]....
        /*0128*/ 	.word	.L_x_1540@srel
        /*012c*/ 	.short	0x0
        /*012e*/ 	.short	0x0
        /*0130*/ 	.word	0x3
        /*0134*/ 	.word	.L_x_1541@srel
        /*0138*/ 	.word	.L_x_1542@srel
        /*013c*/ 	.word	.L_x_583@srel


	//   ....[4]....
        /* <DEDUP_REMOVED lines=8> */


	//   ....[5]....
        /* <DEDUP_REMOVED lines=8> */
        /*0178*/ 	.word	.L_x_1554@srel
        /*017c*/ 	.word	.L_x_1548@srel


	//   ....[6]....
        /*0180*/ 	.word	.L_x_1556@srel
        /*0184*/ 	.short	0x0
        /*0186*/ 	.short	0x0
        /*0188*/ 	.word	0x3
        /*018c*/ 	.word	.L_x_1557@srel
        /*0190*/ 	.word	.L_x_1558@srel
        /*0194*/ 	.word	.L_x_1548@srel


	//   ....[7]....
        /* <DEDUP_REMOVED lines=8> */


	//----- nvinfo : EIATTR_CRS_STACK_SIZE
	.align		4
.L_395:
        /*01b4*/ 	.byte	0x04, 0x1e
        /*01b6*/ 	.short	(.L_397 - .L_396)
.L_396:
        /*01b8*/ 	.word	0x00000000


	//----- nvinfo : EIATTR_CBANK_PARAM_SIZE
	.align		4
.L_397:
        /*01bc*/ 	.byte	0x03, 0x19
        /*01be*/ 	.short	0x0024


	//----- nvinfo : EIATTR_PARAM_CBANK
	.align		4
        /*01c0*/ 	.byte	0x04, 0x0a
        /*01c2*/ 	.short	(.L_399 - .L_398)
	.align		4
.L_398:
        /*01c4*/ 	.word	index@(.nv.constant0.binary_vs_int32_kernel)
        /*01c8*/ 	.short	0x0380
        /*01ca*/ 	.short	0x0024


	//----- nvinfo : EIATTR_SW_WAR
	.align		4
.L_399:
        /*01cc*/ 	.byte	0x04, 0x36
        /*01ce*/ 	.short	(.L_401 - .L_400)
.L_400:
        /*01d0*/ 	.word	0x00000008
.L_401:


//--------------------- .nv.info.binary_ss_int32_kernel --------------------------
	.section	.nv.info.binary_ss_int32_kernel,"",@"SHT_CUDA_INFO"
	.sectionflags	@""
	.align	4


	//----- nvinfo : EIATTR_CUDA_API_VERSION
	.align		4
        /*0000*/ 	.byte	0x04, 0x37
        /*0002*/ 	.short	(.L_403 - .L_402)
.L_402:
        /*0004*/ 	.word	0x00000082


	//----- nvinfo : EIATTR_KPARAM_INFO
	.align		4
.L_403:
        /*0008*/ 	.byte	0x04, 0x17
        /*000a*/ 	.short	(.L_405 - .L_404)
.L_404:
        /*000c*/ 	.word	0x00000000
        /*0010*/ 	.short	0x0004
        /*0012*/ 	.short	0x0020
        /*0014*/ 	.byte	0x00, 0xf0, 0x11, 0x00


	//----- nvinfo : EIATTR_KPARAM_INFO
	.align		4
.L_405:
        /*0018*/ 	.byte	0x04, 0x17
        /*001a*/ 	.short	(.L_407 - .L_406)
.L_406:
        /*001c*/ 	.word	0x00000000
        /*0020*/ 	.short	0x0003
        /*0022*/ 	.short	0x0018
        /*0024*/ 	.byte	0x00, 0xf0, 0x21, 0x00


	//----- nvinfo : EIATTR_KPARAM_INFO
	.align		4
.L_407:
        /*0028*/ 	.byte	0x04, 0x17
        /*002a*/ 	.short	(.L_409 - .L_408)
.L_408:
        /*002c*/ 	.word	0x00000000
        /*0030*/ 	.short	0x0002
        /*0032*/ 	.short	0x0010
        /*0034*/ 	.byte	0x00, 0xf5, 0x21, 0x00


	//----- nvinfo : EIATTR_KPARAM_INFO
	.align		4
.L_409:
        /*0038*/ 	.byte	0x04, 0x17
        /*003a*/ 	.short	(.L_411 - .L_410)
.L_410:
        /*003c*/ 	.word	0x00000000
        /*0040*/ 	.short	0x0001
        /*0042*/ 	.short	0x0008
        /*0044*/ 	.byte	0x00, 0xf5, 0x21, 0x00


	//----- nvinfo : EIATTR_KPARAM_INFO
	.align		4
.L_411:
        /*0048*/ 	.byte	0x04, 0x17
        /*004a*/ 	.short	(.L_413 - .L_412)
.L_412:
        /*004c*/ 	.word	0x00000000
        /*0050*/ 	.short	0x0000
        /*0052*/ 	.short	0x0000
        /*0054*/ 	.byte	0x00, 0xf5, 0x21, 0x00


	//----- nvinfo : EIATTR_SPARSE_MMA_MASK
	.align		4
.L_413:
        /*0058*/ 	.byte	0x03, 0x50
        /*005a*/ 	.short	0x0000


	//----- nvinfo : EIATTR_MAXREG_COUNT
	.align		4
        /*005c*/ 	.byte	0x03, 0x1b
        /*005e*/ 	.short	0x00ff


	//----- nvinfo : EIATTR_MERCURY_ISA_VERSION
	.align		4
        /*0060*/ 	.byte	0x03, 0x5f
        /*0062*/ 	.short	0x0101


	//----- nvinfo : EIATTR_VRC_CTA_INIT_COUNT
	.align		4
        /*0064*/ 	.byte	0x02, 0x4a
	.zero		1
	.zero		1


	//----- nvinfo : EIATTR_EXIT_INSTR_OFFSETS
	.align		4
        /*0068*/ 	.byte	0x04, 0x1c
        /*006a*/ 	.short	(.L_415 - .L_414)


	//   ....[0]....
.L_414:
        /*006c*/ 	.word	0x00001950


	//   ....[1]....
        /*0070*/ 	.word	0x00002140


	//----- nvinfo : EIATTR_INDIRECT_BRANCH_TARGETS
	.align		4
.L_415:
        /*0074*/ 	.byte	0x04, 0x34
        /*0076*/ 	.short	(.L_417 - .L_416)


	//   ....[0]....
.L_416:
        /* <DEDUP_REMOVED lines=8> */


	//   ....[1]....
        /* <DEDUP_REMOVED lines=10> */


	//   ....[2]....
        /*00b8*/ 	.word	.L_x_1577@srel
        /*00bc*/ 	.short	0x0
        /*00be*/ 	.short	0x0
        /*00c0*/ 	.word	0x3
        /*00c4*/ 	.word	.L_x_1578@srel
        /*00c8*/ 	.word	.L_x_1579@srel
        /*00cc*/ 	.word	.L_x_606@srel


	//   ....[3]....
        /* <DEDUP_REMOVED lines=8> */


	//   ....[4]....
        /* <DEDUP_REMOVED lines=8> */


	//   ....[5]....
        /* <DEDUP_REMOVED lines=10> */


	//   ....[6]....
        /*012c*/ 	.word	.L_x_1598@srel
        /*0130*/ 	.short	0x0
        /*0132*/ 	.short	0x0
        /*0134*/ 	.word	0x3
        /*0138*/ 	.word	.L_x_1599@srel
        /*013c*/ 	.word	.L_x_1600@srel
        /*0140*/ 	.word	.L_x_614@srel


	//   ....[7]....
        /*0144*/ 	.word	.L_x_1602@srel
        /*0148*/ 	.short	0x0
        /*014a*/ 	.short	0x0
        /*014c*/ 	.word	0x3
        /*0150*/ 	.word	.L_x_1603@srel
        /*0154*/ 	.word	.L_x_1604@srel
        /*0158*/ 	.word	.L_x_1605@srel


	//   ....[8]....
        /* <DEDUP_REMOVED lines=8> */


	//   ....[9]....
        /* <DEDUP_REMOVED lines=10> */


	//   ....[10]....
        /*019c*/ 	.word	.L_x_1618@srel
        /*01a0*/ 	.short	0x0
        /*01a2*/ 	.short	0x0
        /*01a4*/ 	.word	0x3
        /*01a8*/ 	.word	.L_x_1619@srel
        /*01ac*/ 	.word	.L_x_1620@srel
        /*01b0*/ 	.word	.L_x_622@srel


	//   ....[11]....
        /*01b4*/ 	.word	.L_x_1622@srel
        /*01b8*/ 	.short	0x0
        /*01ba*/ 	.short	0x0
        /*01bc*/ 	.word	0x3
        /*01c0*/ 	.word	.L_x_1623@srel
        /*01c4*/ 	.word	.L_x_1624@srel
        /*01c8*/ 	.word	.L_x_1625@srel


	//   ....[12]....
        /* <DEDUP_REMOVED lines=8> */


	//   ....[13]....
        /* <DEDUP_REMOVED lines=10> */


	//   ....[14]....
        /*020c*/ 	.word	.L_x_1638@srel
        /*0210*/ 	.short	0x0
        /*0212*/ 	.short	0x0
        /*0214*/ 	.word	0x3
        /*0218*/ 	.word	.L_x_1639@srel
        /*021c*/ 	.word	.L_x_1640@srel
        /*0220*/ 	.word	.L_x_627@srel


	//   ....[15]....
        /*0224*/ 	.word	.L_x_1642@srel
        /*0228*/ 	.short	0x0
        /*022a*/ 	.short	0x0
        /*022c*/ 	.word	0x3
        /*0230*/ 	.word	.L_x_1643@srel
        /*0234*/ 	.word	.L_x_1644@srel
        /*0238*/ 	.word	.L_x_1645@srel


	//----- nvinfo : EIATTR_CRS_STACK_SIZE
	.align		4
.L_417:
        /*023c*/ 	.byte	0x04, 0x1e
        /*023e*/ 	.short	(.L_419 - .L_418)
.L_418:
        /*0240*/ 	.word	0x00000000


	//----- nvinfo : EIATTR_CBANK_PARAM_SIZE
	.align		4
.L_419:
        /*0244*/ 	.byte	0x03, 0x19
        /*0246*/ 	.short	0x0024


	//----- nvinfo : EIATTR_PARAM_CBANK
	.align		4
        /*0248*/ 	.byte	0x04, 0x0a
        /*024a*/ 	.short	(.L_421 - .L_420)
	.align		4
.L_420:
        /*024c*/ 	.word	index@(.nv.constant0.binary_ss_int32_kernel)
        /*0250*/ 	.short	0x0380
        /*0252*/ 	.short	0x0024


	//----- nvinfo : EIATTR_SW_WAR
	.align		4
.L_421:
        /*0254*/ 	.byte	0x04, 0x36
        /*0256*/ 	.short	(.L_423 - .L_422)
.L_422:
        /*0258*/ 	.word	0x00000008
.L_423:


//--------------------- .nv.info.binary_vs_half_kernel --------------------------
	.section	.nv.info.binary_vs_half_kernel,"",@"SHT_CUDA_INFO"
	.sectionflags	@""
	.align	4


	//----- nvinfo : EIATTR_CUDA_API_VERSION
	.align		4
        /*0000*/ 	.byte	0x04, 0x37
        /*0002*/ 	.short	(.L_425 - .L_424)
.L_424:
        /*0004*/ 	.word	0x00000082


	//----- nvinfo : EIATTR_KPARAM_INFO
	.align		4
.L_425:
        /*0008*/ 	.byte	0x04, 0x17
        /*000a*/ 	.short	(.L_427 - .L_426)
.L_426:
        /*000c*/ 	.word	0x00000000
        /*0010*/ 	.short	0x0004
        /*0012*/ 	.short	0x0020
        /*0014*/ 	.byte	0x00, 0xf0, 0x11, 0x00


	//----- nvinfo : EIATTR_KPARAM_INFO
	.align		4
.L_427:
        /*0018*/ 	.byte	0x04, 0x17
        /*001a*/ 	.short	(.L_429 - .L_428)
.L_428:
        /*001c*/ 	.word	0x00000000
        /*0020*/ 	.short	0x0003
        /*0022*/ 	.short	0x0018
        /*0024*/ 	.byte	0x00, 0xf0, 0x21, 0x00


	//----- nvinfo : EIATTR_KPARAM_INFO
	.align		4
.L_429:
        /*0028*/ 	.byte	0x04, 0x17
        /*002a*/ 	.short	(.L_431 - .L_430)
.L_430:
        /*002c*/ 	.word	0x00000000
        /*0030*/ 	.short	0x0002
        /*0032*/ 	.short	0x0010
        /*0034*/ 	.byte	0x00, 0xf0, 0x11, 0x00


	//----- nvinfo : EIATTR_KPARAM_INFO
	.align		4
.L_431:
        /*0038*/ 	.byte	0x04, 0x17
        /*003a*/ 	.short	(.L_433 - .L_432)
.L_432:
        /*003c*/ 	.word	0x00000000
        /*0040*/ 	.short	0x0001
        /*0042*/ 	.short	0x0008
        /*0044*/ 	.byte	0x00, 0xf5, 0x21, 0x00


	//----- nvinfo : EIATTR_KPARAM_INFO
	.align		4
.L_433:
        /*0048*/ 	.byte	0x04, 0x17
        /*004a*/ 	.short	(.L_435 - .L_434)
.L_434:
        /*004c*/ 	.word	0x00000000
        /*0050*/ 	.short	0x0000
        /*0052*/ 	.short	0x0000
        /*0054*/ 	.byte	0x00, 0xf5, 0x21, 0x00


	//----- nvinfo : EIATTR_SPARSE_MMA_MASK
	.align		4
.L_435:
        /*0058*/ 	.byte	0x03, 0x50
        /*005a*/ 	.short	0x0000


	//----- nvinfo : EIATTR_MAXREG_COUNT
	.align		4
        /*005c*/ 	.byte	0x03, 0x1b
        /*005e*/ 	.short	0x00ff


	//----- nvinfo : EIATTR_MERCURY_ISA_VERSION
	.align		4
        /*0060*/ 	.byte	0x03, 0x5f
        /*0062*/ 	.short	0x0101


	//----- nvinfo : EIATTR_VRC_CTA_INIT_COUNT
	.align		4
        /*0064*/ 	.byte	0x02, 0x4a
	.zero		1
	.zero		1


	//----- nvinfo : EIATTR_EXIT_INSTR_OFFSETS
	.align		4
        /*0068*/ 	.byte	0x04, 0x1c
        /*006a*/ 	.short	(.L_437 - .L_436)


	//   ....[0]....
.L_436:
        /*006c*/ 	.word	0x00004890


	//   ....[1]....
        /*0070*/ 	.word	0x00005ff0


	//----- nvinfo : EIATTR_INDIRECT_BRANCH_TARGETS
	.align		4
.L_437:
        /*0074*/ 	.byte	0x04, 0x34
        /*0076*/ 	.short	(.L_439 - .L_438)


	//   ....[0]....
.L_438:
        /* <DEDUP_REMOVED lines=8> */


	//   ....[1]....
        /* <DEDUP_REMOVED lines=8> */


	//   ....[2]....
        /* <DEDUP_REMOVED lines=8> */


	//   ....[3]....
        /* <DEDUP_REMOVED lines=8> */


	//   ....[4]....
        /* <DEDUP_REMOVED lines=8> */


	//   ....[5]....
        /*0104*/ 	.word	.L_x_1671@srel
        /*0108*/ 	.short	0x0
        /*010a*/ 	.short	0x0
        /*010c*/ 	.word	0x3
        /*0110*/ 	.word	.L_x_1672@srel
        /*0114*/ 	.word	.L_x_1673@srel
        /*0118*/ 	.word	.L_x_1674@srel


	//   ....[6]....
        /* <DEDUP_REMOVED lines=8> */


	//   ....[7]....
        /* <DEDUP_REMOVED lines=8> */


	//   ....[8]....
        /*0154*/ 	.word	.L_x_1685@srel
        /*0158*/ 	.short	0x0
        /*015a*/ 	.short	0x0
        /*015c*/ 	.word	0x3
        /*0160*/ 	.word	.L_x_1686@srel
        /*0164*/ 	.word	.L_x_1687@srel
        /*0168*/ 	.word	.L_x_1688@srel


	//   ....[9]....
        /* <DEDUP_REMOVED lines=8> */


	//   ....[10]....
        /* <DEDUP_REMOVED lines=8> */


	//   ....[11]....
        /*01a4*/ 	.word	.L_x_1699@srel
        /*01a8*/ 	.short	0x0
        /*01aa*/ 	.short	0x0
        /*01ac*/ 	.word	0x3
        /*01b0*/ 	.word	.L_x_1700@srel
        /*01b4*/ 	.word	.L_x_1701@srel
        /*01b8*/ 	.word	.L_x_1702@srel


	//----- nvinfo : EIATTR_CRS_STACK_SIZE
	.align		4
.L_439:
        /*01bc*/ 	.byte	0x04, 0x1e
        /*01be*/ 	.short	(.L_441 - .L_440)
.L_440:
        /*01c0*/ 	.word	0x00000000


	//----- nvinfo : EIATTR_CBANK_PARAM_SIZE
	.align		4
.L_441:
        /*01c4*/ 	.byte	0x03, 0x19
        /*01c6*/ 	.short	0x0024


	//----- nvinfo : EIATTR_PARAM_CBANK
	.align		4
        /*01c8*/ 	.byte	0x04, 0x0a
        /*01ca*/ 	.short	(.L_443 - .L_442)
	.align		4
.L_442:
        /*01cc*/ 	.word	index@(.nv.constant0.binary_vs_half_kernel)
        /*01d0*/ 	.short	0x0380
        /*01d2*/ 	.short	0x0024


	//----- nvinfo : EIATTR_SW_WAR
	.align		4
.L_443:
        /*01d4*/ 	.byte	0x04, 0x36
        /*01d6*/ 	.short	(.L_445 - .L_444)
.L_444:
        /*01d8*/ 	.word	0x00000008
.L_445:


//--------------------- .nv.info.binary_ss_half_kernel --------------------------
	.section	.nv.info.binary_ss_half_kernel,"",@"SHT_CUDA_INFO"
	.sectionflags	@""
	.align	4


	//----- nvinfo : EIATTR_CUDA_API_VERSION
	.align		4
        /*0000*/ 	.byte	0x04, 0x37
        /*0002*/ 	.short	(.L_447 - .L_446)
.L_446:
        /*0004*/ 	.word	0x00000082


	//----- nvinfo : EIATTR_KPARAM_INFO
	.align		4
.L_447:
        /*0008*/ 	.byte	0x04, 0x17
        /*000a*/ 	.short	(.L_449 - .L_448)
.L_448:
        /*000c*/ 	.word	0x00000000
        /*0010*/ 	.short	0x0004
        /*0012*/ 	.short	0x0020
        /*0014*/ 	.byte	0x00, 0xf0, 0x11, 0x00


	//----- nvinfo : EIATTR_KPARAM_INFO
	.align		4
.L_449:
        /*0018*/ 	.byte	0x04, 0x17
        /*001a*/ 	.short	(.L_451 - .L_450)
.L_450:
        /*001c*/ 	.word	0x00000000
        /*0020*/ 	.short	0x0003
        /*0022*/ 	.short	0x0018
        /*0024*/ 	.byte	0x00, 0xf0, 0x21, 0x00


	//----- nvinfo : EIATTR_KPARAM_INFO
	.align		4
.L_451:
        /*0028*/ 	.byte	0x04, 0x17
        /*002a*/ 	.short	(.L_453 - .L_452)
.L_452:
        /*002c*/ 	.word	0x00000000
        /*0030*/ 	.short	0x0002
        /*0032*/ 	.short	0x0010
        /*0034*/ 	.byte	0x00, 0xf5, 0x21, 0x00


	//----- nvinfo : EIATTR_KPARAM_INFO
	.align		4
.L_453:
        /*0038*/ 	.byte	0x04, 0x17
        /*003a*/ 	.short	(.L_455 - .L_454)
.L_454:
        /*003c*/ 	.word	0x00000000
        /*0040*/ 	.short	0x0001
        /*0042*/ 	.short	0x0008
        /*0044*/ 	.byte	0x00, 0xf5, 0x21, 0x00


	//----- nvinfo : EIATTR_KPARAM_INFO
	.align		4
.L_455:
        /*0048*/ 	.byte	0x04, 0x17
        /*004a*/ 	.short	(.L_457 - .L_456)
.L_456:
        /*004c*/ 	.word	0x00000000
        /*0050*/ 	.short	0x0000
        /*0052*/ 	.short	0x0000
        /*0054*/ 	.byte	0x00, 0xf5, 0x21, 0x00


	//----- nvinfo : EIATTR_SPARSE_MMA_MASK
	.align		4
.L_457:
        /*0058*/ 	.byte	0x03, 0x50
        /*005a*/ 	.short	0x0000


	//----- nvinfo : EIATTR_MAXREG_COUNT
	.align		4
        /*005c*/ 	.byte	0x03, 0x1b
        /*005e*/ 	.short	0x00ff


	//----- nvinfo : EIATTR_MERCURY_ISA_VERSION
	.align		4
        /*0060*/ 	.byte	0x03, 0x5f
        /*0062*/ 	.short	0x0101


	//----- nvinfo : EIATTR_VRC_CTA_INIT_COUNT
	.align		4
        /*0064*/ 	.byte	0x02, 0x4a
	.zero		1
	.zero		1


	//----- nvinfo : EIATTR_EXIT_INSTR_OFFSETS
	.align		4
        /*0068*/ 	.byte	0x04, 0x1c
        /*006a*/ 	.short	(.L_459 - .L_458)


	//   ....[0]....
.L_458:
        /*006c*/ 	.word	0x00004ab0


	//   ....[1]....
        /*0070*/ 	.word	0x00006320


	//----- nvinfo : EIATTR_INDIRECT_BRANCH_TARGETS
	.align		4
.L_459:
        /*0074*/ 	.byte	0x04, 0x34
        /*0076*/ 	.short	(.L_461 - .L_460)


	//   ....[0]....
.L_460:
        /* <DEDUP_REMOVED lines=8> */


	//   ....[1]....
        /* <DEDUP_REMOVED lines=8> */


	//   ....[2]....
        /* <DEDUP_REMOVED lines=8> */


	//   ....[3]....
        /* <DEDUP_REMOVED lines=8> */


	//   ....[4]....
        /* <DEDUP_REMOVED lines=8> */


	//   ....[5]....
        /*0104*/ 	.word	.L_x_1728@srel
        /*0108*/ 	.short	0x0
        /*010a*/ 	.short	0x0
        /*010c*/ 	.word	0x3
        /*0110*/ 	.word	.L_x_1729@srel
        /*0114*/ 	.word	.L_x_1730@srel
        /*0118*/ 	.word	.L_x_1731@srel


	//   ....[6]....
        /* <DEDUP_REMOVED lines=8> */


	//   ....[7]....
        /* <DEDUP_REMOVED lines=8> */


	//   ....[8]....
        /*0154*/ 	.word	.L_x_1742@srel
        /*0158*/ 	.short	0x0
        /*015a*/ 	.short	0x0
        /*015c*/ 	.word	0x3
        /*0160*/ 	.word	.L_x_1743@srel
        /*0164*/ 	.word	.L_x_1744@srel
        /*0168*/ 	.word	.L_x_1745@srel


	//   ....[9]....
        /* <DEDUP_REMOVED lines=8> */


	//   ....[10]....
        /* <DEDUP_REMOVED lines=8> */


	//   ....[11]....
        /*01a4*/ 	.word	.L_x_1756@srel
        /*01a8*/ 	.short	0x0
        /*01aa*/ 	.short	0x0
        /*01ac*/ 	.word	0x3
        /*01b0*/ 	.word	.L_x_1757@srel
        /*01b4*/ 	.word	.L_x_1758@srel
        /*01b8*/ 	.word	.L_x_1759@srel


	//----- nvinfo : EIATTR_CRS_STACK_SIZE
	.align		4
.L_461:
        /*01bc*/ 	.byte	0x04, 0x1e
        /*01be*/ 	.short	(.L_463 - .L_462)
.L_462:
        /*01c0*/ 	.word	0x00000000


	//----- nvinfo : EIATTR_CBANK_PARAM_SIZE
	.align		4
.L_463:
        /*01c4*/ 	.byte	0x03, 0x19
        /*01c6*/ 	.short	0x0024


	//----- nvinfo : EIATTR_PARAM_CBANK
	.align		4
        /*01c8*/ 	.byte	0x04, 0x0a
        /*01ca*/ 	.short	(.L_465 - .L_464)
	.align		4
.L_464:
        /*01cc*/ 	.word	index@(.nv.constant0.binary_ss_half_kernel)
        /*01d0*/ 	.short	0x0380
        /*01d2*/ 	.short	0x0024


	//----- nvinfo : EIATTR_SW_WAR
	.align		4
.L_465:
        /*01d4*/ 	.byte	0x04, 0x36
        /*01d6*/ 	.short	(.L_467 - .L_466)
.L_466:
        /*01d8*/ 	.word	0x00000008
.L_467:


//--------------------- .nv.info.binary_cmp_vs_float_kernel --------------------------
	.section	.nv.info.binary_cmp_vs_float_kernel,"",@"SHT_CUDA_INFO"
	.sectionflags	@""
	.align	4


	//----- nvinfo : EIATTR_CUDA_API_VERSION
	.align		4
        /*0000*/ 	.byte	0x04, 0x37
        /*0002*/ 	.short	(.L_469 - .L_468)
.L_468:
        /*0004*/ 	.word	0x00000082


	//----- nvinfo : EIATTR_KPARAM_INFO
	.align		4
.L_469:
        /*0008*/ 	.byte	0x04, 0x17
        /*000a*/ 	.short	(.L_471 - .L_470)
.L_470:
        /*000c*/ 	.word	0x00000000
        /*0010*/ 	.short	0x0004
        /*0012*/ 	.short	0x0020
        /*0014*/ 	.byte	0x00, 0xf0, 0x11, 0x00


	//----- nvinfo : EIATTR_KPARAM_INFO
	.align		4
.L_471:
        /*0018*/ 	.byte	0x04, 0x17
        /*001a*/ 	.short	(.L_473 - .L_472)
.L_472:
        /*001c*/ 	.word	0x00000000
        /*0020*/ 	.short	0x0003
        /*0022*/ 	.short	0x0018
        /*0024*/ 	.byte	0x00, 0xf0, 0x21, 0x00


	//----- nvinfo : EIATTR_KPARAM_INFO
	.align		4
.L_473:
        /*0028*/ 	.byte	0x04, 0x17
        /*002a*/ 	.short	(.L_475 - .L_474)
.L_474:
        /*002c*/ 	.word	0x00000000
        /*0030*/ 	.short	0x0002
        /*0032*/ 	.short	0x0010
        /*0034*/ 	.byte	0x00, 0xf0, 0x11, 0x00


	//----- nvinfo : EIATTR_KPARAM_INFO
	.align		4
.L_475:
        /*0038*/ 	.byte	0x04, 0x17
        /*003a*/ 	.short	(.L_477 - .L_476)
.L_476:
        /*003c*/ 	.word	0x00000000
        /*0040*/ 	.short	0x0001
        /*0042*/ 	.short	0x0008
        /*0044*/ 	.byte	0x00, 0xf5, 0x21, 0x00


	//----- nvinfo : EIATTR_KPARAM_INFO
	.align		4
.L_477:
        /*0048*/ 	.byte	0x04, 0x17
        /*004a*/ 	.short	(.L_479 - .L_478)
.L_478:
        /*004c*/ 	.word	0x00000000
        /*0050*/ 	.short	0x0000
        /*0052*/ 	.short	0x0000
        /*0054*/ 	.byte	0x00, 0xf5, 0x21, 0x00


	//----- nvinfo : EIATTR_SPARSE_MMA_MASK
	.align		4
.L_479:
        /*0058*/ 	.byte	0x03, 0x50
        /*005a*/ 	.short	0x0000


	//----- nvinfo : EIATTR_MAXREG_COUNT
	.align		4
        /*005c*/ 	.byte	0x03, 0x1b
        /*005e*/ 	.short	0x00ff


	//----- nvinfo : EIATTR_MERCURY_ISA_VERSION
	.align		4
        /*0060*/ 	.byte	0x03, 0x5f
        /*0062*/ 	.short	0x0101


	//----- nvinfo : EIATTR_VRC_CTA_INIT_COUNT
	.align		4
        /*0064*/ 	.byte	0x02, 0x4a
	.zero		1
	.zero		1


	//----- nvinfo : EIATTR_EXIT_INSTR_OFFSETS
	.align		4
        /*0068*/ 	.byte	0x04, 0x1c
        /*006a*/ 	.short	(.L_481 - .L_480)


	//   ....[0]....
.L_480:
        /*006c*/ 	.word	0x00000410


	//   ....[1]....
        /*0070*/ 	.word	0x000004c0


	//   ....[2]....
        /*0074*/ 	.word	0x000007d0


	//   ....[3]....
        /*0078*/ 	.word	0x00000880


	//   ....[4]....
        /*007c*/ 	.word	0x00000b90


	//   ....[5]....
        /*0080*/ 	.word	0x00000c40


	//   ....[6]....
        /*0084*/ 	.word	0x00000fb0


	//   ....[7]....
        /*0088*/ 	.word	0x00001060


	//   ....[8]....
        /*008c*/ 	.word	0x00001370


	//   ....[9]....
        /*0090*/ 	.word	0x00001420


	//   ....[10]....
        /*0094*/ 	.word	0x00001730


	//   ....[11]....
        /*0098*/ 	.word	0x000017e0


	//   ....[12]....
        /*009c*/ 	.word	0x000019a0


	//   ....[13]....
        /*00a0*/ 	.word	0x000019f0


	//----- nvinfo : EIATTR_INDIRECT_BRANCH_TARGETS
	.align		4
.L_481:
        /*00a4*/ 	.byte	0x04, 0x34
        /*00a6*/ 	.short	(.L_483 - .L_482)


	//   ....[0]....
.L_482:
        /* <DEDUP_REMOVED lines=8> */


	//   ....[1]....
        /* <DEDUP_REMOVED lines=8> */


	//----- nvinfo : EIATTR_CBANK_PARAM_SIZE
	.align		4
.L_483:
        /*00e0*/ 	.byte	0x03, 0x19
        /*00e2*/ 	.short	0x0024


	//----- nvinfo : EIATTR_PARAM_CBANK
	.align		4
        /*00e4*/ 	.byte	0x04, 0x0a
        /*00e6*/ 	.short	(.L_485 - .L_484)
	.align		4
.L_484:
        /*00e8*/ 	.word	index@(.nv.constant0.binary_cmp_vs_float_kernel)
        /*00ec*/ 	.short	0x0380
        /*00ee*/ 	.short	0x0024


	//----- nvinfo : EIATTR_SW_WAR
	.align		4
.L_485:
        /*00f0*/ 	.byte	0x04, 0x36
        /*00f2*/ 	.short	(.L_487 - .L_486)
.L_486:
        /*00f4*/ 	.word	0x00000008
.L_487:


//--------------------- .nv.info.binary_cmp_ss_float_kernel --------------------------
	.section	.nv.info.binary_cmp_ss_float_kernel,"",@"SHT_CUDA_INFO"
	.sectionflags	@""
	.align	4


	//----- nvinfo : EIATTR_CUDA_API_VERSION
	.align		4
        /*0000*/ 	.byte	0x04, 0x37
        /*0002*/ 	.short	(.L_489 - .L_488)
.L_488:
        /*0004*/ 	.word	0x00000082


	//----- nvinfo : EIATTR_KPARAM_INFO
	.align		4
.L_489:
        /*0008*/ 	.byte	0x04, 0x17
        /*000a*/ 	.short	(.L_491 - .L_490)
.L_490:
        /*000c*/ 	.word	0x00000000
        /*0010*/ 	.short	0x0004
        /*0012*/ 	.short	0x0020
        /*0014*/ 	.byte	0x00, 0xf0, 0x11, 0x00


	//----- nvinfo : EIATTR_KPARAM_INFO
	.align		4
.L_491:
        /*0018*/ 	.byte	0x04, 0x17
        /*001a*/ 	.short	(.L_493 - .L_492)
.L_492:
        /*001c*/ 	.word	0x00000000
        /*0020*/ 	.short	0x0003
        /*0022*/ 	.short	0x0018
        /*0024*/ 	.byte	0x00, 0xf0, 0x21, 0x00


	//----- nvinfo : EIATTR_KPARAM_INFO
	.align		4
.L_493:
        /*0028*/ 	.byte	0x04, 0x17
        /*002a*/ 	.short	(.L_495 - .L_494)
.L_494:
        /*002c*/ 	.word	0x00000000
        /*0030*/ 	.short	0x0002
        /*0032*/ 	.short	0x0010
        /*0034*/ 	.byte	0x00, 0xf5, 0x21, 0x00


	//----- nvinfo : EIATTR_KPARAM_INFO
	.align		4
.L_495:
        /*0038*/ 	.byte	0x04, 0x17
        /*003a*/ 	.short	(.L_497 - .L_496)
.L_496:
        /*003c*/ 	.word	0x00000000
        /*0040*/ 	.short	0x0001
        /*0042*/ 	.short	0x0008
        /*0044*/ 	.byte	0x00, 0xf5, 0x21, 0x00


	//----- nvinfo : EIATTR_KPARAM_INFO
	.align		4
.L_497:
        /*0048*/ 	.byte	0x04, 0x17
        /*004a*/ 	.short	(.L_499 - .L_498)
.L_498:
        /*004c*/ 	.word	0x00000000
        /*0050*/ 	.short	0x0000
        /*0052*/ 	.short	0x0000
        /*0054*/ 	.byte	0x00, 0xf5, 0x21, 0x00


	//----- nvinfo : EIATTR_SPARSE_MMA_MASK
	.align		4
.L_499:
        /*0058*/ 	.byte	0x03, 0x50
        /*005a*/ 	.short	0x0000


	//----- nvinfo : EIATTR_MAXREG_COUNT
	.align		4
        /*005c*/ 	.byte	0x03, 0x1b
        /*005e*/ 	.short	0x00ff


	//----- nvinfo : EIATTR_MERCURY_ISA_VERSION
	.align		4
        /*0060*/ 	.byte	0x03, 0x5f
        /*0062*/ 	.short	0x0101


	//----- nvinfo : EIATTR_VRC_CTA_INIT_COUNT
	.align		4
        /*0064*/ 	.byte	0x02, 0x4a
	.zero		1
	.zero		1


	//----- nvinfo : EIATTR_EXIT_INSTR_OFFSETS
	.align		4
        /*0068*/ 	.byte	0x04, 0x1c
        /*006a*/ 	.short	(.L_501 - .L_500)


	//   ....[0]....
.L_500:
        /*006c*/ 	.word	0x00000500


	//   ....[1]....
        /*0070*/ 	.word	0x00000600


	//   ....[2]....
        /*0074*/ 	.word	0x00000a00


	//   ....[3]....
        /*0078*/ 	.word	0x00000b00


	//   ....[4]....
        /*007c*/ 	.word	0x00000f00


	//   ....[5]....
        /*0080*/ 	.word	0x00001000


	//   ....[6]....
        /*0084*/ 	.word	0x00001460


	//   ....[7]....
        /*0088*/ 	.word	0x00001560


	//   ....[8]....
        /*008c*/ 	.word	0x00001960


	//   ....[9]....
        /*0090*/ 	.word	0x00001a60


	//   ....[10]....
        /*0094*/ 	.word	0x00001e60


	//   ....[11]....
        /*0098*/ 	.word	0x00001f60


	//   ....[12]....
        /*009c*/ 	.word	0x00002120


	//   ....[13]....
        /*00a0*/ 	.word	0x00002170


	//----- nvinfo : EIATTR_INDIRECT_BRANCH_TARGETS
	.align		4
.L_501:
        /*00a4*/ 	.byte	0x04, 0x34
        /*00a6*/ 	.short	(.L_503 - .L_502)


	//   ....[0]....
.L_502:
        /* <DEDUP_REMOVED lines=8> */


	//   ....[1]....
        /* <DEDUP_REMOVED lines=8> */


	//----- nvinfo : EIATTR_CBANK_PARAM_SIZE
	.align		4
.L_503:
        /*00e0*/ 	.byte	0x03, 0x19
        /*00e2*/ 	.short	0x0024


	//----- nvinfo : EIATTR_PARAM_CBANK
	.align		4
        /*00e4*/ 	.byte	0x04, 0x0a
        /*00e6*/ 	.short	(.L_505 - .L_504)
	.align		4
.L_504:
        /*00e8*/ 	.word	index@(.nv.constant0.binary_cmp_ss_float_kernel)
        /*00ec*/ 	.short	0x0380
        /*00ee*/ 	.short	0x0024


	//----- nvinfo : EIATTR_SW_WAR
	.align		4
.L_505:
        /*00f0*/ 	.byte	0x04, 0x36
        /*00f2*/ 	.short	(.L_507 - .L_506)
.L_506:
        /*00f4*/ 	.word	0x00000008
.L_507:


//--------------------- .nv.info.binary_vs_float_kernel --------------------------
	.section	.nv.info.binary_vs_float_kernel,"",@"SHT_CUDA_INFO"
	.sectionflags	@""
	.align	4


	//----- nvinfo : EIATTR_CUDA_API_VERSION
	.align		4
        /*0000*/ 	.byte	0x04, 0x37
        /*0002*/ 	.short	(.L_509 - .L_508)
.L_508:
        /*0004*/ 	.word	0x00000082


	//----- nvinfo : EIATTR_KPARAM_INFO
	.align		4
.L_509:
        /*0008*/ 	.byte	0x04, 0x17
        /*000a*/ 	.short	(.L_511 - .L_510)
.L_510:
        /*000c*/ 	.word	0x00000000
        /*0010*/ 	.short	0x0004
        /*0012*/ 	.short	0x0020
        /*0014*/ 	.byte	0x00, 0xf0, 0x11, 0x00


	//----- nvinfo : EIATTR_KPARAM_INFO
	.align		4
.L_511:
        /*0018*/ 	.byte	0x04, 0x17
        /*001a*/ 	.short	(.L_513 - .L_512)
.L_512:
        /*001c*/ 	.word	0x00000000
        /*0020*/ 	.short	0x0003
        /*0022*/ 	.short	0x0018
        /*0024*/ 	.byte	0x00, 0xf0, 0x21, 0x00


	//----- nvinfo : EIATTR_KPARAM_INFO
	.align		4
.L_513:
        /*0028*/ 	.byte	0x04, 0x17
        /*002a*/ 	.short	(.L_515 - .L_514)
.L_514:
        /*002c*/ 	.word	0x00000000
        /*0030*/ 	.short	0x0002
        /*0032*/ 	.short	0x0010
        /*0034*/ 	.byte	0x00, 0xf0, 0x11, 0x00


	//----- nvinfo : EIATTR_KPARAM_INFO
	.align		4
.L_515:
        /*0038*/ 	.byte	0x04, 0x17
        /*003a*/ 	.short	(.L_517 - .L_516)
.L_516:
        /*003c*/ 	.word	0x00000000
        /*0040*/ 	.short	0x0001
        /*0042*/ 	.short	0x0008
        /*0044*/ 	.byte	0x00, 0xf5, 0x21, 0x00


	//----- nvinfo : EIATTR_KPARAM_INFO
	.align		4
.L_517:
        /*0048*/ 	.byte	0x04, 0x17
        /*004a*/ 	.short	(.L_519 - .L_518)
.L_518:
        /*004c*/ 	.word	0x00000000
        /*0050*/ 	.short	0x0000
        /*0052*/ 	.short	0x0000
        /*0054*/ 	.byte	0x00, 0xf5, 0x21, 0x00


	//----- nvinfo : EIATTR_SPARSE_MMA_MASK
	.align		4
.L_519:
        /*0058*/ 	.byte	0x03, 0x50
        /*005a*/ 	.short	0x0000


	//----- nvinfo : EIATTR_MAXREG_COUNT
	.align		4
        /*005c*/ 	.byte	0x03, 0x1b
        /*005e*/ 	.short	0x00ff


	//----- nvinfo : EIATTR_MERCURY_ISA_VERSION
	.align		4
        /*0060*/ 	.byte	0x03, 0x5f
        /*0062*/ 	.short	0x0101


	//----- nvinfo : EIATTR_VRC_CTA_INIT_COUNT
	.align		4
        /*0064*/ 	.byte	0x02, 0x4a
	.zero		1
	.zero		1


	//----- nvinfo : EIATTR_EXIT_INSTR_OFFSETS
	.align		4
        /*0068*/ 	.byte	0x04, 0x1c
        /*006a*/ 	.short	(.L_521 - .L_520)


	//   ....[0]....
.L_520:
        /*006c*/ 	.word	0x00004830


	//   ....[1]....
        /*0070*/ 	.word	0x00005f70


	//----- nvinfo : EIATTR_INDIRECT_BRANCH_TARGETS
	.align		4
.L_521:
        /*0074*/ 	.byte	0x04, 0x34
        /*0076*/ 	.short	(.L_523 - .L_522)


	//   ....[0]....
.L_522:
        /* <DEDUP_REMOVED lines=8> */


	//   ....[1]....
        /* <DEDUP_REMOVED lines=8> */


	//   ....[2]....
        /* <DEDUP_REMOVED lines=8> */


	//   ....[3]....
        /* <DEDUP_REMOVED lines=8> */


	//   ....[4]....
        /* <DEDUP_REMOVED lines=8> */


	//   ....[5]....
        /*0104*/ 	.word	.L_x_1805@srel
        /*0108*/ 	.short	0x0
        /*010a*/ 	.short	0x0
        /*010c*/ 	.word	0x3
        /*0110*/ 	.word	.L_x_1806@srel
        /*0114*/ 	.word	.L_x_1807@srel
        /*0118*/ 	.word	.L_x_1808@srel


	//   ....[6]....
        /* <DEDUP_REMOVED lines=8> */


	//   ....[7]....
        /* <DEDUP_REMOVED lines=8> */


	//   ....[8]....
        /*0154*/ 	.word	.L_x_1819@srel
        /*0158*/ 	.short	0x0
        /*015a*/ 	.short	0x0
        /*015c*/ 	.word	0x3
        /*0160*/ 	.word	.L_x_1820@srel
        /*0164*/ 	.word	.L_x_1821@srel
        /*0168*/ 	.word	.L_x_1822@srel


	//   ....[9]....
        /* <DEDUP_REMOVED lines=8> */


	//   ....[10]....
        /* <DEDUP_REMOVED lines=8> */


	//   ....[11]....
        /*01a4*/ 	.word	.L_x_1833@srel
        /*01a8*/ 	.short	0x0
        /*01aa*/ 	.short	0x0
        /*01ac*/ 	.word	0x3
        /*01b0*/ 	.word	.L_x_1834@srel
        /*01b4*/ 	.word	.L_x_1835@srel
        /*01b8*/ 	.word	.L_x_1836@srel


	//----- nvinfo : EIATTR_CRS_STACK_SIZE
	.align		4
.L_523:
        /*01bc*/ 	.byte	0x04, 0x1e
        /*01be*/ 	.short	(.L_525 - .L_524)
.L_524:
        /*01c0*/ 	.word	0x00000000


	//----- nvinfo : EIATTR_CBANK_PARAM_SIZE
	.align		4
.L_525:
        /*01c4*/ 	.byte	0x03, 0x19
        /*01c6*/ 	.short	0x0024


	//----- nvinfo : EIATTR_PARAM_CBANK
	.align		4
        /*01c8*/ 	.byte	0x04, 0x0a
        /*01ca*/ 	.short	(.L_527 - .L_526)
	.align		4
.L_526:
        /*01cc*/ 	.word	index@(.nv.constant0.binary_vs_float_kernel)
        /*01d0*/ 	.short	0x0380
        /*01d2*/ 	.short	0x0024


	//----- nvinfo : EIATTR_SW_WAR
	.align		4
.L_527:
        /*01d4*/ 	.byte	0x04, 0x36
        /*01d6*/ 	.short	(.L_529 - .L_528)
.L_528:
        /*01d8*/ 	.word	0x00000008
.L_529:


//--------------------- .nv.info.binary_sv_float_kernel --------------------------
	.section	.nv.info.binary_sv_float_kernel,"",@"SHT_CUDA_INFO"
	.sectionflags	@""
	.align	4


	//----- nvinfo : EIATTR_CUDA_API_VERSION
	.align		4
        /*0000*/ 	.byte	0x04, 0x37
        /*0002*/ 	.short	(.L_531 - .L_530)
.L_530:
        /*0004*/ 	.word	0x00000082


	//----- nvinfo : EIATTR_KPARAM_INFO
	.align		4
.L_531:
        /*0008*/ 	.byte	0x04, 0x17
        /*000a*/ 	.short	(.L_533 - .L_532)
.L_532:
        /*000c*/ 	.word	0x00000000
        /*0010*/ 	.short	0x0004
        /*0012*/ 	.short	0x0020
        /*0014*/ 	.byte	0x00, 0xf0, 0x11, 0x00


	//----- nvinfo : EIATTR_KPARAM_INFO
	.align		4
.L_533:
        /*0018*/ 	.byte	0x04, 0x17
        /*001a*/ 	.short	(.L_535 - .L_534)
.L_534:
        /*001c*/ 	.word	0x00000000
        /*0020*/ 	.short	0x0003
        /*0022*/ 	.short	0x0018
        /*0024*/ 	.byte	0x00, 0xf0, 0x21, 0x00


	//----- nvinfo : EIATTR_KPARAM_INFO
	.align		4
.L_535:
        /*0028*/ 	.byte	0x04, 0x17
        /*002a*/ 	.short	(.L_537 - .L_536)
.L_536:
        /*002c*/ 	.word	0x00000000
        /*0030*/ 	.short	0x0002
        /*0032*/ 	.short	0x0010
        /*0034*/ 	.byte	0x00, 0xf5, 0x21, 0x00


	//----- nvinfo : EIATTR_KPARAM_INFO
	.align		4
.L_537:
        /*0038*/ 	.byte	0x04, 0x17
        /*003a*/ 	.short	(.L_539 - .L_538)
.L_538:
        /*003c*/ 	.word	0x00000000
        /*0040*/ 	.short	0x0001
        /*0042*/ 	.short	0x0008
        /*0044*/ 	.byte	0x00, 0xf0, 0x11, 0x00


	//----- nvinfo : EIATTR_KPARAM_INFO
	.align		4
.L_539:
        /*0048*/ 	.byte	0x04, 0x17
        /*004a*/ 	.short	(.L_541 - .L_540)
.L_540:
        /*004c*/ 	.word	0x00000000
        /*0050*/ 	.short	0x0000
        /*0052*/ 	.short	0x0000
        /*0054*/ 	.byte	0x00, 0xf5, 0x21, 0x00


	//----- nvinfo : EIATTR_SPARSE_MMA_MASK
	.align		4
.L_541:
        /*0058*/ 	.byte	0x03, 0x50
        /*005a*/ 	.short	0x0000


	//----- nvinfo : EIATTR_MAXREG_COUNT
	.align		4
        /*005c*/ 	.byte	0x03, 0x1b
        /*005e*/ 	.short	0x00ff


	//----- nvinfo : EIATTR_MERCURY_ISA_VERSION
	.align		4
        /*0060*/ 	.byte	0x03, 0x5f
        /*0062*/ 	.short	0x0101


	//----- nvinfo : EIATTR_VRC_CTA_INIT_COUNT
	.align		4
        /*0064*/ 	.byte	0x02, 0x4a
	.zero		1
	.zero		1


	//----- nvinfo : EIATTR_EXIT_INSTR_OFFSETS
	.align		4
        /*0068*/ 	.byte	0x04, 0x1c
        /*006a*/ 	.short	(.L_543 - .L_542)


	//   ....[0]....
.L_542:
        /*006c*/ 	.word	0x00004690


	//   ....[1]....
        /*0070*/ 	.word	0x00005c70


	//----- nvinfo : EIATTR_INDIRECT_BRANCH_TARGETS
	.align		4
.L_543:
        /*0074*/ 	.byte	0x04, 0x34
        /*0076*/ 	.short	(.L_545 - .L_544)


	//   ....[0]....
.L_544:
        /* <DEDUP_REMOVED lines=8> */


	//   ....[1]....
        /* <DEDUP_REMOVED lines=8> */


	//   ....[2]....
        /* <DEDUP_REMOVED lines=8> */


	//   ....[3]....
        /* <DEDUP_REMOVED lines=8> */


	//   ....[4]....
        /* <DEDUP_REMOVED lines=8> */


	//   ....[5]....
        /* <DEDUP_REMOVED lines=8> */


	//   ....[6]....
        /* <DEDUP_REMOVED lines=8> */


	//   ....[7]....
        /*013c*/ 	.word	.L_x_1872@srel
        /*0140*/ 	.short	0x0
        /*0142*/ 	.short	0x0
        /*0144*/ 	.word	0x3
        /*0148*/ 	.word	.L_x_1873@srel
        /*014c*/ 	.word	.L_x_1874@srel
        /*0150*/ 	.word	.L_x_1875@srel


	//   ....[8]....
        /* <DEDUP_REMOVED lines=8> */


	//   ....[9]....
        /* <DEDUP_REMOVED lines=8> */


	//   ....[10]....
        /* <DEDUP_REMOVED lines=8> */


	//   ....[11]....
        /*01a8*/ 	.word	.L_x_1891@srel
        /*01ac*/ 	.short	0x0
        /*01ae*/ 	.short	0x0
        /*01b0*/ 	.word	0x3
        /*01b4*/ 	.word	.L_x_1892@srel
        /*01b8*/ 	.word	.L_x_1893@srel
        /*01bc*/ 	.word	.L_x_1894@srel


	//   ....[12]....
        /* <DEDUP_REMOVED lines=8> */


	//   ....[13]....
        /* <DEDUP_REMOVED lines=8> */


	//   ....[14]....
        /* <DEDUP_REMOVED lines=8> */


	//   ....[15]....
        /*0214*/ 	.word	.L_x_1910@srel
        /*0218*/ 	.short	0x0
        /*021a*/ 	.short	0x0
        /*021c*/ 	.word	0x3
        /*0220*/ 	.word	.L_x_1911@srel
        /*0224*/ 	.word	.L_x_1912@srel
        /*0228*/ 	.word	.L_x_1913@srel


	//----- nvinfo : EIATTR_CRS_STACK_SIZE
	.align		4
.L_545:
        /*022c*/ 	.byte	0x04, 0x1e
        /*022e*/ 	.short	(.L_547 - .L_546)
.L_546:
        /*0230*/ 	.word	0x00000000


	//----- nvinfo : EIATTR_CBANK_PARAM_SIZE
	.align		4
.L_547:
        /*0234*/ 	.byte	0x03, 0x19
        /*0236*/ 	.short	0x0024


	//----- nvinfo : EIATTR_PARAM_CBANK
	.align		4
        /*0238*/ 	.byte	0x04, 0x0a
        /*023a*/ 	.short	(.L_549 - .L_548)
	.align		4
.L_548:
        /*023c*/ 	.word	index@(.nv.constant0.binary_sv_float_kernel)
        /*0240*/ 	.short	0x0380
        /*0242*/ 	.short	0x0024


	//----- nvinfo : EIATTR_SW_WAR
	.align		4
.L_549:
        /*0244*/ 	.byte	0x04, 0x36
        /*0246*/ 	.short	(.L_551 - .L_550)
.L_550:
        /*0248*/ 	.word	0x00000008
.L_551:


//--------------------- .nv.info.binary_ss_float_kernel --------------------------
	.section	.nv.info.binary_ss_float_kernel,"",@"SHT_CUDA_INFO"
	.sectionflags	@""
	.align	4


	//----- nvinfo : EIATTR_CUDA_API_VERSION
	.align		4
        /*0000*/ 	.byte	0x04, 0x37
        /*0002*/ 	.short	(.L_553 - .L_552)
.L_552:
        /*0004*/ 	.word	0x00000082


	//----- nvinfo : EIATTR_KPARAM_INFO
	.align		4
.L_553:
        /*0008*/ 	.byte	0x04, 0x17
        /*000a*/ 	.short	(.L_555 - .L_554)
.L_554:
        /*000c*/ 	.word	0x00000000
        /*0010*/ 	.short	0x0004
        /*0012*/ 	.short	0x0020
        /*0014*/ 	.byte	0x00, 0xf0, 0x11, 0x00


	//----- nvinfo : EIATTR_KPARAM_INFO
	.align		4
.L_555:
        /*0018*/ 	.byte	0x04, 0x17
        /*001a*/ 	.short	(.L_557 - .L_556)
.L_556:
        /*001c*/ 	.word	0x00000000
        /*0020*/ 	.short	0x0003
        /*0022*/ 	.short	0x0018
        /*0024*/ 	.byte	0x00, 0xf0, 0x21, 0x00


	//----- nvinfo : EIATTR_KPARAM_INFO
	.align		4
.L_557:
        /*0028*/ 	.byte	0x04, 0x17
        /*002a*/ 	.short	(.L_559 - .L_558)
.L_558:
        /*002c*/ 	.word	0x00000000
        /*0030*/ 	.short	0x0002
        /*0032*/ 	.short	0x0010
        /*0034*/ 	.byte	0x00, 0xf5, 0x21, 0x00


	//----- nvinfo : EIATTR_KPARAM_INFO
	.align		4
.L_559:
        /*0038*/ 	.byte	0x04, 0x17
        /*003a*/ 	.short	(.L_561 - .L_560)
.L_560:
        /*003c*/ 	.word	0x00000000
        /*0040*/ 	.short	0x0001
        /*0042*/ 	.short	0x0008
        /*0044*/ 	.byte	0x00, 0xf5, 0x21, 0x00


	//----- nvinfo : EIATTR_KPARAM_INFO
	.align		4
.L_561:
        /*0048*/ 	.byte	0x04, 0x17
        /*004a*/ 	.short	(.L_563 - .L_562)
.L_562:
        /*004c*/ 	.word	0x00000000
        /*0050*/ 	.short	0x0000
        /*0052*/ 	.short	0x0000
        /*0054*/ 	.byte	0x00, 0xf5, 0x21, 0x00


	//----- nvinfo : EIATTR_SPARSE_MMA_MASK
	.align		4
.L_563:
        /*0058*/ 	.byte	0x03, 0x50
        /*005a*/ 	.short	0x0000


	//----- nvinfo : EIATTR_MAXREG_COUNT
	.align		4
        /*005c*/ 	.byte	0x03, 0x1b
        /*005e*/ 	.short	0x00ff


	//----- nvinfo : EIATTR_MERCURY_ISA_VERSION
	.align		4
        /*0060*/ 	.byte	0x03, 0x5f
        /*0062*/ 	.short	0x0101


	//----- nvinfo : EIATTR_VRC_CTA_INIT_COUNT
	.align		4
        /*0064*/ 	.byte	0x02, 0x4a
	.zero		1
	.zero		1


	//----- nvinfo : EIATTR_EXIT_INSTR_OFFSETS
	.align		4
        /*0068*/ 	.byte	0x04, 0x1c
        /*006a*/ 	.short	(.L_565 - .L_564)


	//   ....[0]....
.L_564:
        /*006c*/ 	.word	0x00004a50


	//   ....[1]....
        /*0070*/ 	.word	0x00006290


	//----- nvinfo : EIATTR_INDIRECT_BRANCH_TARGETS
	.align		4
.L_565:
        /*0074*/ 	.byte	0x04, 0x34
        /*0076*/ 	.short	(.L_567 - .L_566)


	//   ....[0]....
.L_566:
        /* <DEDUP_REMOVED lines=8> */


	//   ....[1]....
        /* <DEDUP_REMOVED lines=8> */


	//   ....[2]....
        /* <DEDUP_REMOVED lines=8> */


	//   ....[3]....
        /* <DEDUP_REMOVED lines=8> */


	//   ....[4]....
        /* <DEDUP_REMOVED lines=8> */


	//   ....[5]....
        /*0104*/ 	.word	.L_x_1939@srel
        /*0108*/ 	.short	0x0
        /*010a*/ 	.short	0x0
        /*010c*/ 	.word	0x3
        /*0110*/ 	.word	.L_x_1940@srel
        /*0114*/ 	.word	.L_x_1941@srel
        /*0118*/ 	.word	.L_x_1942@srel


	//   ....[6]....
        /* <DEDUP_REMOVED lines=8> */


	//   ....[7]....
        /* <DEDUP_REMOVED lines=8> */


	//   ....[8]....
        /*0154*/ 	.word	.L_x_1953@srel
        /*0158*/ 	.short	0x0
        /*015a*/ 	.short	0x0
        /*015c*/ 	.word	0x3
        /*0160*/ 	.word	.L_x_1954@srel
        /*0164*/ 	.word	.L_x_1955@srel
        /*0168*/ 	.word	.L_x_1956@srel


	//   ....[9]....
        /* <DEDUP_REMOVED lines=8> */


	//   ....[10]....
        /* <DEDUP_REMOVED lines=8> */


	//   ....[11]....
        /*01a4*/ 	.word	.L_x_1967@srel
        /*01a8*/ 	.short	0x0
        /*01aa*/ 	.short	0x0
        /*01ac*/ 	.word	0x3
        /*01b0*/ 	.word	.L_x_1968@srel
        /*01b4*/ 	.word	.L_x_1969@srel
        /*01b8*/ 	.word	.L_x_1970@srel


	//----- nvinfo : EIATTR_CRS_STACK_SIZE
	.align		4
.L_567:
        /*01bc*/ 	.byte	0x04, 0x1e
        /*01be*/ 	.short	(.L_569 - .L_568)
.L_568:
        /*01c0*/ 	.word	0x00000000


	//----- nvinfo : EIATTR_CBANK_PARAM_SIZE
	.align		4
.L_569:
        /*01c4*/ 	.byte	0x03, 0x19
        /*01c6*/ 	.short	0x0024


	//----- nvinfo : EIATTR_PARAM_CBANK
	.align		4
        /*01c8*/ 	.byte	0x04, 0x0a
        /*01ca*/ 	.short	(.L_571 - .L_570)
	.align		4
.L_570:
        /*01cc*/ 	.word	index@(.nv.constant0.binary_ss_float_kernel)
        /*01d0*/ 	.short	0x0380
        /*01d2*/ 	.short	0x0024


	//----- nvinfo : EIATTR_SW_WAR
	.align		4
.L_571:
        /*01d4*/ 	.byte	0x04, 0x36
        /*01d6*/ 	.short	(.L_573 - .L_572)
.L_572:
        /*01d8*/ 	.word	0x00000008
.L_573:


//--------------------- .nv.callgraph             --------------------------
	.section	.nv.callgraph,"",@"SHT_CUDA_CALLGRAPH"
	.align	4
	.sectionentsize	8
	.align		4
        /*0000*/ 	.word	0x00000000
	.align		4
        /*0004*/ 	.word	0xffffffff
	.align		4
        /*0008*/ 	.word	0x00000000
	.align		4
        /*000c*/ 	.word	0xfffffffe
	.align		4
        /*0010*/ 	.word	0x00000000
	.align		4
        /*0014*/ 	.word	0xfffffffd
	.align		4
        /*0018*/ 	.word	0x00000000
	.align		4
        /*001c*/ 	.word	0xfffffffc


//--------------------- .nv.constant2.binary_inplace_vs_float_kernel --------------------------
	.section	.nv.constant2.binary_inplace_vs_float_kernel,"a",@progbits
	.sectionflags	@""
	.align	4
.nv.constant2.binary_inplace_vs_float_kernel:
        /*0000*/ 	.byte	0xc0, 0x02, 0x00, 0x00, 0xe0, 0x02, 0x00, 0x00, 0xa0, 0x02, 0x00, 0x00, 0xf0, 0x17, 0x00, 0x00
        /* <DEDUP_REMOVED lines=10> */
        /*00b0*/ 	.byte	0xb0, 0x59, 0x00, 0x00


//--------------------- .nv.constant2.binary_inplace_ss_float_kernel --------------------------
	.section	.nv.constant2.binary_inplace_ss_float_kernel,"a",@progbits
	.sectionflags	@""
	.align	4
.nv.constant2.binary_inplace_ss_float_kernel:
        /*0000*/ 	.byte	0x20, 0x05, 0x00, 0x00, 0x20, 0x09, 0x00, 0x00, 0x20, 0x01, 0x00, 0x00, 0xd0, 0x83, 0x00, 0x00
        /*0010*/ 	.byte	0x70, 0x23, 0x00, 0x00, 0x00, 0x2b, 0x00, 0x00, 0x80, 0x0d, 0x00, 0x00, 0xd0, 0x83, 0x00, 0x00
        /*0020*/ 	.byte	0xe0, 0x4a, 0x00, 0x00, 0xd0, 0x60, 0x00, 0x00, 0xe0, 0x46, 0x00, 0x00, 0xd0, 0x83, 0x00, 0x00
        /*0030*/ 	.byte	0x30, 0x69, 0x00, 0x00, 0x80, 0x78, 0x00, 0x00, 0x30, 0x65, 0x00, 0x00, 0xd0, 0x83, 0x00, 0x00


//--------------------- .nv.constant2.binary_col_broadcast_float_kernel --------------------------
	.section	.nv.constant2.binary_col_broadcast_float_kernel,"a",@progbits
	.sectionflags	@""
	.align	4
.nv.constant2.binary_col_broadcast_float_kernel:
        /*0000*/ 	.byte	0x10, 0x04, 0x00, 0x00, 0x30, 0x04, 0x00, 0x00, 0xf0, 0x03, 0x00, 0x00, 0x50, 0x1a, 0x00, 0x00
        /*0010*/ 	.byte	0xa0, 0x10, 0x00, 0x00, 0x20, 0x15, 0x00, 0x00, 0x80, 0x10, 0x00, 0x00, 0x50, 0x1a, 0x00, 0x00
        /*0020*/ 	.byte	0xc0, 0x15, 0x00, 0x00, 0x80, 0x18, 0x00, 0x00, 0xa0, 0x15, 0x00, 0x00, 0x50, 0x1a, 0x00, 0x00


//--------------------- .nv.constant2.binary_row_broadcast_float_kernel --------------------------
	.section	.nv.constant2.binary_row_broadcast_float_kernel,"a",@progbits
	.sectionflags	@""
	.align	4
.nv.constant2.binary_row_broadcast_float_kernel:
        /*0000*/ 	.byte	0xc0, 0x03, 0x00, 0x00, 0xe0, 0x03, 0x00, 0x00, 0xa0, 0x03, 0x00, 0x00, 0x00, 0x1a, 0x00, 0x00
        /*0010*/ 	.byte	0x50, 0x10, 0x00, 0x00, 0xd0, 0x14, 0x00, 0x00, 0x30, 0x10, 0x00, 0x00, 0x00, 0x1a, 0x00, 0x00
        /*0020*/ 	.byte	0x70, 0x15, 0x00, 0x00, 0x30, 0x18, 0x00, 0x00, 0x50, 0x15, 0x00, 0x00, 0x00, 0x1a, 0x00, 0x00


//--------------------- .nv.constant2.binary_broadcast_2d_float_kernel --------------------------
	.section	.nv.constant2.binary_broadcast_2d_float_kernel,"a",@progbits
	.sectionflags	@""
	.align	4
.nv.constant2.binary_broadcast_2d_float_kernel:
        /*0000*/ 	.byte	0x10, 0x02, 0x00, 0x00, 0x30, 0x02, 0x00, 0x00, 0xf0, 0x01, 0x00, 0x00, 0x50, 0x18, 0x00, 0x00
        /*0010*/ 	.byte	0xa0, 0x0e, 0x00, 0x00, 0x20, 0x13, 0x00, 0x00, 0x80, 0x0e, 0x00, 0x00, 0x50, 0x18, 0x00, 0x00
        /*0020*/ 	.byte	0xc0, 0x13, 0x00, 0x00, 0x80, 0x16, 0x00, 0x00, 0xa0, 0x13, 0x00, 0x00, 0x50, 0x18, 0x00, 0x00


//--------------------- .nv.constant2.binary_broadcast_float_kernel --------------------------
	.section	.nv.constant2.binary_broadcast_float_kernel,"a",@progbits
	.sectionflags	@""
	.align	4
.nv.constant2.binary_broadcast_float_kernel:
        /*0000*/ 	.byte	0x50, 0x3f, 0x00, 0x00, 0x70, 0x3f, 0x00, 0x00, 0x30, 0x3f, 0x00, 0x00, 0x80, 0x55, 0x00, 0x00
        /*0010*/ 	.byte	0xe0, 0x4b, 0x00, 0x00, 0x60, 0x50, 0x00, 0x00, 0xc0, 0x4b, 0x00, 0x00, 0x80, 0x55, 0x00, 0x00
        /*0020*/ 	.byte	0x00, 0x51, 0x00, 0x00, 0xc0, 0x53, 0x00, 0x00, 0xe0, 0x50, 0x00, 0x00, 0x80, 0x55, 0x00, 0x00


//--------------------- .nv.constant2.binary_vs_int32_kernel --------------------------
	.section	.nv.constant2.binary_vs_int32_kernel,"a",@progbits
	.sectionflags	@""
	.align	4
.nv.constant2.binary_vs_int32_kernel:
        /* <DEDUP_REMOVED lines=8> */


//--------------------- .nv.constant2.binary_ss_int32_kernel --------------------------
	.section	.nv.constant2.binary_ss_int32_kernel,"a",@progbits
	.sectionflags	@""
	.align	4
.nv.constant2.binary_ss_int32_kernel:
        /* <DEDUP_REMOVED lines=17> */


//--------------------- .nv.constant2.binary_vs_half_kernel --------------------------
	.section	.nv.constant2.binary_vs_half_kernel,"a",@progbits
	.sectionflags	@""
	.align	4
.nv.constant2.binary_vs_half_kernel:
        /* <DEDUP_REMOVED lines=12> */


//--------------------- .nv.constant2.binary_ss_half_kernel --------------------------
	.section	.nv.constant2.binary_ss_half_kernel,"a",@progbits
	.sectionflags	@""
	.align	4
.nv.constant2.binary_ss_half_kernel:
        /* <DEDUP_REMOVED lines=12> */


//--------------------- .nv.constant2.binary_cmp_vs_float_kernel --------------------------
	.section	.nv.constant2.binary_cmp_vs_float_kernel,"a",@progbits
	.sectionflags	@""
	.align	4
.nv.constant2.binary_cmp_vs_float_kernel:
        /*0000*/ 	.byte	0xd0, 0x04, 0x00, 0x00, 0x90, 0x08, 0x00, 0x00, 0x10, 0x01, 0x00, 0x00, 0xf0, 0x17, 0x00, 0x00
        /*0010*/ 	.byte	0x70, 0x10, 0x00, 0x00, 0x30, 0x14, 0x00, 0x00, 0xb0, 0x0c, 0x00, 0x00, 0xf0, 0x17, 0x00, 0x00


//--------------------- .nv.constant2.binary_cmp_ss_float_kernel --------------------------
	.section	.nv.constant2.binary_cmp_ss_float_kernel,"a",@progbits
	.sectionflags	@""
	.align	4
.nv.constant2.binary_cmp_ss_float_kernel:
        /*0000*/ 	.byte	0x10, 0x06, 0x00, 0x00, 0x10, 0x0b, 0x00, 0x00, 0x10, 0x01, 0x00, 0x00, 0x70, 0x1f, 0x00, 0x00
        /*0010*/ 	.byte	0x70, 0x15, 0x00, 0x00, 0x70, 0x1a, 0x00, 0x00, 0x70, 0x10, 0x00, 0x00, 0x70, 0x1f, 0x00, 0x00


//--------------------- .nv.constant2.binary_vs_float_kernel --------------------------
	.section	.nv.constant2.binary_vs_float_kernel,"a",@progbits
	.sectionflags	@""
	.align	4
.nv.constant2.binary_vs_float_kernel:
        /* <DEDUP_REMOVED lines=12> */


//--------------------- .nv.constant2.binary_sv_float_kernel --------------------------
	.section	.nv.constant2.binary_sv_float_kernel,"a",@progbits
	.sectionflags	@""
	.align	4
.nv.constant2.binary_sv_float_kernel:
        /* <DEDUP_REMOVED lines=16> */


//--------------------- .nv.constant2.binary_ss_float_kernel --------------------------
	.section	.nv.constant2.binary_ss_float_kernel,"a",@progbits
	.sectionflags	@""
	.align	4
.nv.constant2.binary_ss_float_kernel:
        /* <DEDUP_REMOVED lines=12> */


//--------------------- .text.fma_float_kernel    --------------------------
	.section	.text.fma_float_kernel,"ax",@progbits
	.align	128
        .global         fma_float_kernel
        .type           fma_float_kernel,@function
        .size           fma_float_kernel,(.L_x_1997 - fma_float_kernel)
        .other          fma_float_kernel,@"STO_CUDA_ENTRY STV_DEFAULT"
fma_float_kernel:
.text.fma_float_kernel:
[----:B------:R-:W-:Y:S01]  /*0000*/  LDC R1, c[0x0][0x37c] ;  /* 0x0000df00ff017b82 */ /* 0x000fe20000000800 */
[----:B------:R-:W0:Y:S07]  /*0010*/  S2R R2, SR_TID.X ;  /* 0x0000000000027919 */ /* 0x000e2e0000002100 */
[----:B------:R-:W1:Y:S01]  /*0020*/  LDC R5, c[0x0][0x360] ;  /* 0x0000d800ff057b82 */ /* 0x000e620000000800 */
[----:B------:R-:W2:Y:S01]  /*0030*/  LDCU.64 UR6, c[0x0][0x3a0] ;  /* 0x00007400ff0677ac */ /* 0x000ea20008000a00 */
[----:B------:R-:W-:Y:S01]  /*0040*/  IMAD.MOV.U32 R3, RZ, RZ, RZ ;  /* 0x000000ffff037224 */ /* 0x000fe200078e00ff */
[----:B------:R-:W-:Y:S05]  /*0050*/  BSSY.RECONVERGENT B0, `(.L_x_0) ;  /* 0x0000025000007945 */ /* 0x000fea0003800200 */
[----:B------:R-:W0:Y:S01]  /*0060*/  S2UR UR4, SR_CTAID.X ;  /* 0x00000000000479c3 */ /* 0x000e220000002500 */
[----:B-1----:R-:W-:-:S04]  /*0070*/  IMAD.SHL.U32 R7, R5, 0x4, RZ ;  /* 0x0000000405077824 */ /* 0x002fc800078e00ff */
[----:B0-----:R-:W-:Y:S01]  /*0080*/  IMAD.WIDE.U32 R6, R7, UR4, R2 ;  /* 0x0000000407067c25 */ /* 0x001fe2000f8e0002 */
[----:B------:R-:W0:Y:S02]  /*0090*/  LDCU.64 UR4, c[0x0][0x358] ;  /* 0x00006b00ff0477ac */ /* 0x000e240008000a00 */
[C---:B--2---:R-:W-:Y:S02]  /*00a0*/  ISETP.GE.U32.AND P1, PT, R6.reuse, UR6, PT ;  /* 0x0000000606007c0c */ /* 0x044fe4000bf26070 */
[----:B------:R-:W-:Y:S02]  /*00b0*/  IADD3 R4, P0, PT, R6, R5, RZ ;  /* 0x0000000506047210 */ /* 0x000fe40007f1e0ff */
[----:B------:R-:W-:Y:S02]  /*00c0*/  ISETP.GE.U32.AND.EX P1, PT, R7, UR7, PT, P1 ;  /* 0x0000000707007c0c */ /* 0x000fe4000bf26110 */
[----:B------:R-:W-:Y:S01]  /*00d0*/  IADD3 R2, P2, PT, R5, R4, RZ ;  /* 0x0000000405027210 */ /* 0x000fe20007f5e0ff */
[----:B------:R-:W-:-:S03]  /*00e0*/  IMAD.X R17, RZ, RZ, R7, P0 ;  /* 0x000000ffff117224 */ /* 0x000fc600000e0607 */
[----:B------:R-:W-:Y:S01]  /*00f0*/  IADD3 R0, P4, PT, R5, R2, RZ ;  /* 0x0000000205007210 */ /* 0x000fe20007f9e0ff */
[----:B------:R-:W-:Y:S01]  /*0100*/  IMAD.X R5, RZ, RZ, R17, P2 ;  /* 0x000000ffff057224 */ /* 0x000fe200010e0611 */
[----:B------:R-:W-:Y:S02]  /*0110*/  ISETP.GE.U32.AND P2, PT, R4, UR6, PT ;  /* 0x0000000604007c0c */ /* 0x000fe4000bf46070 */
[----:B------:R-:W-:Y:S01]  /*0120*/  ISETP.GE.U32.AND P3, PT, R2, UR6, PT ;  /* 0x0000000602007c0c */ /* 0x000fe2000bf66070 */
[----:B------:R-:W-:Y:S01]  /*0130*/  IMAD.X R3, RZ, RZ, R5, P4 ;  /* 0x000000ffff037224 */ /* 0x000fe200020e0605 */
[----:B------:R-:W-:Y:S02]  /*0140*/  ISETP.GE.U32.AND P0, PT, R0, UR6, PT ;  /* 0x0000000600007c0c */ /* 0x000fe4000bf06070 */
[----:B------:R-:W-:Y:S02]  /*0150*/  ISETP.GE.U32.AND.EX P2, PT, R17, UR7, PT, P2 ;  /* 0x0000000711007c0c */ /* 0x000fe4000bf46120 */
[----:B------:R-:W-:-:S02]  /*0160*/  ISETP.GE.U32.AND.EX P3, PT, R5, UR7, PT, P3 ;  /* 0x0000000705007c0c */ /* 0x000fc4000bf66130 */
[----:B------:R-:W-:Y:S01]  /*0170*/  ISETP.GE.U32.AND.EX P0, PT, R3, UR7, PT, P0 ;  /* 0x0000000703007c0c */ /* 0x000fe2000bf06100 */
[----:B0-----:R-:W-:-:S12]  /*0180*/  @P1 BRA `(.L_x_1) ;  /* 0x0000000000441947 */ /* 0x001fd80003800000 */
[----:B------:R-:W0:Y:S01]  /*0190*/  LDCU.128 UR8, c[0x0][0x390] ;  /* 0x00007200ff0877ac */ /* 0x000e220008000c00 */
[C---:B------:R-:W-:Y:S01]  /*01a0*/  IMAD.SHL.U32 R12, R6.reuse, 0x4, RZ ;  /* 0x00000004060c7824 */ /* 0x040fe200078e00ff */
[----:B------:R-:W-:Y:S01]  /*01b0*/  SHF.L.U64.HI R13, R6, 0x2, R7 ;  /* 0x00000002060d7819 */ /* 0x000fe20000010207 */
[----:B------:R-:W1:Y:S03]  /*01c0*/  LDCU.128 UR12, c[0x0][0x380] ;  /* 0x00007000ff0c77ac */ /* 0x000e660008000c00 */
[C---:B0-----:R-:W-:Y:S02]  /*01d0*/  IADD3 R8, P4, PT, R12.reuse, UR8, RZ ;  /* 0x000000080c087c10 */ /* 0x041fe4000ff9e0ff */
[C---:B------:R-:W-:Y:S02]  /*01e0*/  IADD3 R10, P5, PT, R12.reuse, UR10, RZ ;  /* 0x0000000a0c0a7c10 */ /* 0x040fe4000ffbe0ff */
[----:B-1----:R-:W-:-:S02]  /*01f0*/  IADD3 R6, P1, PT, R12, UR14, RZ ;  /* 0x0000000e0c067c10 */ /* 0x002fc4000ff3e0ff */
[C---:B------:R-:W-:Y:S02]  /*0200*/  IADD3.X R9, PT, PT, R13.reuse, UR9, RZ, P4, !PT ;  /* 0x000000090d097c10 */ /* 0x040fe4000a7fe4ff */
[C---:B------:R-:W-:Y:S02]  /*0210*/  IADD3.X R11, PT, PT, R13.reuse, UR11, RZ, P5, !PT ;  /* 0x0000000b0d0b7c10 */ /* 0x040fe4000affe4ff */
[----:B------:R-:W-:Y:S02]  /*0220*/  IADD3.X R7, PT, PT, R13, UR15, RZ, P1, !PT ;  /* 0x0000000f0d077c10 */ /* 0x000fe40008ffe4ff */
[----:B------:R-:W2:Y:S04]  /*0230*/  LDG.E.CONSTANT R9, desc[UR4][R8.64] ;  /* 0x0000000408097981 */ /* 0x000ea8000c1e9900 */
[----:B------:R-:W2:Y:S04]  /*0240*/  LDG.E.CONSTANT R6, desc[UR4][R6.64] ;  /* 0x0000000406067981 */ /* 0x000ea8000c1e9900 */
[----:B------:R-:W2:Y:S01]  /*0250*/  LDG.E.CONSTANT R11, desc[UR4][R10.64] ;  /* 0x000000040a0b7981 */ /* 0x000ea2000c1e9900 */
[----:B------:R-:W-:-:S04]  /*0260*/  IADD3 R12, P1, PT, R12, UR12, RZ ;  /* 0x0000000c0c0c7c10 */ /* 0x000fc8000ff3e0ff */
[----:B------:R-:W-:Y:S01]  /*0270*/  IADD3.X R13, PT, PT, R13, UR13, RZ, P1, !PT ;  /* 0x0000000d0d0d7c10 */ /* 0x000fe20008ffe4ff */
[----:B--2---:R-:W-:-:S05]  /*0280*/  FFMA R15, R6, R9, R11 ;  /* 0x00000009060f7223 */ /* 0x004fca000000000b */
[----:B------:R0:W-:Y:S03]  /*0290*/  STG.E desc[UR4][R12.64], R15 ;  /* 0x0000000f0c007986 */ /* 0x0001e6000c101904 */
.L_x_1:
[----:B------:R-:W-:Y:S05]  /*02a0*/  BSYNC.RECONVERGENT B0 ;  /* 0x0000000000007941 */ /* 0x000fea0003800200 */
.L_x_0:
[----:B------:R-:W-:Y:S04]  /*02b0*/  BSSY.RECONVERGENT B0, `(.L_x_2) ;  /* 0x0000013000007945 */ /* 0x000fe80003800200 */
[----:B------:R-:W-:Y:S05]  /*02c0*/  @P2 BRA `(.L_x_3) ;  /* 0x0000000000442947 */ /* 0x000fea0003800000 */
[----:B------:R-:W1:Y:S01]  /*02d0*/  LDCU.128 UR8, c[0x0][0x390] ;  /* 0x00007200ff0877ac */ /* 0x000e620008000c00 */
[C---:B0-----:R-:W-:Y:S01]  /*02e0*/  IMAD.SHL.U32 R12, R4.reuse, 0x4, RZ ;  /* 0x00000004040c7824 */ /* 0x041fe200078e00ff */
[----:B------:R-:W-:Y:S01]  /*02f0*/  SHF.L.U64.HI R4, R4, 0x2, R17 ;  /* 0x0000000204047819 */ /* 0x000fe20000010211 */
[----:B------:R-:W0:Y:S03]  /*0300*/  LDCU.128 UR12, c[0x0][0x380] ;  /* 0x00007000ff0c77ac */ /* 0x000e260008000c00 */
[C---:B-1----:R-:W-:Y:S02]  /*0310*/  IADD3 R8, P2, PT, R12.reuse, UR8, RZ ;  /* 0x000000080c087c10 */ /* 0x042fe4000ff5e0ff */
[C---:B------:R-:W-:Y:S02]  /*0320*/  IADD3 R10, P4, PT, R12.reuse, UR10, RZ ;  /* 0x0000000a0c0a7c10 */ /* 0x040fe4000ff9e0ff */
[----:B0-----:R-:W-:-:S02]  /*0330*/  IADD3 R6, P1, PT, R12, UR14, RZ ;  /* 0x0000000e0c067c10 */ /* 0x001fc4000ff3e0ff */
        /* <DEDUP_REMOVED lines=10> */
.L_x_3:
[----:B------:R-:W-:Y:S05]  /*03e0*/  BSYNC.RECONVERGENT B0 ;  /* 0x0000000000007941 */ /* 0x000fea0003800200 */
.L_x_2:
[----:B------:R-:W-:Y:S04]  /*03f0*/  BSSY.RECONVERGENT B0, `(.L_x_4) ;  /* 0x0000013000007945 */ /* 0x000fe80003800200 */
[----:B------:R-:W-:Y:S05]  /*0400*/  @P3 BRA `(.L_x_5) ;  /* 0x0000000000443947 */ /* 0x000fea0003800000 */
[----:B------:R-:W2:Y:S01]  /*0410*/  LDCU.128 UR8, c[0x0][0x390] ;  /* 0x00007200ff0877ac */ /* 0x000ea20008000c00 */
[C---:B------:R-:W-:Y:S01]  /*0420*/  IMAD.SHL.U32 R10, R2.reuse, 0x4, RZ ;  /* 0x00000004020a7824 */ /* 0x040fe200078e00ff */
[----:B------:R-:W-:Y:S01]  /*0430*/  SHF.L.U64.HI R2, R2, 0x2, R5 ;  /* 0x0000000202027819 */ /* 0x000fe20000010205 */
[----:B------:R-:W3:Y:S03]  /*0440*/  LDCU.128 UR12, c[0x0][0x380] ;  /* 0x00007000ff0c77ac */ /* 0x000ee60008000c00 */
[C---:B--2---:R-:W-:Y:S02]  /*0450*/  IADD3 R6, P2, PT, R10.reuse, UR8, RZ ;  /* 0x000000080a067c10 */ /* 0x044fe4000ff5e0ff */
[C---:B------:R-:W-:Y:S02]  /*0460*/  IADD3 R8, P3, PT, R10.reuse, UR10, RZ ;  /* 0x0000000a0a087c10 */ /* 0x040fe4000ff7e0ff */
[----:B---3--:R-:W-:-:S02]  /*0470*/  IADD3 R4, P1, PT, R10, UR14, RZ ;  /* 0x0000000e0a047c10 */ /* 0x008fc4000ff3e0ff */
[C---:B------:R-:W-:Y:S02]  /*0480*/  IADD3.X R7, PT, PT, R2.reuse, UR9, RZ, P2, !PT ;  /* 0x0000000902077c10 */ /* 0x040fe400097fe4ff */
[C---:B------:R-:W-:Y:S02]  /*0490*/  IADD3.X R9, PT, PT, R2.reuse, UR11, RZ, P3, !PT ;  /* 0x0000000b02097c10 */ /* 0x040fe40009ffe4ff */
[----:B------:R-:W-:Y:S02]  /*04a0*/  IADD3.X R5, PT, PT, R2, UR15, RZ, P1, !PT ;  /* 0x0000000f02057c10 */ /* 0x000fe40008ffe4ff */
[----:B------:R-:W0:Y:S04]  /*04b0*/  LDG.E.CONSTANT R7, desc[UR4][R6.64] ;  /* 0x0000000406077981 */ /* 0x000e28000c1e9900 */
[----:B------:R-:W0:Y:S04]  /*04c0*/  LDG.E.CONSTANT R4, desc[UR4][R4.64] ;  /* 0x0000000404047981 */ /* 0x000e28000c1e9900 */
[----:B------:R-:W0:Y:S01]  /*04d0*/  LDG.E.CONSTANT R9, desc[UR4][R8.64] ;  /* 0x0000000408097981 */ /* 0x000e22000c1e9900 */
[----:B------:R-:W-:-:S04]  /*04e0*/  IADD3 R10, P1, PT, R10, UR12, RZ ;  /* 0x0000000c0a0a7c10 */ /* 0x000fc8000ff3e0ff */
[----:B------:R-:W-:Y:S01]  /*04f0*/  IADD3.X R11, PT, PT, R2, UR13, RZ, P1, !PT ;  /* 0x0000000d020b7c10 */ /* 0x000fe20008ffe4ff */
[----:B01----:R-:W-:-:S05]  /*0500*/  FFMA R13, R4, R7, R9 ;  /* 0x00000007040d7223 */ /* 0x003fca0000000009 */
[----:B------:R2:W-:Y:S03]  /*0510*/  STG.E desc[UR4][R10.64], R13 ;  /* 0x0000000d0a007986 */ /* 0x0005e6000c101904 */
.L_x_5:
[----:B------:R-:W-:Y:S05]  /*0520*/  BSYNC.RECONVERGENT B0 ;  /* 0x0000000000007941 */ /* 0x000fea0003800200 */
.L_x_4:
[----:B------:R-:W-:Y:S05]  /*0530*/  @P0 EXIT ;  /* 0x000000000000094d */ /* 0x000fea0003800000 */
[----:B------:R-:W3:Y:S01]  /*0540*/  LDCU.128 UR8, c[0x0][0x390] ;  /* 0x00007200ff0877ac */ /* 0x000ee20008000c00 */
[C---:B------:R-:W-:Y:S01]  /*0550*/  IMAD.SHL.U32 R8, R0.reuse, 0x4, RZ ;  /* 0x0000000400087824 */ /* 0x040fe200078e00ff */
[----:B------:R-:W-:Y:S01]  /*0560*/  SHF.L.U64.HI R0, R0, 0x2, R3 ;  /* 0x0000000200007819 */ /* 0x000fe20000010203 */
[----:B------:R-:W4:Y:S03]  /*0570*/  LDCU.128 UR12, c[0x0][0x380] ;  /* 0x00007000ff0c77ac */ /* 0x000f260008000c00 */
[C---:B---3--:R-:W-:Y:S02]  /*0580*/  IADD3 R4, P1, PT, R8.reuse, UR8, RZ ;  /* 0x0000000808047c10 */ /* 0x048fe4000ff3e0ff */
[C---:B------:R-:W-:Y:S02]  /*0590*/  IADD3 R6, P2, PT, R8.reuse, UR10, RZ ;  /* 0x0000000a08067c10 */ /* 0x040fe4000ff5e0ff */
[----:B----4-:R-:W-:-:S02]  /*05a0*/  IADD3 R2, P0, PT, R8, UR14, RZ ;  /* 0x0000000e08027c10 */ /* 0x010fc4000ff1e0ff */
        /* <DEDUP_REMOVED lines=9> */
[----:B------:R-:W-:Y:S01]  /*0640*/  STG.E desc[UR4][R8.64], R11 ;  /* 0x0000000b08007986 */ /* 0x000fe2000c101904 */
[----:B------:R-:W-:Y:S05]  /*0650*/  EXIT ;  /* 0x000000000000794d */ /* 0x000fea0003800000 */
.L_x_6:
[----:B------:R-:W-:-:S00]  /*0660*/  BRA `(.L_x_6) ;  /* 0xfffffffc00fc7947 */ /* 0x000fc0000383ffff */
[----:B------:R-:W-:-:S00]  /*0670*/  NOP ;  /* 0x0000000000007918 */ /* 0x000fc00000000000 */
        /* <DEDUP_REMOVED lines=8> */
.L_x_1997:


//--------------------- .text.mul_float_kernel    --------------------------
	.section	.text.mul_float_kernel,"ax",@progbits
	.align	128
        .global         mul_float_kernel
        .type           mul_float_kernel,@function
        .size           mul_float_kernel,(.L_x_1998 - mul_float_kernel)
        .other          mul_float_kernel,@"STO_CUDA_ENTRY STV_DEFAULT"
mul_float_kernel:
.text.mul_float_kernel:
[----:B------:R-:W-:Y:S01]  /*0000*/  LDC R1, c[0x0][0x37c] ;  /* 0x0000df00ff017b82 */ /* 0x000fe20000000800 */
[----:B------:R-:W0:Y:S07]  /*0010*/  S2R R2, SR_TID.X ;  /* 0x0000000000027919 */ /* 0x000e2e0000002100 */
[----:B------:R-:W1:Y:S01]  /*0020*/  LDC R16, c[0x0][0x360] ;  /* 0x0000d800ff107b82 */ /* 0x000e620000000800 */
[----:B------:R-:W2:Y:S01]  /*0030*/  LDCU.64 UR6, c[0x0][0x398] ;  /* 0x00007300ff0677ac */ /* 0x000ea20008000a00 */
[----:B------:R-:W-:-:S06]  /*0040*/  IMAD.MOV.U32 R3, RZ, RZ, RZ ;  /* 0x000000ffff037224 */ /* 0x000fcc00078e00ff */
[----:B------:R-:W0:Y:S08]  /*0050*/  S2UR UR4, SR_CTAID.X ;  /* 0x00000000000479c3 */ /* 0x000e300000002500 */
[----:B------:R-:W3:Y:S01]  /*0060*/  LDC.64 R12, c[0x0][0x388] ;  /* 0x0000e200ff0c7b82 */ /* 0x000ee20000000a00 */
[----:B-1----:R-:W-:-:S07]  /*0070*/  IMAD.SHL.U32 R19, R16, 0x4, RZ ;  /* 0x0000000410137824 */ /* 0x002fce00078e00ff */
[----:B------:R-:W1:Y:S01]  /*0080*/  LDC.64 R10, c[0x0][0x388] ;  /* 0x0000e200ff0a7b82 */ /* 0x000e620000000a00 */
[----:B0-----:R-:W-:-:S07]  /*0090*/  IMAD.WIDE.U32 R18, R19, UR4, R2 ;  /* 0x0000000413127c25 */ /* 0x001fce000f8e0002 */
[----:B------:R-:W0:Y:S01]  /*00a0*/  LDC.64 R4, c[0x0][0x388] ;  /* 0x0000e200ff047b82 */ /* 0x000e220000000a00 */
[----:B------:R-:W4:Y:S01]  /*00b0*/  LDCU.64 UR4, c[0x0][0x358] ;  /* 0x00006b00ff0477ac */ /* 0x000f220008000a00 */
[C---:B--2---:R-:W-:Y:S02]  /*00c0*/  ISETP.GE.U32.AND P0, PT, R18.reuse, UR6, PT ;  /* 0x0000000612007c0c */ /* 0x044fe4000bf06070 */
[----:B------:R-:W-:Y:S02]  /*00d0*/  IADD3 R21, P2, PT, R18, R16, RZ ;  /* 0x0000001012157210 */ /* 0x000fe40007f5e0ff */
[----:B------:R-:W-:Y:S02]  /*00e0*/  ISETP.GE.U32.AND.EX P0, PT, R19, UR7, PT, P0 ;  /* 0x0000000713007c0c */ /* 0x000fe4000bf06100 */
[----:B------:R-:W2:Y:S01]  /*00f0*/  LDC.64 R26, c[0x0][0x380] ;  /* 0x0000e000ff1a7b82 */ /* 0x000ea20000000a00 */
[----:B------:R-:W-:Y:S01]  /*0100*/  ISETP.GE.U32.AND P1, PT, R21, UR6, PT ;  /* 0x0000000615007c0c */ /* 0x000fe2000bf26070 */
[----:B------:R-:W-:Y:S01]  /*0110*/  IMAD.X R20, RZ, RZ, R19, P2 ;  /* 0x000000ffff147224 */ /* 0x000fe200010e0613 */
[----:B------:R-:W-:-:S04]  /*0120*/  IADD3 R17, P3, PT, R16, R21, RZ ;  /* 0x0000001510117210 */ /* 0x000fc80007f7e0ff */
[----:B------:R-:W-:Y:S01]  /*0130*/  ISETP.GE.U32.AND.EX P1, PT, R20, UR7, PT, P1 ;  /* 0x0000000714007c0c */ /* 0x000fe2000bf26110 */
[--C-:B------:R-:W-:Y:S01]  /*0140*/  IMAD.X R14, RZ, RZ, R20.reuse, P3 ;  /* 0x000000ffff0e7224 */ /* 0x100fe200018e0614 */
[----:B------:R-:W-:Y:S01]  /*0150*/  ISETP.GE.U32.AND P2, PT, R17, UR6, PT ;  /* 0x0000000611007c0c */ /* 0x000fe2000bf46070 */
[----:B------:R-:W5:Y:S01]  /*0160*/  LDC.64 R22, c[0x0][0x380] ;  /* 0x0000e000ff167b82 */ /* 0x000f620000000a00 */
[----:B------:R-:W-:Y:S02]  /*0170*/  @!P0 IMAD.SHL.U32 R15, R18, 0x4, RZ ;  /* 0x00000004120f8824 */ /* 0x000fe400078e00ff */
[----:B------:R-:W-:Y:S02]  /*0180*/  ISETP.GE.U32.AND.EX P2, PT, R14, UR7, PT, P2 ;  /* 0x000000070e007c0c */ /* 0x000fe4000bf46120 */
[----:B------:R-:W-:Y:S02]  /*0190*/  @!P0 SHF.L.U64.HI R0, R18, 0x2, R19 ;  /* 0x0000000212008819 */ /* 0x000fe40000010213 */
[----:B---3--:R-:W-:Y:S01]  /*01a0*/  @!P0 IADD3 R12, P3, PT, R15, R12, RZ ;  /* 0x0000000c0f0c8210 */ /* 0x008fe20007f7e0ff */
[----:B------:R-:W3:Y:S02]  /*01b0*/  @!P0 LDC.64 R8, c[0x0][0x390] ;  /* 0x0000e400ff088b82 */ /* 0x000ee40000000a00 */
[C---:B------:R-:W-:Y:S01]  /*01c0*/  @!P1 IMAD.SHL.U32 R19, R21.reuse, 0x4, RZ ;  /* 0x0000000415139824 */ /* 0x040fe200078e00ff */
[----:B------:R-:W-:Y:S01]  /*01d0*/  @!P1 SHF.L.U64.HI R18, R21, 0x2, R20 ;  /* 0x0000000215129819 */ /* 0x000fe20000010214 */
[----:B------:R-:W-:-:S03]  /*01e0*/  @!P0 IMAD.X R13, R0, 0x1, R13, P3 ;  /* 0x00000001000d8824 */ /* 0x000fc600018e060d */
[----:B-1----:R-:W-:Y:S01]  /*01f0*/  @!P1 IADD3 R10, P4, PT, R19, R10, RZ ;  /* 0x0000000a130a9210 */ /* 0x002fe20007f9e0ff */
[----:B------:R-:W1:Y:S08]  /*0200*/  @!P1 LDC.64 R2, c[0x0][0x390] ;  /* 0x0000e400ff029b82 */ /* 0x000e700000000a00 */
[----:B------:R-:W2:Y:S01]  /*0210*/  @!P2 LDC.64 R6, c[0x0][0x390] ;  /* 0x0000e400ff06ab82 */ /* 0x000ea20000000a00 */
[C---:B------:R-:W-:Y:S01]  /*0220*/  @!P2 IMAD.SHL.U32 R21, R17.reuse, 0x4, RZ ;  /* 0x000000041115a824 */ /* 0x040fe200078e00ff */
[----:B------:R-:W-:-:S02]  /*0230*/  @!P2 SHF.L.U64.HI R20, R17, 0x2, R14 ;  /* 0x000000021114a819 */ /* 0x000fc4000001020e */
[----:B---3--:R-:W-:Y:S01]  /*0240*/  @!P0 IADD3 R8, P3, PT, R15, R8, RZ ;  /* 0x000000080f088210 */ /* 0x008fe20007f7e0ff */
[----:B----4-:R-:W3:Y:S01]  /*0250*/  @!P0 LDG.E.CONSTANT R12, desc[UR4][R12.64] ;  /* 0x000000040c0c8981 */ /* 0x010ee2000c1e9900 */
[----:B------:R-:W-:Y:S01]  /*0260*/  @!P1 IMAD.X R11, R18, 0x1, R11, P4 ;  /* 0x00000001120b9824 */ /* 0x000fe200020e060b */
[----:B0-----:R-:W-:Y:S02]  /*0270*/  @!P2 IADD3 R4, P4, PT, R21, R4, RZ ;  /* 0x000000041504a210 */ /* 0x001fe40007f9e0ff */
[----:B------:R-:W-:Y:S02]  /*0280*/  @!P0 IMAD.X R9, R0, 0x1, R9, P3 ;  /* 0x0000000100098824 */ /* 0x000fe400018e0609 */
[----:B------:R-:W4:Y:S01]  /*0290*/  @!P1 LDG.E.CONSTANT R10, desc[UR4][R10.64] ;  /* 0x000000040a0a9981 */ /* 0x000f22000c1e9900 */
[----:B-1----:R-:W-:Y:S01]  /*02a0*/  @!P1 IADD3 R2, P3, PT, R19, R2, RZ ;  /* 0x0000000213029210 */ /* 0x002fe20007f7e0ff */
[----:B------:R-:W-:Y:S02]  /*02b0*/  @!P2 IMAD.X R5, R20, 0x1, R5, P4 ;  /* 0x000000011405a824 */ /* 0x000fe400020e0605 */
[----:B------:R0:W3:Y:S02]  /*02c0*/  @!P0 LDG.E.CONSTANT R25, desc[UR4][R8.64] ;  /* 0x0000000408198981 */ /* 0x0000e4000c1e9900 */
[----:B------:R-:W-:-:S02]  /*02d0*/  @!P1 IMAD.X R3, R18, 0x1, R3, P3 ;  /* 0x0000000112039824 */ /* 0x000fc400018e0603 */
[----:B------:R-:W4:Y:S01]  /*02e0*/  @!P2 LDG.E.CONSTANT R4, desc[UR4][R4.64] ;  /* 0x000000040404a981 */ /* 0x000f22000c1e9900 */
[----:B--2---:R-:W-:-:S03]  /*02f0*/  @!P2 IADD3 R6, P3, PT, R21, R6, RZ ;  /* 0x000000061506a210 */ /* 0x004fc60007f7e0ff */
[----:B------:R-:W4:Y:S02]  /*0300*/  @!P1 LDG.E.CONSTANT R3, desc[UR4][R2.64] ;  /* 0x0000000402039981 */ /* 0x000f24000c1e9900 */
[----:B------:R-:W-:Y:S01]  /*0310*/  @!P2 IMAD.X R7, R20, 0x1, R7, P3 ;  /* 0x000000011407a824 */ /* 0x000fe200018e0607 */
[----:B0-----:R-:W0:Y:S05]  /*0320*/  LDC.64 R8, c[0x0][0x380] ;  /* 0x0000e000ff087b82 */ /* 0x001e2a0000000a00 */
[----:B------:R-:W2:Y:S01]  /*0330*/  @!P2 LDG.E.CONSTANT R7, desc[UR4][R6.64] ;  /* 0x000000040607a981 */ /* 0x000ea2000c1e9900 */
[----:B------:R-:W-:Y:S02]  /*0340*/  @!P0 IADD3 R26, P3, PT, R15, R26, RZ ;  /* 0x0000001a0f1a8210 */ /* 0x000fe40007f7e0ff */
[----:B------:R-:W-:-:S03]  /*0350*/  IADD3 R16, P4, PT, R16, R17, RZ ;  /* 0x0000001110107210 */ /* 0x000fc60007f9e0ff */
[----:B------:R-:W-:Y:S01]  /*0360*/  @!P0 IMAD.X R27, R0, 0x1, R27, P3 ;  /* 0x00000001001b8824 */ /* 0x000fe200018e061b */
[----:B------:R-:W-:Y:S01]  /*0370*/  ISETP.GE.U32.AND P3, PT, R16, UR6, PT ;  /* 0x0000000610007c0c */ /* 0x000fe2000bf66070 */
[----:B------:R-:W-:Y:S01]  /*0380*/  IMAD.X R11, RZ, RZ, R14, P4 ;  /* 0x000000ffff0b7224 */ /* 0x000fe200020e060e */
[----:B-----5:R-:W-:-:S04]  /*0390*/  @!P1 IADD3 R22, P5, PT, R19, R22, RZ ;  /* 0x0000001613169210 */ /* 0x020fc80007fbe0ff */
[----:B------:R-:W-:Y:S01]  /*03a0*/  ISETP.GE.U32.AND.EX P3, PT, R11, UR7, PT, P3 ;  /* 0x000000070b007c0c */ /* 0x000fe2000bf66130 */
[----:B------:R-:W-:Y:S01]  /*03b0*/  @!P1 IMAD.X R23, R18, 0x1, R23, P5 ;  /* 0x0000000112179824 */ /* 0x000fe200028e0617 */
[----:B0-----:R-:W-:-:S05]  /*03c0*/  @!P2 IADD3 R8, P4, PT, R21, R8, RZ ;  /* 0x000000081508a210 */ /* 0x001fca0007f9e0ff */
[----:B------:R-:W-:Y:S02]  /*03d0*/  @!P2 IMAD.X R9, R20, 0x1, R9, P4 ;  /* 0x000000011409a824 */ /* 0x000fe400020e0609 */
[----:B---3--:R-:W-:Y:S01]  /*03e0*/  @!P0 FMUL R25, R12, R25 ;  /* 0x000000190c198220 */ /* 0x008fe20000400000 */
[----:B----4-:R-:W-:-:S04]  /*03f0*/  @!P1 FMUL R3, R10, R3 ;  /* 0x000000030a039220 */ /* 0x010fc80000400000 */
[----:B------:R0:W-:Y:S01]  /*0400*/  @!P0 STG.E desc[UR4][R26.64], R25 ;  /* 0x000000191a008986 */ /* 0x0001e2000c101904 */
[----:B--2---:R-:W-:-:S03]  /*0410*/  @!P2 FMUL R7, R4, R7 ;  /* 0x000000070407a220 */ /* 0x004fc60000400000 */
[----:B------:R0:W-:Y:S04]  /*0420*/  @!P1 STG.E desc[UR4][R22.64], R3 ;  /* 0x0000000316009986 */ /* 0x0001e8000c101904 */
[----:B------:R0:W-:Y:S01]  /*0430*/  @!P2 STG.E desc[UR4][R8.64], R7 ;  /* 0x000000070800a986 */ /* 0x0001e2000c101904 */
[----:B------:R-:W-:Y:S05]  /*0440*/  @P3 EXIT ;  /* 0x000000000000394d */ /* 0x000fea0003800000 */
[----:B------:R-:W1:Y:S01]  /*0450*/  LDCU.64 UR6, c[0x0][0x390] ;  /* 0x00007200ff0677ac */ /* 0x000e620008000a00 */
[C---:B------:R-:W-:Y:S01]  /*0460*/  IMAD.SHL.U32 R6, R16.reuse, 0x4, RZ ;  /* 0x0000000410067824 */ /* 0x040fe200078e00ff */
[----:B------:R-:W-:Y:S01]  /*0470*/  SHF.L.U64.HI R0, R16, 0x2, R11 ;  /* 0x0000000210007819 */ /* 0x000fe2000001020b */
[----:B------:R-:W2:Y:S03]  /*0480*/  LDCU.128 UR8, c[0x0][0x380] ;  /* 0x00007000ff0877ac */ /* 0x000ea60008000c00 */
[C---:B-1----:R-:W-:Y:S02]  /*0490*/  IADD3 R4, P1, PT, R6.reuse, UR6, RZ ;  /* 0x0000000606047c10 */ /* 0x042fe4000ff3e0ff */
[----:B--2---:R-:W-:Y:S02]  /*04a0*/  IADD3 R2, P0, PT, R6, UR10, RZ ;  /* 0x0000000a06027c10 */ /* 0x004fe4000ff1e0ff */
[----:B------:R-:W-:-:S02]  /*04b0*/  IADD3.X R5, PT, PT, R0, UR7, RZ, P1, !PT ;  /* 0x0000000700057c10 */ /* 0x000fc40008ffe4ff */
[----:B0-----:R-:W-:-:S04]  /*04c0*/  IADD3.X R3, PT, PT, R0, UR11, RZ, P0, !PT ;  /* 0x0000000b00037c10 */ /* 0x001fc800087fe4ff */
[----:B------:R-:W2:Y:S04]  /*04d0*/  LDG.E.CONSTANT R5, desc[UR4][R4.64] ;  /* 0x0000000404057981 */ /* 0x000ea8000c1e9900 */
[----:B------:R-:W2:Y:S01]  /*04e0*/  LDG.E.CONSTANT R2, desc[UR4][R2.64] ;  /* 0x0000000402027981 */ /* 0x000ea2000c1e9900 */
[----:B------:R-:W-:-:S04]  /*04f0*/  IADD3 R6, P0, PT, R6, UR8, RZ ;  /* 0x0000000806067c10 */ /* 0x000fc8000ff1e0ff */
[----:B------:R-:W-:Y:S01]  /*0500*/  IADD3.X R7, PT, PT, R0, UR9, RZ, P0, !PT ;  /* 0x0000000900077c10 */ /* 0x000fe200087fe4ff */
[----:B--2---:R-:W-:-:S05]  /*0510*/  FMUL R9, R2, R5 ;  /* 0x0000000502097220 */ /* 0x004fca0000400000 */
[----:B------:R-:W-:Y:S01]  /*0520*/  STG.E desc[UR4][R6.64], R9 ;  /* 0x0000000906007986 */ /* 0x000fe2000c101904 */
[----:B------:R-:W-:Y:S05]  /*0530*/  EXIT ;  /* 0x000000000000794d */ /* 0x000fea0003800000 */
.L_x_7:
        /* <DEDUP_REMOVED lines=12> */
.L_x_1998:


//--------------------- .text.add_float_kernel    --------------------------
	.section	.text.add_float_kernel,"ax",@progbits
	.align	128
        .global         add_float_kernel
        .type           add_float_kernel,@function
        .size           add_float_kernel,(.L_x_1999 - add_float_kernel)
        .other          add_float_kernel,@"STO_CUDA_ENTRY STV_DEFAULT"
add_float_kernel:
.text.add_float_kernel:
        /* <DEDUP_REMOVED lines=62> */
[----:B---3--:R-:W-:Y:S01]  /*03e0*/  @!P0 FADD R25, R12, R25 ;  /* 0x000000190c198221 */ /* 0x008fe20000000000 */
[----:B----4-:R-:W-:-:S04]  /*03f0*/  @!P1 FADD R3, R10, R3 ;  /* 0x000000030a039221 */ /* 0x010fc80000000000 */
[----:B------:R0:W-:Y:S01]  /*0400*/  @!P0 STG.E desc[UR4][R26.64], R25 ;  /* 0x000000191a008986 */ /* 0x0001e2000c101904 */
[----:B--2---:R-:W-:-:S03]  /*0410*/  @!P2 FADD R7, R4, R7 ;  /* 0x000000070407a221 */ /* 0x004fc60000000000 */
        /* <DEDUP_REMOVED lines=15> */
[----:B--2---:R-:W-:-:S05]  /*0510*/  FADD R9, R2, R5 ;  /* 0x0000000502097221 */ /* 0x004fca0000000000 */
[----:B------:R-:W-:Y:S01]  /*0520*/  STG.E desc[UR4][R6.64], R9 ;  /* 0x0000000906007986 */ /* 0x000fe2000c101904 */
[----:B------:R-:W-:Y:S05]  /*0530*/  EXIT ;  /* 0x000000000000794d */ /* 0x000fea0003800000 */
.L_x_8:
        /* <DEDUP_REMOVED lines=12> */
.L_x_1999:


//--------------------- .text.binary_inplace_vs_float_kernel --------------------------
	.section	.text.binary_inplace_vs_float_kernel,"ax",@progbits
	.align	128
        .global         binary_inplace_vs_float_kernel
        .type           binary_inplace_vs_float_kernel,@function
        .size           binary_inplace_vs_float_kernel,(.L_x_1972 - binary_inplace_vs_float_kernel)
        .other          binary_inplace_vs_float_kernel,@"STO_CUDA_ENTRY STV_DEFAULT"
binary_inplace_vs_float_kernel:
.text.binary_inplace_vs_float_kernel:
[----:B------:R-:W-:Y:S01]  /*0000*/  LDC R1, c[0x0][0x37c] ;  /* 0x0000df00ff017b82 */ /* 0x000fe20000000800 */
[----:B------:R-:W0:Y:S07]  /*0010*/  S2R R20, SR_TID.X ;  /* 0x0000000000147919 */ /* 0x000e2e0000002100 */
[----:B------:R-:W1:Y:S01]  /*0020*/  LDC R11, c[0x0][0x360] ;  /* 0x0000d800ff0b7b82 */ /* 0x000e620000000800 */
[----:B------:R-:W2:Y:S01]  /*0030*/  LDCU.64 UR6, c[0x0][0x390] ;  /* 0x00007200ff0677ac */ /* 0x000ea20008000a00 */
[----:B------:R-:W-:Y:S01]  /*0040*/  IMAD.MOV.U32 R21, RZ, RZ, RZ ;  /* 0x000000ffff157224 */ /* 0x000fe200078e00ff */
[----:B------:R-:W-:Y:S05]  /*0050*/  BSSY.RECONVERGENT B1, `(.L_x_9) ;  /* 0x000017c000017945 */ /* 0x000fea0003800200 */
[----:B------:R-:W3:Y:S08]  /*0060*/  LDC R0, c[0x0][0x388] ;  /* 0x0000e200ff007b82 */ /* 0x000ef00000000800 */
[----:B------:R-:W0:Y:S01]  /*0070*/  S2UR UR4, SR_CTAID.X ;  /* 0x00000000000479c3 */ /* 0x000e220000002500 */
[----:B-1----:R-:W-:-:S02]  /*0080*/  IMAD.SHL.U32 R3, R11, 0x4, RZ ;  /* 0x000000040b037824 */ /* 0x002fc400078e00ff */
[C---:B---3--:R-:W-:Y:S01]  /*0090*/  FMUL R2, R0.reuse, 0.5 ;  /* 0x3f00000000027820 */ /* 0x048fe20000400000 */
[C---:B------:R-:W-:Y:S01]  /*00a0*/  FMUL R10, |R0|.reuse, 8388608 ;  /* 0x4b000000000a7820 */ /* 0x040fe20000400200 */
[----:B------:R-:W-:Y:S01]  /*00b0*/  FRND.FLOOR R7, R0 ;  /* 0x0000000000077307 */ /* 0x000fe20000205000 */
[C---:B------:R-:W-:Y:S01]  /*00c0*/  FADD R6, |R0|.reuse, -RZ ;  /* 0x800000ff00067221 */ /* 0x040fe20000000200 */
[----:B------:R-:W-:Y:S02]  /*00d0*/  FADD R23, |R0|, |R0| ;  /* 0x4000000000177221 */ /* 0x000fe40000000200 */
[----:B------:R-:W-:Y:S01]  /*00e0*/  LOP3.LUT R9, R10, 0x7fffff, RZ, 0xc0, !PT ;  /* 0x007fffff0a097812 */ /* 0x000fe200078ec0ff */
[----:B0-----:R-:W-:Y:S01]  /*00f0*/  IMAD.WIDE.U32 R20, R3, UR4, R20 ;  /* 0x0000000403147c25 */ /* 0x001fe2000f8e0014 */
[----:B------:R-:W0:Y:S02]  /*0100*/  LDCU.64 UR4, c[0x0][0x358] ;  /* 0x00006b00ff0477ac */ /* 0x000e240008000a00 */
[----:B------:R-:W1:Y:S01]  /*0110*/  FRND.TRUNC R2, R2 ;  /* 0x0000000200027307 */ /* 0x000e62000020d000 */
[----:B------:R-:W-:-:S02]  /*0120*/  LOP3.LUT R9, R9, 0x3f800000, RZ, 0xfc, !PT ;  /* 0x3f80000009097812 */ /* 0x000fc400078efcff */
[----:B--2---:R-:W-:Y:S02]  /*0130*/  ISETP.GE.U32.AND P0, PT, R20, UR6, PT ;  /* 0x0000000614007c0c */ /* 0x004fe4000bf06070 */
[----:B------:R-:W-:Y:S02]  /*0140*/  LOP3.LUT R5, R10, 0xff800000, RZ, 0xc0, !PT ;  /* 0xff8000000a057812 */ /* 0x000fe400078ec0ff */
[----:B------:R-:W-:Y:S01]  /*0150*/  ISETP.GE.U32.AND.EX P0, PT, R21, UR7, PT, P0 ;  /* 0x0000000715007c0c */ /* 0x000fe2000bf06100 */
[----:B------:R2:W3:Y:S01]  /*0160*/  MUFU.RCP R8, R9 ;  /* 0x0000000900087308 */ /* 0x0004e20000001000 */
[----:B-1----:R-:W-:-:S04]  /*0170*/  FADD R3, R2, R2 ;  /* 0x0000000202037221 */ /* 0x002fc80000000000 */
[----:B------:R-:W-:-:S07]  /*0180*/  FADD R4, -R3, R0 ;  /* 0x0000000003047221 */ /* 0x000fce0000000100 */
[----:B0-2---:R-:W-:Y:S05]  /*0190*/  @P0 BRA `(.L_x_10) ;  /* 0x00000014009c0947 */ /* 0x005fea0003800000 */
[----:B------:R-:W0:Y:S01]  /*01a0*/  LDCU.64 UR6, c[0x0][0x380] ;  /* 0x00007000ff0677ac */ /* 0x000e220008000a00 */
[----:B------:R-:W1:Y:S01]  /*01b0*/  LDC R2, c[0x0][0x398] ;  /* 0x0000e600ff027b82 */ /* 0x000e620000000800 */
[----:B0-----:R-:W-:-:S04]  /*01c0*/  LEA R24, P0, R20, UR6, 0x2 ;  /* 0x0000000614187c11 */ /* 0x001fc8000f8010ff */
[----:B------:R-:W-:-:S05]  /*01d0*/  LEA.HI.X R25, R20, UR7, R21, 0x2, P0 ;  /* 0x0000000714197c11 */ /* 0x000fca00080f1415 */
[----:B------:R0:W5:Y:S01]  /*01e0*/  LDG.E R3, desc[UR4][R24.64] ;  /* 0x0000000418037981 */ /* 0x000162000c1e1900 */
[----:B-1----:R-:W-:Y:S01]  /*01f0*/  ISETP.GT.AND P0, PT, R2, 0x5, PT ;  /* 0x000000050200780c */ /* 0x002fe20003f04270 */
[----:B------:R-:W-:Y:S01]  /*0200*/  BSSY.RECONVERGENT B0, `(.L_x_11) ;  /* 0x000015f000007945 */ /* 0x000fe20003800200 */
[----:B------:R-:W-:-:S11]  /*0210*/  HFMA2 R15, -RZ, RZ, 0, 0 ;  /* 0x00000000ff0f7431 */ /* 0x000fd600000001ff */
[----:B0-----:R-:W-:Y:S05]  /*0220*/  @P0 BRA `(.L_x_12) ;  /* 0x0000000800f40947 */ /* 0x001fea0003800000 */
[----:B------:R-:W-:-:S13]  /*0230*/  ISETP.GT.AND P0, PT, R2, 0x2, PT ;  /* 0x000000020200780c */ /* 0x000fda0003f04270 */
[----:B------:R-:W-:Y:S05]  /*0240*/  @P0 BRA `(.L_x_13) ;  /* 0x00000000002c0947 */ /* 0x000fea0003800000 */
[----:B------:R-:W-:-:S05]  /*0250*/  VIMNMX.U32 R2, PT, PT, R2, 0x3, PT ;  /* 0x0000000302027848 */ /* 0x000fca0003fe0000 */
[----:B------:R-:W-:-:S04]  /*0260*/  IMAD.SHL.U32 R2, R2, 0x4, RZ ;  /* 0x0000000402027824 */ /* 0x000fc800078e00ff */
[----:B------:R-:W0:Y:S02]  /*0270*/  LDC R12, c[0x2][R2] ;  /* 0x00800000020c7b82 */ /* 0x000e240000000800 */
[----:B0-----:R-:W-:-:S04]  /*0280*/  SHF.R.S32.HI R13, RZ, 0x1f, R12 ;  /* 0x0000001fff0d7819 */ /* 0x001fc8000001140c */
.L_x_1391:
[----:B------:R-:W-:Y:S05]  /*0290*/  BRX R12 -0x2a0                                                           (*"BRANCH_TARGETS .L_x_1392,.L_x_1393,.L_x_1394,.L_x_14"*) ;  /* 0xfffffffc0c587949 */ /* 0x000fea000383ffff */
.L_x_1394:
[----:B-----5:R-:W-:Y:S01]  /*02a0*/  FMUL R15, R3, R0 ;  /* 0x00000000030f7220 */ /* 0x020fe20000400000 */
[----:B------:R-:W-:Y:S06]  /*02b0*/  BRA `(.L_x_14) ;  /* 0x00000014004c7947 */ /* 0x000fec0003800000 */
.L_x_1392:
[----:B-----5:R-:W-:Y:S01]  /*02c0*/  FADD R15, R3, R0 ;  /* 0x00000000030f7221 */ /* 0x020fe20000000000 */
[----:B------:R-:W-:Y:S06]  /*02d0*/  BRA `(.L_x_14) ;  /* 0x0000001400447947 */ /* 0x000fec0003800000 */
.L_x_1393:
[----:B-----5:R-:W-:Y:S01]  /*02e0*/  FADD R15, R3, -R0 ;  /* 0x80000000030f7221 */ /* 0x020fe20000000000 */
[----:B------:R-:W-:Y:S06]  /*02f0*/  BRA `(.L_x_14) ;  /* 0x00000014003c7947 */ /* 0x000fec0003800000 */
.L_x_13:
[----:B------:R-:W-:-:S13]  /*0300*/  ISETP.NE.AND P0, PT, R2, 0x3, PT ;  /* 0x000000030200780c */ /* 0x000fda0003f05270 */
[----:B------:R-:W-:Y:S05]  /*0310*/  @!P0 BRA `(.L_x_15) ;  /* 0x0000000800748947 */ /* 0x000fea0003800000 */
[----:B------:R-:W-:-:S13]  /*0320*/  ISETP.NE.AND P0, PT, R2, 0x4, PT ;  /* 0x000000040200780c */ /* 0x000fda0003f05270 */
[----:B------:R-:W-:Y:S05]  /*0330*/  @!P0 BRA `(.L_x_16) ;  /* 0x0000000400148947 */ /* 0x000fea0003800000 */
[----:B------:R-:W-:-:S13]  /*0340*/  ISETP.NE.AND P0, PT, R2, 0x5, PT ;  /* 0x000000050200780c */ /* 0x000fda0003f05270 */
[----:B------:R-:W-:Y:S05]  /*0350*/  @P0 BRA `(.L_x_14) ;  /* 0x0000001400240947 */ /* 0x000fea0003800000 */
[C---:B-----5:R-:W-:Y:S01]  /*0360*/  FSETP.GEU.AND P0, PT, |R3|.reuse, |R0|, PT ;  /* 0x400000000300720b */ /* 0x060fe20003f0e200 */
[----:B------:R-:W-:Y:S01]  /*0370*/  BSSY.RECONVERGENT B2, `(.L_x_17) ;  /* 0x000003d000027945 */ /* 0x000fe20003800200 */
[----:B------:R-:W-:-:S11]  /*0380*/  FADD R15, |R3|, -RZ ;  /* 0x800000ff030f7221 */ /* 0x000fd60000000200 */
[----:B------:R-:W-:Y:S05]  /*0390*/  @!P0 BRA `(.L_x_18) ;  /* 0x0000000000e88947 */ /* 0x000fea0003800000 */
[----:B------:R-:W-:-:S13]  /*03a0*/  FSETP.GTU.AND P0, PT, R15, R10, PT ;  /* 0x0000000a0f00720b */ /* 0x000fda0003f0c000 */
[----:B------:R-:W-:Y:S05]  /*03b0*/  @P0 BRA `(.L_x_19) ;  /* 0x0000000000700947 */ /* 0x000fea0003800000 */
[C---:B------:R-:W-:Y:S01]  /*03c0*/  FMUL R13, |R0|.reuse, 16777216 ;  /* 0x4b800000000d7820 */ /* 0x040fe20000400200 */
[----:B------:R-:W-:Y:S01]  /*03d0*/  FSETP.GEU.AND P0, PT, |R0|, 1.175494350822287508e-38, PT ;  /* 0x008000000000780b */ /* 0x000fe20003f0e200 */
[----:B------:R-:W-:Y:S01]  /*03e0*/  FMUL R2, R15, 16777216 ;  /* 0x4b8000000f027820 */ /* 0x000fe20000400000 */
[----:B------:R-:W-:Y:S02]  /*03f0*/  BSSY.RECONVERGENT B3, `(.L_x_20) ;  /* 0x0000016000037945 */ /* 0x000fe40003800200 */
[----:B------:R-:W-:Y:S02]  /*0400*/  FSEL R13, R13, |R0|, !P0 ;  /* 0x400000000d0d7208 */ /* 0x000fe40004000000 */
[----:B------:R-:W-:-:S04]  /*0410*/  FSEL R2, R2, R15, !P0 ;  /* 0x0000000f02027208 */ /* 0x000fc80004000000 */
[----:B------:R-:W0:Y:S02]  /*0420*/  MUFU.RCP R13, R13 ;  /* 0x0000000d000d7308 */ /* 0x000e240000001000 */
[----:B0-----:R-:W-:-:S06]  /*0430*/  FMUL R2, R13, R2 ;  /* 0x000000020d027220 */ /* 0x001fcc0000400000 */
[----:B------:R-:W0:Y:S02]  /*0440*/  FRND.TRUNC R2, R2 ;  /* 0x0000000200027307 */ /* 0x000e24000020d000 */
[----:B0-----:R-:W-:-:S05]  /*0450*/  FFMA R17, R2, -|R0|, R15 ;  /* 0xc000000002117223 */ /* 0x001fca000000000f */
[----:B------:R-:W-:-:S13]  /*0460*/  ISETP.GE.U32.AND P0, PT, R17, R6, PT ;  /* 0x000000061100720c */ /* 0x000fda0003f06070 */
[----:B------:R-:W-:Y:S05]  /*0470*/  @!P0 BRA `(.L_x_21) ;  /* 0x0000000000348947 */ /* 0x000fea0003800000 */
[----:B------:R-:W-:-:S04]  /*0480*/  ISETP.GE.U32.AND P0, PT, R17, -0x7fffffff, PT ;  /* 0x800000011100780c */ /* 0x000fc80003f06070 */
[----:B------:R-:W-:-:S09]  /*0490*/  FSETP.GEU.OR P1, PT, R17, -|R0|, !P0 ;  /* 0xc00000001100720b */ /* 0x000fd2000472e400 */
[----:B------:R-:W-:-:S04]  /*04a0*/  @P0 FADD R12, R2, -1 ;  /* 0xbf800000020c0421 */ /* 0x000fc80000000000 */
[----:B------:R-:W-:-:S04]  /*04b0*/  @!P1 FADD R12, R12, -1 ;  /* 0xbf8000000c0c9421 */ /* 0x000fc80000000000 */
[----:B------:R-:W-:Y:S01]  /*04c0*/  @P0 IMAD.MOV.U32 R2, RZ, RZ, R12 ;  /* 0x000000ffff020224 */ /* 0x000fe200078e000c */
[----:B------:R-:W-:Y:S06]  /*04d0*/  @P0 BRA `(.L_x_21) ;  /* 0x00000000001c0947 */ /* 0x000fec0003800000 */
[----:B------:R-:W-:Y:S01]  /*04e0*/  FSETP.GE.AND P0, PT, R17, R23, PT ;  /* 0x000000171100720b */ /* 0x000fe20003f06000 */
[----:B------:R-:W-:-:S12]  /*04f0*/  FADD R2, R2, 1 ;  /* 0x3f80000002027421 */ /* 0x000fd80000000000 */
[----:B------:R-:W-:-:S05]  /*0500*/  @P0 FFMA R12, |R0|, -3, R17 ;  /* 0xc0400000000c0823 */ /* 0x000fca0000000211 */
[----:B------:R-:W-:Y:S01]  /*0510*/  FSETP.GE.AND P1, PT, R12, RZ, P0 ;  /* 0x000000ff0c00720b */ /* 0x000fe20000726000 */
[----:B------:R-:W-:-:S12]  /*0520*/  @P0 FADD R12, R2, 1 ;  /* 0x3f800000020c0421 */ /* 0x000fd80000000000 */
[----:B------:R-:W-:-:S05]  /*0530*/  @P1 FADD R12, R12, 1 ;  /* 0x3f8000000c0c1421 */ /* 0x000fca0000000000 */
[----:B------:R-:W-:-:S07]  /*0540*/  @P0 MOV R2, R12 ;  /* 0x0000000c00020202 */ /* 0x000fce0000000f00 */
.L_x_21:
[----:B------:R-:W-:Y:S05]  /*0550*/  BSYNC.RECONVERGENT B3 ;  /* 0x0000000000037941 */ /* 0x000fea0003800200 */
.L_x_20:
[----:B------:R-:W-:Y:S01]  /*0560*/  FFMA R15, R2, -|R0|, R15 ;  /* 0xc0000000020f7223 */ /* 0x000fe2000000000f */
[----:B------:R-:W-:Y:S06]  /*0570*/  BRA `(.L_x_18) ;  /* 0x0000000000707947 */ /* 0x000fec0003800000 */
.L_x_19:
[C---:B------:R-:W-:Y:S01]  /*0580*/  IMAD.IADD R2, R15.reuse, 0x1, -R5 ;  /* 0x000000010f027824 */ /* 0x040fe200078e0a05 */
[C---:B------:R-:W-:Y:S01]  /*0590*/  ISETP.GT.U32.AND P0, PT, R15.reuse, 0x7f7fffff, PT ;  /* 0x7f7fffff0f00780c */ /* 0x040fe20003f04070 */
[----:B------:R-:W-:Y:S01]  /*05a0*/  BSSY.RECONVERGENT B3, `(.L_x_22) ;  /* 0x0000017000037945 */ /* 0x000fe20003800200 */
[----:B------:R-:W-:Y:S02]  /*05b0*/  FSETP.GT.AND P2, PT, |R0|, RZ, PT ;  /* 0x000000ff0000720b */ /* 0x000fe40003f44200 */
[----:B------:R-:W-:Y:S02]  /*05c0*/  LOP3.LUT R2, R2, 0xff800000, RZ, 0xc0, !PT ;  /* 0xff80000002027812 */ /* 0x000fe400078ec0ff */
[----:B------:R-:W-:Y:S02]  /*05d0*/  LOP3.LUT R15, R15, 0x7fffff, RZ, 0xc0, !PT ;  /* 0x007fffff0f0f7812 */ /* 0x000fe400078ec0ff */
[----:B------:R-:W-:Y:S01]  /*05e0*/  FSEL R0, R5, +QNAN , !P0 ;  /* 0x7fffffff05007808 */ /* 0x000fe20004000000 */
[----:B------:R-:W-:Y:S01]  /*05f0*/  VIADD R2, R2, 0xb800000 ;  /* 0x0b80000002027836 */ /* 0x000fe20000000000 */
[----:B------:R-:W-:-:S02]  /*0600*/  LOP3.LUT R15, R15, 0x3f800000, RZ, 0xfc, !PT ;  /* 0x3f8000000f0f7812 */ /* 0x000fc400078efcff */
[----:B------:R-:W-:Y:S02]  /*0610*/  FSEL R16, R0, +QNAN , P2 ;  /* 0x7fffffff00107808 */ /* 0x000fe40001000000 */
[----:B------:R-:W-:-:S13]  /*0620*/  ISETP.NE.AND P1, PT, R2, RZ, PT ;  /* 0x000000ff0200720c */ /* 0x000fda0003f25270 */
[----:B------:R-:W-:Y:S05]  /*0630*/  @!P1 BRA `(.L_x_23) ;  /* 0x0000000000349947 */ /* 0x000fea0003800000 */
.L_x_24:
[----:B------:R-:W-:-:S04]  /*0640*/  VIMNMX.U32 R0, PT, PT, R2, 0xb800000, PT ;  /* 0x0b80000002007848 */ /* 0x000fc80003fe0000 */
[----:B------:R-:W-:Y:S01]  /*0650*/  IADD3 R12, PT, PT, R0, R15, RZ ;  /* 0x0000000f000c7210 */ /* 0x000fe20007ffe0ff */
[----:B------:R-:W-:-:S04]  /*0660*/  IMAD.IADD R2, R2, 0x1, -R0 ;  /* 0x0000000102027824 */ /* 0x000fc800078e0a00 */
[----:B---3--:R-:W-:Y:S01]  /*0670*/  FMUL R13, R8, R12 ;  /* 0x0000000c080d7220 */ /* 0x008fe20000400000 */
[----:B------:R-:W-:-:S03]  /*0680*/  ISETP.NE.AND P1, PT, R2, RZ, PT ;  /* 0x000000ff0200720c */ /* 0x000fc60003f25270 */
[----:B------:R-:W-:-:S04]  /*0690*/  FFMA R14, -R9, R13, R12 ;  /* 0x0000000d090e7223 */ /* 0x000fc8000000010c */
[----:B------:R-:W-:-:S04]  /*06a0*/  FFMA R13, R8, R14, R13 ;  /* 0x0000000e080d7223 */ /* 0x000fc8000000000d */
[----:B------:R-:W-:-:S04]  /*06b0*/  FFMA R14, -R9, R13, R12 ;  /* 0x0000000d090e7223 */ /* 0x000fc8000000010c */
[----:B------:R-:W-:-:S06]  /*06c0*/  FFMA.RZ R14, R8, R14, R13 ;  /* 0x0000000e080e7223 */ /* 0x000fcc000000c00d */
[----:B------:R-:W0:Y:S02]  /*06d0*/  FRND.TRUNC R14, R14 ;  /* 0x0000000e000e7307 */ /* 0x000e24000020d000 */
[----:B0-----:R-:W-:-:S05]  /*06e0*/  FFMA R15, -R9, R14, R12 ;  /* 0x0000000e090f7223 */ /* 0x001fca000000010c */
[----:B------:R-:W-:-:S13]  /*06f0*/  ISETP.NE.AND P0, PT, R15, RZ, PT ;  /* 0x000000ff0f00720c */ /* 0x000fda0003f05270 */
[----:B------:R-:W-:Y:S05]  /*0700*/  @P0 BRA P1, `(.L_x_24) ;  /* 0xfffffffc00cc0947 */ /* 0x000fea000083ffff */
.L_x_23:
[----:B------:R-:W-:Y:S05]  /*0710*/  BSYNC.RECONVERGENT B3 ;  /* 0x0000000000037941 */ /* 0x000fea0003800200 */
.L_x_22:
[----:B------:R-:W-:-:S04]  /*0720*/  FMUL R15, R15, 1.1920928955078125e-07 ;  /* 0x340000000f0f7820 */ /* 0x000fc80000400000 */
[----:B------:R-:W-:-:S07]  /*0730*/  FMUL R15, R16, R15 ;  /* 0x0000000f100f7220 */ /* 0x000fce0000400000 */
.L_x_18:
[----:B------:R-:W-:Y:S05]  /*0740*/  BSYNC.RECONVERGENT B2 ;  /* 0x0000000000027941 */ /* 0x000fea0003800200 */
.L_x_17:
[C---:B------:R-:W-:Y:S02]  /*0750*/  FSETP.NAN.AND P0, PT, |R15|.reuse, |R15|, PT ;  /* 0x4000000f0f00720b */ /* 0x040fe40003f08200 */
[----:B------:R-:W-:-:S04]  /*0760*/  LOP3.LUT R0, R15, 0x80000000, R3, 0xb8, !PT ;  /* 0x800000000f007812 */ /* 0x000fc800078eb803 */
[----:B------:R-:W-:Y:S01]  /*0770*/  FSEL R15, R15, R0, P0 ;  /* 0x000000000f0f7208 */ /* 0x000fe20000000000 */
[----:B------:R-:W-:Y:S06]  /*0780*/  BRA `(.L_x_14) ;  /* 0x0000001000187947 */ /* 0x000fec0003800000 */
.L_x_16:
[C---:B-----5:R-:W-:Y:S01]  /*0790*/  FMUL R2, |R3|.reuse, 16777216 ;  /* 0x4b80000003027820 */ /* 0x060fe20000400200 */
[----:B------:R-:W-:-:S04]  /*07a0*/  FSETP.GEU.AND P0, PT, |R3|, 1.175494350822287508e-38, PT ;  /* 0x008000000300780b */ /* 0x000fc80003f0e200 */
[----:B------:R-:W-:-:S05]  /*07b0*/  FSEL R2, R2, |R3|, !P0 ;  /* 0x4000000302027208 */ /* 0x000fca0004000000 */
[----:B------:R-:W-:-:S05]  /*07c0*/  VIADD R12, R2, 0xc0cafb0d ;  /* 0xc0cafb0d020c7836 */ /* 0x000fca0000000000 */
[----:B------:R-:W-:Y:S02]  /*07d0*/  LOP3.LUT R13, R12, 0xff800000, RZ, 0xc0, !PT ;  /* 0xff8000000c0d7812 */ /* 0x000fe400078ec0ff */
[----:B------:R-:W-:Y:S02]  /*07e0*/  FSEL R12, RZ, -24, P0 ;  /* 0xc1c00000ff0c7808 */ /* 0x000fe40000000000 */
[-C--:B------:R-:W-:Y:S02]  /*07f0*/  IADD3 R16, PT, PT, R2, -R13.reuse, RZ ;  /* 0x8000000d02107210 */ /* 0x080fe40007ffe0ff */
[----:B------:R-:W-:-:S03]  /*0800*/  I2FP.F32.S32 R15, R13 ;  /* 0x0000000d000f7245 */ /* 0x000fc60000201400 */
[C---:B------:R-:W-:Y:S01]  /*0810*/  FADD R2, R16.reuse, 1 ;  /* 0x3f80000010027421 */ /* 0x040fe20000000000 */
[----:B------:R-:W-:Y:S01]  /*0820*/  FADD R16, R16, -1 ;  /* 0xbf80000010107421 */ /* 0x000fe20000000000 */
[----:B------:R-:W-:-:S03]  /*0830*/  FFMA R18, R15, 1.1920928955078125e-07, R12 ;  /* 0x340000000f127823 */ /* 0x000fc6000000000c */
[----:B------:R-:W-:Y:S01]  /*0840*/  FADD R17, R16, R16 ;  /* 0x0000001010117221 */ /* 0x000fe20000000000 */
[----:B------:R-:W0:Y:S03]  /*0850*/  MUFU.RCP R2, R2 ;  /* 0x0000000200027308 */ /* 0x000e260000001000 */
[----:B0-----:R-:W-:Y:S01]  /*0860*/  FMUL R13, R2, R17 ;  /* 0x00000011020d7220 */ /* 0x001fe20000400000 */
[----:B------:R-:W-:-:S03]  /*0870*/  IMAD.MOV.U32 R17, RZ, RZ, 0x3a2c32e4 ;  /* 0x3a2c32e4ff117424 */ /* 0x000fc600078e00ff */
[----:B------:R-:W-:Y:S01]  /*0880*/  FADD R15, R16, -R13 ;  /* 0x8000000d100f7221 */ /* 0x000fe20000000000 */
[C---:B------:R-:W-:Y:S01]  /*0890*/  FMUL R14, R13.reuse, R13 ;  /* 0x0000000d0d0e7220 */ /* 0x040fe20000400000 */
[----:B------:R-:W-:Y:S02]  /*08a0*/  FFMA R12, R13, 1.4426950216293334961, R18 ;  /* 0x3fb8aa3b0d0c7823 */ /* 0x000fe40000000012 */
[----:B------:R-:W-:Y:S01]  /*08b0*/  FADD R15, R15, R15 ;  /* 0x0000000f0f0f7221 */ /* 0x000fe20000000000 */
[----:B------:R-:W-:Y:S01]  /*08c0*/  FFMA R17, R14, R17, 0.0032181653659790754318 ;  /* 0x3b52e7db0e117423 */ /* 0x000fe20000000011 */
[----:B------:R-:W-:Y:S02]  /*08d0*/  FADD R18, R18, -R12 ;  /* 0x8000000c12127221 */ /* 0x000fe40000000000 */
[----:B------:R-:W-:Y:S01]  /*08e0*/  FFMA R15, R16, -R13, R15 ;  /* 0x8000000d100f7223 */ /* 0x000fe2000000000f */
[----:B------:R-:W-:Y:S01]  /*08f0*/  FFMA R17, R14, R17, 0.018033718690276145935 ;  /* 0x3c93bb730e117423 */ /* 0x000fe20000000011 */
[----:B------:R-:W-:-:S02]  /*0900*/  FFMA R18, R13, 1.4426950216293334961, R18 ;  /* 0x3fb8aa3b0d127823 */ /* 0x000fc40000000012 */
[----:B------:R-:W-:Y:S01]  /*0910*/  FMUL R15, R2, R15 ;  /* 0x0000000f020f7220 */ /* 0x000fe20000400000 */
[----:B------:R-:W-:-:S03]  /*0920*/  FFMA R17, R14, R17, 0.12022458761930465698 ;  /* 0x3df6384f0e117423 */ /* 0x000fc60000000011 */
[----:B------:R-:W-:Y:S01]  /*0930*/  FFMA R18, R15, 1.4426950216293334961, R18 ;  /* 0x3fb8aa3b0f127823 */ /* 0x000fe20000000012 */
[----:B------:R-:W-:Y:S01]  /*0940*/  FMUL R14, R14, R17 ;  /* 0x000000110e0e7220 */ /* 0x000fe20000400000 */
[----:B------:R-:W-:Y:S02]  /*0950*/  IMAD.MOV.U32 R17, RZ, RZ, 0x391fcb8e ;  /* 0x391fcb8eff117424 */ /* 0x000fe400078e00ff */
[----:B------:R-:W-:Y:S01]  /*0960*/  FFMA R18, R13, 1.9251366722983220825e-08, R18 ;  /* 0x32a55e340d127823 */ /* 0x000fe20000000012 */
[----:B------:R-:W-:-:S04]  /*0970*/  FMUL R2, R14, 3 ;  /* 0x404000000e027820 */ /* 0x000fc80000400000 */
[----:B------:R-:W-:-:S04]  /*0980*/  FFMA R15, R15, R2, R18 ;  /* 0x000000020f0f7223 */ /* 0x000fc80000000012 */
[----:B------:R-:W-:-:S04]  /*0990*/  FFMA R15, R13, R14, R15 ;  /* 0x0000000e0d0f7223 */ /* 0x000fc8000000000f */
[----:B------:R-:W-:-:S04]  /*09a0*/  FADD R14, R12, R15 ;  /* 0x0000000f0c0e7221 */ /* 0x000fc80000000000 */
[----:B------:R-:W-:Y:S01]  /*09b0*/  FMUL R13, R14, R0 ;  /* 0x000000000e0d7220 */ /* 0x000fe20000400000 */
[----:B------:R-:W-:-:S03]  /*09c0*/  FADD R12, -R12, R14 ;  /* 0x0000000e0c0c7221 */ /* 0x000fc60000000100 */
[----:B------:R-:W0:Y:S01]  /*09d0*/  FRND R2, R13 ;  /* 0x0000000d00027307 */ /* 0x000e220000201000 */
[----:B------:R-:W-:Y:S01]  /*09e0*/  FADD R15, R15, -R12 ;  /* 0x8000000c0f0f7221 */ /* 0x000fe20000000000 */
[-C--:B------:R-:W-:Y:S01]  /*09f0*/  FFMA R14, R14, R0.reuse, -R13 ;  /* 0x000000000e0e7223 */ /* 0x080fe2000000080d */
[C---:B------:R-:W-:Y:S02]  /*0a00*/  FSETP.GT.AND P1, PT, |R13|.reuse, 152, PT ;  /* 0x431800000d00780b */ /* 0x040fe40003f24200 */
[----:B------:R-:W-:Y:S01]  /*0a10*/  FSETP.GEU.AND P2, PT, R13, RZ, PT ;  /* 0x000000ff0d00720b */ /* 0x000fe20003f4e000 */
[----:B------:R-:W-:Y:S02]  /*0a20*/  FFMA R14, R15, R0, R14 ;  /* 0x000000000f0e7223 */ /* 0x000fe4000000000e */
[----:B------:R-:W1:Y:S01]  /*0a30*/  F2I.NTZ R12, R13 ;  /* 0x0000000d000c7305 */ /* 0x000e620000203100 */
[----:B0-----:R-:W-:Y:S01]  /*0a40*/  FADD R15, R13, -R2 ;  /* 0x800000020d0f7221 */ /* 0x001fe20000000000 */
[----:B------:R-:W-:-:S03]  /*0a50*/  FSETP.GT.AND P0, PT, R2, RZ, PT ;  /* 0x000000ff0200720b */ /* 0x000fc60003f04000 */
[----:B------:R-:W-:-:S04]  /*0a60*/  FADD R14, R14, R15 ;  /* 0x0000000f0e0e7221 */ /* 0x000fc80000000000 */
[C---:B------:R-:W-:Y:S01]  /*0a70*/  FFMA R15, R14.reuse, R17, 0.0013391353422775864601 ;  /* 0x3aaf85ed0e0f7423 */ /* 0x040fe20000000011 */
[----:B------:R-:W-:Y:S02]  /*0a80*/  SEL R17, RZ, 0x83000000, P0 ;  /* 0x83000000ff117807 */ /* 0x000fe40000000000 */
[----:B------:R-:W-:Y:S01]  /*0a90*/  FSETP.NEU.AND P0, PT, R3, 1, PT ;  /* 0x3f8000000300780b */ /* 0x000fe20003f0d000 */
[----:B------:R-:W-:Y:S01]  /*0aa0*/  FFMA R15, R14, R15, 0.0096188392490148544312 ;  /* 0x3c1d98560e0f7423 */ /* 0x000fe2000000000f */
[----:B------:R-:W-:Y:S01]  /*0ab0*/  IADD3 R2, PT, PT, R17, 0x7f000000, RZ ;  /* 0x7f00000011027810 */ /* 0x000fe20007ffe0ff */
[----:B-1----:R-:W-:Y:S01]  /*0ac0*/  IMAD R17, R12, 0x800000, -R17 ;  /* 0x008000000c117824 */ /* 0x002fe200078e0a11 */
[----:B------:R-:W-:Y:S01]  /*0ad0*/  FSETP.EQ.OR P0, PT, R0, RZ, !P0 ;  /* 0x000000ff0000720b */ /* 0x000fe20004702400 */
[----:B------:R-:W-:-:S04]  /*0ae0*/  FFMA R15, R14, R15, 0.055503588169813156128 ;  /* 0x3d6357bb0e0f7423 */ /* 0x000fc8000000000f */
[----:B------:R-:W-:-:S04]  /*0af0*/  FFMA R15, R14, R15, 0.24022644758224487305 ;  /* 0x3e75fdec0e0f7423 */ /* 0x000fc8000000000f */
[----:B------:R-:W-:-:S04]  /*0b00*/  FFMA R15, R14, R15, 0.69314718246459960938 ;  /* 0x3f3172180e0f7423 */ /* 0x000fc8000000000f */
[----:B------:R-:W-:-:S04]  /*0b10*/  FFMA R15, R14, R15, 1 ;  /* 0x3f8000000e0f7423 */ /* 0x000fc8000000000f */
[----:B------:R-:W-:Y:S01]  /*0b20*/  FMUL R2, R15, R2 ;  /* 0x000000020f027220 */ /* 0x000fe20000400000 */
[----:B------:R-:W-:-:S03]  /*0b30*/  IMAD.MOV.U32 R15, RZ, RZ, 0x3f800000 ;  /* 0x3f800000ff0f7424 */ /* 0x000fc600078e00ff */
[----:B------:R-:W-:Y:S01]  /*0b40*/  FMUL R2, R2, R17 ;  /* 0x0000001102027220 */ /* 0x000fe20000400000 */
[----:B------:R-:W-:Y:S01]  /*0b50*/  @P1 FSEL R2, RZ, +INF , !P2 ;  /* 0x7f800000ff021808 */ /* 0x000fe20005000000 */
[----:B------:R-:W-:Y:S06]  /*0b60*/  @P0 BRA `(.L_x_14) ;  /* 0x0000000c00200947 */ /* 0x000fec0003800000 */
[----:B------:R-:W-:-:S04]  /*0b70*/  FSETP.NAN.AND P0, PT, |R0|, |R0|, PT ;  /* 0x400000000000720b */ /* 0x000fc80003f08200 */
[----:B------:R-:W-:-:S13]  /*0b80*/  FSETP.NUM.AND P0, PT, |R3|, |R3|, !P0 ;  /* 0x400000030300720b */ /* 0x000fda0004707200 */
[----:B------:R-:W-:Y:S01]  /*0b90*/  @!P0 FADD R15, R3, R0 ;  /* 0x00000000030f8221 */ /* 0x000fe20000000000 */
[----:B------:R-:W-:Y:S06]  /*0ba0*/  @!P0 BRA `(.L_x_14) ;  /* 0x0000000c00108947 */ /* 0x000fec0003800000 */
[----:B------:R-:W-:-:S04]  /*0bb0*/  FSETP.NEU.AND P0, PT, |R3|, +INF , PT ;  /* 0x7f8000000300780b */ /* 0x000fc80003f0d200 */
[----:B------:R-:W-:-:S04]  /*0bc0*/  FSETP.NEU.AND P0, PT, R3, RZ, P0 ;  /* 0x000000ff0300720b */ /* 0x000fc8000070d000 */
[----:B------:R-:W-:Y:S02]  /*0bd0*/  FSETP.GEU.OR P1, PT, R0, RZ, P0 ;  /* 0x000000ff0000720b */ /* 0x000fe4000072e400 */
[----:B------:R-:W-:-:S07]  /*0be0*/  FSETP.NEU.AND P2, PT, |R4|, 1, !P0 ;  /* 0x3f8000000400780b */ /* 0x000fce000474d200 */
[----:B------:R-:W-:-:S05]  /*0bf0*/  @!P0 FADD R15, R3, R3 ;  /* 0x00000003030f8221 */ /* 0x000fca0000000000 */
[----:B------:R-:W-:-:S04]  /*0c00*/  @!P1 LOP3.LUT R15, R15, 0x7f800000, RZ, 0x3c, !PT ;  /* 0x7f8000000f0f9812 */ /* 0x000fc800078e3cff */
[----:B------:R-:W-:Y:S01]  /*0c10*/  @P2 LOP3.LUT R15, R15, 0x7fffffff, RZ, 0xc0, !PT ;  /* 0x7fffffff0f0f2812 */ /* 0x000fe200078ec0ff */
[----:B------:R-:W-:Y:S06]  /*0c20*/  @!P0 BRA `(.L_x_14) ;  /* 0x0000000800f08947 */ /* 0x000fec0003800000 */
[----:B------:R-:W-:Y:S01]  /*0c30*/  FSETP.NEU.AND P0, PT, |R0|, +INF , PT ;  /* 0x7f8000000000780b */ /* 0x000fe20003f0d200 */
[----:B------:R-:W-:Y:S01]  /*0c40*/  HFMA2 R15, -RZ, RZ, 1.875, 0 ;  /* 0x3f800000ff0f7431 */ /* 0x000fe200000001ff */
[----:B------:R-:W-:-:S13]  /*0c50*/  FSETP.EQ.AND P1, PT, R3, -1, PT ;  /* 0xbf8000000300780b */ /* 0x000fda0003f22000 */
[----:B------:R-:W-:Y:S05]  /*0c60*/  @!P0 BRA P1, `(.L_x_14) ;  /* 0x0000000800e08947 */ /* 0x000fea0000800000 */
[----:B------:R-:W-:Y:S01]  /*0c70*/  FSETP.GEU.AND P0, PT, R3, RZ, PT ;  /* 0x000000ff0300720b */ /* 0x000fe20003f0e000 */
[----:B------:R-:W-:-:S12]  /*0c80*/  IMAD.MOV.U32 R15, RZ, RZ, R2 ;  /* 0x000000ffff0f7224 */ /* 0x000fd800078e0002 */
[----:B------:R-:W-:Y:S05]  /*0c90*/  @P0 BRA `(.L_x_14) ;  /* 0x0000000800d40947 */ /* 0x000fea0003800000 */
[----:B------:R-:W-:Y:S02]  /*0ca0*/  FSETP.NEU.AND P1, PT, |R4|, 1, PT ;  /* 0x3f8000000400780b */ /* 0x000fe40003f2d200 */
[----:B------:R-:W-:Y:S02]  /*0cb0*/  FSETP.NEU.AND P0, PT, R7, R0, PT ;  /* 0x000000000700720b */ /* 0x000fe40003f0d000 */
[----:B------:R-:W-:-:S04]  /*0cc0*/  FSEL R2, R2, -R2, P1 ;  /* 0x8000000202027208 */ /* 0x000fc80000800000 */
[----:B------:R-:W-:Y:S01]  /*0cd0*/  FSEL R15, R2, +QNAN , !P0 ;  /* 0x7fffffff020f7808 */ /* 0x000fe20004000000 */
[----:B------:R-:W-:Y:S06]  /*0ce0*/  BRA `(.L_x_14) ;  /* 0x0000000800c07947 */ /* 0x000fec0003800000 */
.L_x_15:
[----:B------:R-:W0:Y:S01]  /*0cf0*/  MUFU.RCP R13, R0 ;  /* 0x00000000000d7308 */ /* 0x000e220000001000 */
[----:B------:R-:W-:Y:S07]  /*0d00*/  BSSY.RECONVERGENT B4, `(.L_x_25) ;  /* 0x000000e000047945 */ /* 0x000fee0003800200 */
[----:B-----5:R-:W1:Y:S01]  /*0d10*/  FCHK P0, R3, R0 ;  /* 0x0000000003007302 */ /* 0x020e620000000000 */
[----:B0-----:R-:W-:-:S04]  /*0d20*/  FFMA R2, R13, -R0, 1 ;  /* 0x3f8000000d027423 */ /* 0x001fc80000000800 */
[----:B------:R-:W-:-:S04]  /*0d30*/  FFMA R2, R13, R2, R13 ;  /* 0x000000020d027223 */ /* 0x000fc8000000000d */
[----:B------:R-:W-:-:S04]  /*0d40*/  FFMA R13, R3, R2, RZ ;  /* 0x00000002030d7223 */ /* 0x000fc800000000ff */
[----:B------:R-:W-:-:S04]  /*0d50*/  FFMA R12, R13, -R0, R3 ;  /* 0x800000000d0c7223 */ /* 0x000fc80000000003 */
[----:B------:R-:W-:Y:S01]  /*0d60*/  FFMA R15, R2, R12, R13 ;  /* 0x0000000c020f7223 */ /* 0x000fe2000000000d */
[----:B-1----:R-:W-:Y:S06]  /*0d70*/  @!P0 BRA `(.L_x_26) ;  /* 0x0000000000188947 */ /* 0x002fec0003800000 */
[----:B------:R-:W0:Y:S01]  /*0d80*/  LDCU UR6, c[0x0][0x388] ;  /* 0x00007100ff0677ac */ /* 0x000e220008000800 */
[----:B------:R-:W-:Y:S01]  /*0d90*/  IMAD.MOV.U32 R17, RZ, RZ, R3 ;  /* 0x000000ffff117224 */ /* 0x000fe200078e0003 */
[----:B------:R-:W-:Y:S02]  /*0da0*/  MOV R12, 0xdd0 ;  /* 0x00000dd0000c7802 */ /* 0x000fe40000000f00 */
[----:B0-----:R-:W-:-:S07]  /*0db0*/  MOV R18, UR6 ;  /* 0x0000000600127c02 */ /* 0x001fce0008000f00 */
[----:B---3--:R-:W-:Y:S05]  /*0dc0*/  CALL.REL.NOINC `($__internal_1_$__cuda_sm3x_div_rn_noftz_f32_slowpath) ;  /* 0x0000005000847944 */ /* 0x008fea0003c00000 */
[----:B------:R-:W-:-:S07]  /*0dd0*/  IMAD.MOV.U32 R15, RZ, RZ, R0 ;  /* 0x000000ffff0f7224 */ /* 0x000fce00078e0000 */
.L_x_26:
[----:B------:R-:W-:Y:S05]  /*0de0*/  BSYNC.RECONVERGENT B4 ;  /* 0x0000000000047941 */ /* 0x000fea0003800200 */
.L_x_25:
[----:B------:R-:W-:Y:S05]  /*0df0*/  BRA `(.L_x_14) ;  /* 0x00000008007c7947 */ /* 0x000fea0003800000 */
.L_x_12:
[----:B------:R-:W-:-:S13]  /*0e00*/  ISETP.GT.AND P0, PT, R2, 0x8, PT ;  /* 0x000000080200780c */ /* 0x000fda0003f04270 */
[----:B------:R-:W-:Y:S05]  /*0e10*/  @P0 BRA `(.L_x_27) ;  /* 0x0000000400340947 */ /* 0x000fea0003800000 */
[----:B------:R-:W-:-:S05]  /*0e20*/  VIADD R2, R2, 0xfffffffa ;  /* 0xfffffffa02027836 */ /* 0x000fca0000000000 */
[----:B------:R-:W-:-:S04]  /*0e30*/  VIMNMX.U32 R2, PT, PT, R2, 0x3, PT ;  /* 0x0000000302027848 */ /* 0x000fc80003fe0000 */
[----:B------:R-:W-:-:S04]  /*0e40*/  SHF.L.U32 R2, R2, 0x2, RZ ;  /* 0x0000000202027819 */ /* 0x000fc800000006ff */
[----:B------:R-:W0:Y:S02]  /*0e50*/  LDC R12, c[0x2][R2+0x10] ;  /* 0x00800400020c7b82 */ /* 0x000e240000000800 */
[----:B0-----:R-:W-:-:S04]  /*0e60*/  SHF.R.S32.HI R13, RZ, 0x1f, R12 ;  /* 0x0000001fff0d7819 */ /* 0x001fc8000001140c */
.L_x_1396:
[----:B------:R-:W-:Y:S05]  /*0e70*/  BRX R12 -0xe80                                                           (*"BRANCH_TARGETS .L_x_1397,.L_x_1398,.L_x_1399,.L_x_14"*) ;  /* 0xfffffff00c607949 */ /* 0x000fea000383ffff */
.L_x_1399:
[----:B-----5:R-:W-:Y:S01]  /*0e80*/  FMNMX R15, R3, R0, PT ;  /* 0x00000000030f7209 */ /* 0x020fe20003800000 */
[----:B------:R-:W-:Y:S06]  /*0e90*/  BRA `(.L_x_14) ;  /* 0x0000000800547947 */ /* 0x000fec0003800000 */
.L_x_1397:
        /* <DEDUP_REMOVED lines=11> */
[----:B------:R-:W-:Y:S02]  /*0f50*/  FSEL R2, R2, R15, !P0 ;  /* 0x0000000f02027208 */ /* 0x000fe40004000000 */
[----:B------:R-:W0:Y:S03]  /*0f60*/  MUFU.RCP R13, R12 ;  /* 0x0000000c000d7308 */ /* 0x000e260000001000 */
        /* <DEDUP_REMOVED lines=16> */
[----:B------:R-:W-:-:S04]  /*1070*/  @P1 FADD R12, R12, 1 ;  /* 0x3f8000000c0c1421 */ /* 0x000fc80000000000 */
[----:B------:R-:W-:-:S07]  /*1080*/  @P0 IMAD.MOV.U32 R2, RZ, RZ, R12 ;  /* 0x000000ffff020224 */ /* 0x000fce00078e000c */
.L_x_32:
[----:B------:R-:W-:Y:S05]  /*1090*/  BSYNC.RECONVERGENT B3 ;  /* 0x0000000000037941 */ /* 0x000fea0003800200 */
.L_x_31:
[----:B------:R-:W-:Y:S01]  /*10a0*/  FFMA R15, R2, -|R0|, R15 ;  /* 0xc0000000020f7223 */ /* 0x000fe2000000000f */
[----:B------:R-:W-:Y:S06]  /*10b0*/  BRA `(.L_x_29) ;  /* 0x0000000000707947 */ /* 0x000fec0003800000 */
.L_x_30:
[----:B------:R-:W-:Y:S01]  /*10c0*/  IADD3 R2, PT, PT, -R5, R15, RZ ;  /* 0x0000000f05027210 */ /* 0x000fe20007ffe1ff */
[----:B------:R-:W-:Y:S01]  /*10d0*/  BSSY.RECONVERGENT B3, `(.L_x_33) ;  /* 0x0000018000037945 */ /* 0x000fe20003800200 */
[C---:B------:R-:W-:Y:S02]  /*10e0*/  ISETP.GT.U32.AND P0, PT, R15.reuse, 0x7f7fffff, PT ;  /* 0x7f7fffff0f00780c */ /* 0x040fe40003f04070 */
[----:B------:R-:W-:Y:S02]  /*10f0*/  LOP3.LUT R2, R2, 0xff800000, RZ, 0xc0, !PT ;  /* 0xff80000002027812 */ /* 0x000fe400078ec0ff */
[----:B------:R-:W-:Y:S02]  /*1100*/  FSETP.GT.AND P2, PT, |R0|, RZ, PT ;  /* 0x000000ff0000720b */ /* 0x000fe40003f44200 */
[----:B------:R-:W-:Y:S01]  /*1110*/  LOP3.LUT R15, R15, 0x7fffff, RZ, 0xc0, !PT ;  /* 0x007fffff0f0f7812 */ /* 0x000fe200078ec0ff */
[----:B------:R-:W-:Y:S01]  /*1120*/  VIADD R2, R2, 0xb800000 ;  /* 0x0b80000002027836 */ /* 0x000fe20000000000 */
[----:B------:R-:W-:-:S02]  /*1130*/  FSEL R0, R5, +QNAN , !P0 ;  /* 0x7fffffff05007808 */ /* 0x000fc40004000000 */
[----:B------:R-:W-:Y:S02]  /*1140*/  LOP3.LUT R15, R15, 0x3f800000, RZ, 0xfc, !PT ;  /* 0x3f8000000f0f7812 */ /* 0x000fe400078efcff */
[----:B------:R-:W-:Y:S02]  /*1150*/  ISETP.NE.AND P1, PT, R2, RZ, PT ;  /* 0x000000ff0200720c */ /* 0x000fe40003f25270 */
[----:B------:R-:W-:-:S11]  /*1160*/  FSEL R16, R0, +QNAN , P2 ;  /* 0x7fffffff00107808 */ /* 0x000fd60001000000 */
[----:B------:R-:W-:Y:S05]  /*1170*/  @!P1 BRA `(.L_x_34) ;  /* 0x0000000000349947 */ /* 0x000fea0003800000 */
.L_x_35:
[----:B------:R-:W-:-:S04]  /*1180*/  VIMNMX.U32 R0, PT, PT, R2, 0xb800000, PT ;  /* 0x0b80000002007848 */ /* 0x000fc80003fe0000 */
[C---:B------:R-:W-:Y:S01]  /*1190*/  IADD3 R2, PT, PT, -R0.reuse, R2, RZ ;  /* 0x0000000200027210 */ /* 0x040fe20007ffe1ff */
[----:B------:R-:W-:-:S03]  /*11a0*/  IMAD.IADD R12, R0, 0x1, R15 ;  /* 0x00000001000c7824 */ /* 0x000fc600078e020f */
[----:B------:R-:W-:Y:S01]  /*11b0*/  ISETP.NE.AND P1, PT, R2, RZ, PT ;  /* 0x000000ff0200720c */ /* 0x000fe20003f25270 */
[----:B---3--:R-:W-:-:S04]  /*11c0*/  FMUL R13, R8, R12 ;  /* 0x0000000c080d7220 */ /* 0x008fc80000400000 */
        /* <DEDUP_REMOVED lines=8> */
.L_x_34:
[----:B------:R-:W-:Y:S05]  /*1250*/  BSYNC.RECONVERGENT B3 ;  /* 0x0000000000037941 */ /* 0x000fea0003800200 */
.L_x_33:
[----:B------:R-:W-:-:S04]  /*1260*/  FMUL R15, R15, 1.1920928955078125e-07 ;  /* 0x340000000f0f7820 */ /* 0x000fc80000400000 */
[----:B------:R-:W-:-:S07]  /*1270*/  FMUL R15, R16, R15 ;  /* 0x0000000f100f7220 */ /* 0x000fce0000400000 */
.L_x_29:
[----:B------:R-:W-:Y:S05]  /*1280*/  BSYNC.RECONVERGENT B2 ;  /* 0x0000000000027941 */ /* 0x000fea0003800200 */
.L_x_28:
[C---:B------:R-:W-:Y:S02]  /*1290*/  FSETP.NAN.AND P0, PT, |R15|.reuse, |R15|, PT ;  /* 0x4000000f0f00720b */ /* 0x040fe40003f08200 */
[----:B------:R-:W-:-:S04]  /*12a0*/  LOP3.LUT R0, R15, 0x80000000, R3, 0xb8, !PT ;  /* 0x800000000f007812 */ /* 0x000fc800078eb803 */
[----:B------:R-:W-:Y:S01]  /*12b0*/  FSEL R15, R15, R0, P0 ;  /* 0x000000000f0f7208 */ /* 0x000fe20000000000 */
[----:B------:R-:W-:Y:S06]  /*12c0*/  BRA `(.L_x_14) ;  /* 0x0000000400487947 */ /* 0x000fec0003800000 */
.L_x_1398:
[----:B-----5:R-:W-:Y:S01]  /*12d0*/  FMNMX R15, R3, R0, !PT ;  /* 0x00000000030f7209 */ /* 0x020fe20007800000 */
[----:B------:R-:W-:Y:S06]  /*12e0*/  BRA `(.L_x_14) ;  /* 0x0000000400407947 */ /* 0x000fec0003800000 */
.L_x_27:
[----:B------:R-:W-:-:S05]  /*12f0*/  IMAD.MOV.U32 R13, RZ, RZ, -0x9 ;  /* 0xfffffff7ff0d7424 */ /* 0x000fca00078e00ff */
[----:B------:R-:W-:-:S05]  /*1300*/  VIADDMNMX.U32 R2, R2, R13, 0x3, PT ;  /* 0x0000000302027446 */ /* 0x000fca000380000d */
[----:B------:R-:W-:-:S04]  /*1310*/  IMAD.SHL.U32 R2, R2, 0x4, RZ ;  /* 0x0000000402027824 */ /* 0x000fc800078e00ff */
[----:B------:R-:W0:Y:S02]  /*1320*/  LDC R12, c[0x2][R2+0x20] ;  /* 0x00800800020c7b82 */ /* 0x000e240000000800 */
[----:B0-----:R-:W-:-:S04]  /*1330*/  SHF.R.S32.HI R13, RZ, 0x1f, R12 ;  /* 0x0000001fff0d7819 */ /* 0x001fc8000001140c */
.L_x_1401:
[----:B------:R-:W-:Y:S05]  /*1340*/  BRX R12 -0x1350                                                          (*"BRANCH_TARGETS .L_x_1402,.L_x_1403,.L_x_1404,.L_x_14"*) ;  /* 0xffffffec0c2c7949 */ /* 0x000fea000383ffff */
.L_x_1404:
[----:B-----5:R-:W-:Y:S01]  /*1350*/  LOP3.LUT R15, R3, 0x80000000, R0, 0xb8, !PT ;  /* 0x80000000030f7812 */ /* 0x020fe200078eb800 */
[----:B------:R-:W-:Y:S06]  /*1360*/  BRA `(.L_x_14) ;  /* 0x0000000400207947 */ /* 0x000fec0003800000 */
.L_x_1402:
[CC--:B-----5:R-:W-:Y:S01]  /*1370*/  FSETP.GT.AND P0, PT, |R3|.reuse, |R0|.reuse, PT ;  /* 0x400000000300720b */ /* 0x0e0fe20003f04200 */
[----:B------:R-:W-:Y:S01]  /*1380*/  BSSY.RECONVERGENT B4, `(.L_x_36) ;  /* 0x000000f000047945 */ /* 0x000fe20003800200 */
[----:B------:R-:W-:Y:S02]  /*1390*/  ISETP.GE.AND P1, PT, R0, RZ, PT ;  /* 0x000000ff0000720c */ /* 0x000fe40003f26270 */
[CC--:B------:R-:W-:Y:S02]  /*13a0*/  FSEL R2, |R3|.reuse, |R0|.reuse, P0 ;  /* 0x4000000003027208 */ /* 0x0c0fe40000000200 */
[----:B------:R-:W-:Y:S02]  /*13b0*/  FSEL R17, |R3|, |R0|, !P0 ;  /* 0x4000000003117208 */ /* 0x000fe40004000200 */
[----:B------:R-:W0:Y:S08]  /*13c0*/  MUFU.RCP R13, R2 ;  /* 0x00000002000d7308 */ /* 0x000e300000001000 */
[----:B------:R-:W1:Y:S01]  /*13d0*/  FCHK P2, R17, R2 ;  /* 0x0000000211007302 */ /* 0x000e620000040000 */
[----:B0-----:R-:W-:-:S04]  /*13e0*/  FFMA R12, -R2, R13, 1 ;  /* 0x3f800000020c7423 */ /* 0x001fc8000000010d */
[----:B------:R-:W-:-:S04]  /*13f0*/  FFMA R12, R13, R12, R13 ;  /* 0x0000000c0d0c7223 */ /* 0x000fc8000000000d */
[----:B------:R-:W-:-:S04]  /*1400*/  FFMA R13, R17, R12, RZ ;  /* 0x0000000c110d7223 */ /* 0x000fc800000000ff */
[----:B------:R-:W-:-:S04]  /*1410*/  FFMA R0, -R2, R13, R17 ;  /* 0x0000000d02007223 */ /* 0x000fc80000000111 */
[----:B------:R-:W-:Y:S01]  /*1420*/  FFMA R0, R12, R0, R13 ;  /* 0x000000000c007223 */ /* 0x000fe2000000000d */
[----:B-1----:R-:W-:Y:S06]  /*1430*/  @!P2 BRA `(.L_x_37) ;  /* 0x00000000000ca947 */ /* 0x002fec0003800000 */
[----:B------:R-:W-:Y:S02]  /*1440*/  MOV R18, R2 ;  /* 0x0000000200127202 */ /* 0x000fe40000000f00 */
[----:B------:R-:W-:-:S07]  /*1450*/  MOV R12, 0x1470 ;  /* 0x00001470000c7802 */ /* 0x000fce0000000f00 */
[----:B---3--:R-:W-:Y:S05]  /*1460*/  CALL.REL.NOINC `($__internal_1_$__cuda_sm3x_div_rn_noftz_f32_slowpath) ;  /* 0x0000004800dc7944 */ /* 0x008fea0003c00000 */
.L_x_37:
[----:B------:R-:W-:Y:S05]  /*1470*/  BSYNC.RECONVERGENT B4 ;  /* 0x0000000000047941 */ /* 0x000fea0003800200 */
.L_x_36:
[----:B------:R-:W-:Y:S02]  /*1480*/  IMAD.MOV.U32 R13, RZ, RZ, 0x3b33710b ;  /* 0x3b33710bff0d7424 */ /* 0x000fe400078e00ff */
[----:B------:R-:W-:Y:S01]  /*1490*/  FMUL R12, R0, R0 ;  /* 0x00000000000c7220 */ /* 0x000fe20000400000 */
[----:B------:R-:W0:Y:S03]  /*14a0*/  LDCU UR6, c[0x0][0x388] ;  /* 0x00007100ff0677ac */ /* 0x000e260008000800 */
[----:B------:R-:W-:-:S04]  /*14b0*/  FFMA R13, R12, R13, -0.015681877732276916504 ;  /* 0xbc8077480c0d7423 */ /* 0x000fc8000000000d */
[----:B------:R-:W-:-:S04]  /*14c0*/  FFMA R13, R12, R13, 0.042200751602649688721 ;  /* 0x3d2cdab20c0d7423 */ /* 0x000fc8000000000d */
[----:B------:R-:W-:-:S04]  /*14d0*/  FFMA R13, R12, R13, -0.074792981147766113281 ;  /* 0xbd992d100c0d7423 */ /* 0x000fc8000000000d */
[----:B------:R-:W-:Y:S01]  /*14e0*/  FFMA R13, R12, R13, 0.10640415549278259277 ;  /* 0x3dd9ea6c0c0d7423 */ /* 0x000fe2000000000d */
[----:B0-----:R-:W-:-:S03]  /*14f0*/  FSETP.NEU.AND P2, PT, |R3|, |UR6|, PT ;  /* 0x4000000603007c0b */ /* 0x001fc6000bf4d200 */
[----:B------:R-:W-:Y:S01]  /*1500*/  FFMA R13, R12, R13, -0.14207722246646881104 ;  /* 0xbe117cb10c0d7423 */ /* 0x000fe2000000000d */
[----:B------:R-:W-:-:S03]  /*1510*/  FADD R15, |R3|, |UR6| ;  /* 0x40000006030f7e21 */ /* 0x000fc60008000200 */
[----:B------:R-:W-:-:S04]  /*1520*/  FFMA R13, R12, R13, 0.19993925094604492188 ;  /* 0x3e4cbce00c0d7423 */ /* 0x000fc8000000000d */
[----:B------:R-:W-:-:S04]  /*1530*/  FFMA R13, R12, R13, -0.33333197236061096191 ;  /* 0xbeaaaa7d0c0d7423 */ /* 0x000fc8000000000d */
[----:B------:R-:W-:Y:S01]  /*1540*/  FMUL R13, R12, R13 ;  /* 0x0000000d0c0d7220 */ /* 0x000fe20000400000 */
[----:B------:R-:W-:-:S03]  /*1550*/  IMAD.MOV.U32 R12, RZ, RZ, 0x3f6ee581 ;  /* 0x3f6ee581ff0c7424 */ /* 0x000fc600078e00ff */
[----:B------:R-:W-:-:S04]  /*1560*/  FFMA R13, R13, R0, R0 ;  /* 0x000000000d0d7223 */ /* 0x000fc80000000000 */
[C---:B------:R-:W-:Y:S01]  /*1570*/  FFMA R0, R12.reuse, 1.6832555532455444336, -R13 ;  /* 0x3fd774eb0c007823 */ /* 0x040fe2000000080d */
[----:B------:R-:W-:-:S04]  /*1580*/  FSEL R12, R12, 1.8663789033889770508, P0 ;  /* 0x3feee5810c0c7808 */ /* 0x000fc80000000000 */
[-C--:B------:R-:W-:Y:S02]  /*1590*/  FSEL R0, R0, R13.reuse, P0 ;  /* 0x0000000d00007208 */ /* 0x080fe40000000000 */
[----:B------:R-:W-:Y:S02]  /*15a0*/  FSEL R13, R13, -R13, P0 ;  /* 0x8000000d0d0d7208 */ /* 0x000fe40000000000 */
[----:B------:R-:W-:Y:S01]  /*15b0*/  FSETP.NEU.AND P0, PT, R2, RZ, PT ;  /* 0x000000ff0200720b */ /* 0x000fe20003f0d000 */
[----:B------:R-:W-:Y:S02]  /*15c0*/  HFMA2 R2, -RZ, RZ, 2.04296875, -15.78125 ;  /* 0x4016cbe4ff027431 */ /* 0x000fe400000001ff */
[----:B------:R-:W-:-:S03]  /*15d0*/  @!P1 FFMA R0, R12, 1.6832555532455444336, R13 ;  /* 0x3fd774eb0c009823 */ /* 0x000fc6000000000d */
[----:B------:R-:W-:-:S07]  /*15e0*/  @!P2 FSEL R0, R2, 0.78539818525314331055, !P1 ;  /* 0x3f490fdb0200a808 */ /* 0x000fce0004800000 */
[----:B------:R-:W-:Y:S02]  /*15f0*/  @!P0 FSEL R0, RZ, 3.1415927410125732422, P1 ;  /* 0x40490fdbff008808 */ /* 0x000fe40000800000 */
[----:B------:R-:W-:Y:S02]  /*1600*/  FSETP.NAN.AND P0, PT, R15, R15, PT ;  /* 0x0000000f0f00720b */ /* 0x000fe40003f08000 */
[----:B------:R-:W-:-:S04]  /*1610*/  LOP3.LUT R0, R0, 0x80000000, R3, 0xb8, !PT ;  /* 0x8000000000007812 */ /* 0x000fc800078eb803 */
[----:B------:R-:W-:Y:S01]  /*1620*/  FSEL R15, R15, R0, P0 ;  /* 0x000000000f0f7208 */ /* 0x000fe20000000000 */
[----:B------:R-:W-:Y:S06]  /*1630*/  BRA `(.L_x_14) ;  /* 0x00000000006c7947 */ /* 0x000fec0003800000 */
.L_x_1403:
[----:B-----5:R-:W-:Y:S01]  /*1640*/  FADD R19, |R3|, -RZ ;  /* 0x800000ff03137221 */ /* 0x020fe20000000200 */
[----:B------:R-:W-:Y:S04]  /*1650*/  BSSY.RECONVERGENT B2, `(.L_x_38) ;  /* 0x0000014000027945 */ /* 0x000fe80003800200 */
[CC--:B------:R-:W-:Y:S02]  /*1660*/  VIMNMX R2, PT, PT, R6.reuse, R19.reuse, !PT ;  /* 0x0000001306027248 */ /* 0x0c0fe40007fe0100 */
[----:B------:R-:W-:Y:S02]  /*1670*/  VIMNMX R19, PT, PT, R6, R19, PT ;  /* 0x0000001306137248 */ /* 0x000fe40003fe0100 */
[----:B------:R-:W-:-:S04]  /*1680*/  LOP3.LUT R3, R2, 0xfe000000, RZ, 0xc0, !PT ;  /* 0xfe00000002037812 */ /* 0x000fc800078ec0ff */
[----:B------:R-:W-:-:S05]  /*1690*/  LOP3.LUT R0, R3, 0x7e800000, RZ, 0x3c, !PT ;  /* 0x7e80000003007812 */ /* 0x000fca00078e3cff */
[-C--:B------:R-:W-:Y:S01]  /*16a0*/  FMUL R12, R19, R0.reuse ;  /* 0x00000000130c7220 */ /* 0x080fe20000400000 */
[----:B------:R-:W-:-:S03]  /*16b0*/  FMUL R0, R2, R0 ;  /* 0x0000000002007220 */ /* 0x000fc60000400000 */
[----:B------:R-:W-:-:S04]  /*16c0*/  FMUL R13, R12, R12 ;  /* 0x0000000c0c0d7220 */ /* 0x000fc80000400000 */
[----:B------:R-:W-:-:S04]  /*16d0*/  FFMA R0, R0, R0, R13 ;  /* 0x0000000000007223 */ /* 0x000fc8000000000d */
[----:B------:R-:W-:Y:S01]  /*16e0*/  VIADD R12, R0, 0xf3000000 ;  /* 0xf3000000000c7836 */ /* 0x000fe20000000000 */
[----:B------:R0:W1:Y:S04]  /*16f0*/  MUFU.RSQ R13, R0 ;  /* 0x00000000000d7308 */ /* 0x0000680000001400 */
[----:B------:R-:W-:-:S13]  /*1700*/  ISETP.GT.U32.AND P0, PT, R12, 0x727fffff, PT ;  /* 0x727fffff0c00780c */ /* 0x000fda0003f04070 */
[----:B01----:R-:W-:Y:S05]  /*1710*/  @!P0 BRA `(.L_x_39) ;  /* 0x00000000000c8947 */ /* 0x003fea0003800000 */
[----:B------:R-:W-:-:S07]  /*1720*/  MOV R12, 0x1740 ;  /* 0x00001740000c7802 */ /* 0x000fce0000000f00 */
[----:B---3--:R-:W-:Y:S05]  /*1730*/  CALL.REL.NOINC `($__internal_0_$__cuda_sm20_sqrt_rn_f32_slowpath) ;  /* 0x0000004400d47944 */ /* 0x008fea0003c00000 */
[----:B------:R-:W-:Y:S05]  /*1740*/  BRA `(.L_x_40) ;  /* 0x0000000000107947 */ /* 0x000fea0003800000 */
.L_x_39:
[----:B------:R-:W-:Y:S01]  /*1750*/  FMUL.FTZ R15, R0, R13 ;  /* 0x0000000d000f7220 */ /* 0x000fe20000410000 */
[----:B------:R-:W-:-:S03]  /*1760*/  FMUL.FTZ R13, R13, 0.5 ;  /* 0x3f0000000d0d7820 */ /* 0x000fc60000410000 */
[----:B------:R-:W-:-:S04]  /*1770*/  FFMA R0, -R15, R15, R0 ;  /* 0x0000000f0f007223 */ /* 0x000fc80000000100 */
[----:B------:R-:W-:-:S07]  /*1780*/  FFMA R15, R0, R13, R15 ;  /* 0x0000000d000f7223 */ /* 0x000fce000000000f */
.L_x_40:
[----:B------:R-:W-:Y:S05]  /*1790*/  BSYNC.RECONVERGENT B2 ;  /* 0x0000000000027941 */ /* 0x000fea0003800200 */
.L_x_38:
[----:B------:R-:W-:Y:S02]  /*17a0*/  FSETP.NEU.AND P0, PT, R19, RZ, PT ;  /* 0x000000ff1300720b */ /* 0x000fe40003f0d000 */
[----:B------:R-:W-:Y:S02]  /*17b0*/  LOP3.LUT R0, R3, 0x800000, RZ, 0xfc, !PT ;  /* 0x0080000003007812 */ /* 0x000fe400078efcff */
[----:B------:R-:W-:-:S09]  /*17c0*/  FSETP.NEU.AND P1, PT, R19, +INF , PT ;  /* 0x7f8000001300780b */ /* 0x000fd20003f2d000 */
[----:B------:R-:W-:-:S05]  /*17d0*/  @P0 FMUL R2, R0, R15 ;  /* 0x0000000f00020220 */ /* 0x000fca0000400000 */
[----:B------:R-:W-:-:S07]  /*17e0*/  FSEL R15, R2, +INF , P1 ;  /* 0x7f800000020f7808 */ /* 0x000fce0000800000 */
.L_x_14:
[----:B------:R-:W-:Y:S05]  /*17f0*/  BSYNC.RECONVERGENT B0 ;  /* 0x0000000000007941 */ /* 0x000fea0003800200 */
.L_x_11:
[----:B------:R0:W-:Y:S02]  /*1800*/  STG.E desc[UR4][R24.64], R15 ;  /* 0x0000000f18007986 */ /* 0x0001e4000c101904 */
.L_x_10:
[----:B------:R-:W-:Y:S05]  /*1810*/  BSYNC.RECONVERGENT B1 ;  /* 0x0000000000017941 */ /* 0x000fea0003800200 */
.L_x_9:
[----:B------:R-:W1:Y:S01]  /*1820*/  LDCU.64 UR6, c[0x0][0x390] ;  /* 0x00007200ff0677ac */ /* 0x000e620008000a00 */
[----:B------:R-:W-:Y:S01]  /*1830*/  IADD3 R22, P0, PT, R20, R11, RZ ;  /* 0x0000000b14167210 */ /* 0x000fe20007f1e0ff */
[----:B------:R-:W-:Y:S04]  /*1840*/  BSSY.RECONVERGENT B1, `(.L_x_41) ;  /* 0x000017b000017945 */ /* 0x000fe80003800200 */
[----:B------:R-:W-:Y:S01]  /*1850*/  IMAD.X R20, RZ, RZ, R21, P0 ;  /* 0x000000ffff147224 */ /* 0x000fe200000e0615 */
[----:B-1----:R-:W-:-:S04]  /*1860*/  ISETP.GE.U32.AND P0, PT, R22, UR6, PT ;  /* 0x0000000616007c0c */ /* 0x002fc8000bf06070 */
[----:B------:R-:W-:-:S13]  /*1870*/  ISETP.GE.U32.AND.EX P0, PT, R20, UR7, PT, P0 ;  /* 0x0000000714007c0c */ /* 0x000fda000bf06100 */
[----:B------:R-:W-:Y:S05]  /*1880*/  @P0 BRA `(.L_x_42) ;  /* 0x0000001400d80947 */ /* 0x000fea0003800000 */
[----:B------:R-:W1:Y:S01]  /*1890*/  LDCU.64 UR6, c[0x0][0x380] ;  /* 0x00007000ff0677ac */ /* 0x000e620008000a00 */
[----:B------:R-:W2:Y:S01]  /*18a0*/  LDC R14, c[0x0][0x398] ;  /* 0x0000e600ff0e7b82 */ /* 0x000ea20000000800 */
[----:B-1----:R-:W-:-:S04]  /*18b0*/  LEA R2, P0, R22, UR6, 0x2 ;  /* 0x0000000616027c11 */ /* 0x002fc8000f8010ff */
[----:B-----5:R-:W-:-:S05]  /*18c0*/  LEA.HI.X R3, R22, UR7, R20, 0x2, P0 ;  /* 0x0000000716037c11 */ /* 0x020fca00080f1414 */
[----:B------:R1:W5:Y:S01]  /*18d0*/  LDG.E R21, desc[UR4][R2.64] ;  /* 0x0000000402157981 */ /* 0x000362000c1e1900 */
[----:B--2---:R-:W-:Y:S01]  /*18e0*/  ISETP.GT.AND P0, PT, R14, 0x5, PT ;  /* 0x000000050e00780c */ /* 0x004fe20003f04270 */
[----:B------:R-:W-:Y:S01]  /*18f0*/  BSSY.RECONVERGENT B0, `(.L_x_43) ;  /* 0x000016e000007945 */ /* 0x000fe20003800200 */
[----:B------:R-:W-:-:S11]  /*1900*/  MOV R19, RZ ;  /* 0x000000ff00137202 */ /* 0x000fd60000000f00 */
[----:B-1----:R-:W-:Y:S05]  /*1910*/  @P0 BRA `(.L_x_44) ;  /* 0x0000000c00140947 */ /* 0x002fea0003800000 */
[----:B------:R-:W-:-:S13]  /*1920*/  ISETP.GT.AND P0, PT, R14, 0x2, PT ;  /* 0x000000020e00780c */ /* 0x000fda0003f04270 */
[----:B------:R-:W-:Y:S05]  /*1930*/  @P0 BRA `(.L_x_45) ;  /* 0x0000000000380947 */ /* 0x000fea0003800000 */
[----:B------:R-:W-:-:S05]  /*1940*/  VIMNMX.U32 R14, PT, PT, R14, 0x3, PT ;  /* 0x000000030e0e7848 */ /* 0x000fca0003fe0000 */
[----:B------:R-:W-:-:S04]  /*1950*/  IMAD.SHL.U32 R14, R14, 0x4, RZ ;  /* 0x000000040e0e7824 */ /* 0x000fc800078e00ff */
[----:B------:R-:W1:Y:S02]  /*1960*/  LDC R12, c[0x2][R14+0x30] ;  /* 0x00800c000e0c7b82 */ /* 0x000e640000000800 */
[----:B-1----:R-:W-:-:S04]  /*1970*/  SHF.R.S32.HI R13, RZ, 0x1f, R12 ;  /* 0x0000001fff0d7819 */ /* 0x002fc8000001140c */
.L_x_1406:
[----:B------:R-:W-:Y:S05]  /*1980*/  BRX R12 -0x1990                                                          (*"BRANCH_TARGETS .L_x_1407,.L_x_1408,.L_x_1409,.L_x_46"*) ;  /* 0xffffffe40c9c7949 */ /* 0x000fea000383ffff */
.L_x_1409:
[----:B------:R-:W1:Y:S02]  /*1990*/  LDCU UR6, c[0x0][0x388] ;  /* 0x00007100ff0677ac */ /* 0x000e640008000800 */
[----:B-1---5:R-:W-:Y:S01]  /*19a0*/  FMUL R19, R21, UR6 ;  /* 0x0000000615137c20 */ /* 0x022fe20008400000 */
[----:B------:R-:W-:Y:S06]  /*19b0*/  BRA `(.L_x_46) ;  /* 0x0000001400847947 */ /* 0x000fec0003800000 */
.L_x_1408:
[----:B------:R-:W1:Y:S02]  /*19c0*/  LDCU UR6, c[0x0][0x388] ;  /* 0x00007100ff0677ac */ /* 0x000e640008000800 */
[----:B-1---5:R-:W-:Y:S01]  /*19d0*/  FADD R19, R21, -UR6 ;  /* 0x8000000615137e21 */ /* 0x022fe20008000000 */
[----:B------:R-:W-:Y:S06]  /*19e0*/  BRA `(.L_x_46) ;  /* 0x0000001400787947 */ /* 0x000fec0003800000 */
.L_x_1407:
[----:B------:R-:W1:Y:S02]  /*19f0*/  LDCU UR6, c[0x0][0x388] ;  /* 0x00007100ff0677ac */ /* 0x000e640008000800 */
[----:B-1---5:R-:W-:Y:S01]  /*1a00*/  FADD R19, R21, UR6 ;  /* 0x0000000615137e21 */ /* 0x022fe20008000000 */
[----:B------:R-:W-:Y:S06]  /*1a10*/  BRA `(.L_x_46) ;  /* 0x00000014006c7947 */ /* 0x000fec0003800000 */
.L_x_45:
[----:B------:R-:W-:-:S13]  /*1a20*/  ISETP.NE.AND P0, PT, R14, 0x3, PT ;  /* 0x000000030e00780c */ /* 0x000fda0003f05270 */
[----:B------:R-:W-:Y:S05]  /*1a30*/  @!P0 BRA `(.L_x_47) ;  /* 0x0000000800848947 */ /* 0x000fea0003800000 */
[----:B------:R-:W-:-:S13]  /*1a40*/  ISETP.NE.AND P0, PT, R14, 0x4, PT ;  /* 0x000000040e00780c */ /* 0x000fda0003f05270 */
[----:B------:R-:W-:Y:S05]  /*1a50*/  @!P0 BRA `(.L_x_48) ;  /* 0x0000000400188947 */ /* 0x000fea0003800000 */
[----:B------:R-:W-:-:S13]  /*1a60*/  ISETP.NE.AND P0, PT, R14, 0x5, PT ;  /* 0x000000050e00780c */ /* 0x000fda0003f05270 */
[----:B------:R-:W-:Y:S05]  /*1a70*/  @P0 BRA `(.L_x_46) ;  /* 0x0000001400540947 */ /* 0x000fea0003800000 */
[----:B0-----:R-:W0:Y:S01]  /*1a80*/  LDC R15, c[0x0][0x388] ;  /* 0x0000e200ff0f7b82 */ /* 0x001e220000000800 */
[----:B------:R-:W-:Y:S01]  /*1a90*/  BSSY.RECONVERGENT B2, `(.L_x_49) ;  /* 0x000003e000027945 */ /* 0x000fe20003800200 */
[C---:B-----5:R-:W-:Y:S01]  /*1aa0*/  FADD R0, |R21|.reuse, -RZ ;  /* 0x800000ff15007221 */ /* 0x060fe20000000200 */
[----:B0-----:R-:W-:-:S13]  /*1ab0*/  FSETP.GEU.AND P0, PT, |R21|, |R15|, PT ;  /* 0x4000000f1500720b */ /* 0x001fda0003f0e200 */
        /* <DEDUP_REMOVED lines=15> */
[----:B------:R-:W-:-:S13]  /*1bb0*/  ISETP.GT.U32.AND P0, PT, R12, -0x80000000, PT ;  /* 0x800000000c00780c */ /* 0x000fda0003f04070 */
[----:B------:R-:W-:Y:S05]  /*1bc0*/  @P0 BRA `(.L_x_54) ;  /* 0x0000000000200947 */ /* 0x000fea0003800000 */
[----:B------:R-:W-:Y:S01]  /*1bd0*/  FSETP.GE.AND P0, PT, R12, R23, PT ;  /* 0x000000170c00720b */ /* 0x000fe20003f06000 */
[----:B------:R-:W-:-:S12]  /*1be0*/  FADD R13, R13, 1 ;  /* 0x3f8000000d0d7421 */ /* 0x000fd80000000000 */
[----:B------:R-:W-:Y:S05]  /*1bf0*/  @!P0 BRA `(.L_x_53) ;  /* 0x0000000000208947 */ /* 0x000fea0003800000 */
[----:B------:R-:W-:Y:S01]  /*1c00*/  FFMA R12, |R15|, -3, R12 ;  /* 0xc04000000f0c7823 */ /* 0x000fe2000000020c */
[----:B------:R-:W-:-:S04]  /*1c10*/  FADD R13, R13, 1 ;  /* 0x3f8000000d0d7421 */ /* 0x000fc80000000000 */
[----:B------:R-:W-:-:S13]  /*1c20*/  FSETP.GE.AND P0, PT, R12, RZ, PT ;  /* 0x000000ff0c00720b */ /* 0x000fda0003f06000 */
[----:B------:R-:W-:Y:S01]  /*1c30*/  @P0 FADD R13, R13, 1 ;  /* 0x3f8000000d0d0421 */ /* 0x000fe20000000000 */
[----:B------:R-:W-:Y:S06]  /*1c40*/  BRA `(.L_x_53) ;  /* 0x00000000000c7947 */ /* 0x000fec0003800000 */
.L_x_54:
[----:B------:R-:W-:Y:S01]  /*1c50*/  FSETP.GEU.AND P0, PT, R12, -|R15|, PT ;  /* 0xc000000f0c00720b */ /* 0x000fe20003f0e000 */
[----:B------:R-:W-:-:S12]  /*1c60*/  FADD R13, R13, -1 ;  /* 0xbf8000000d0d7421 */ /* 0x000fd80000000000 */
[----:B------:R-:W-:-:S07]  /*1c70*/  @!P0 FADD R13, R13, -1 ;  /* 0xbf8000000d0d8421 */ /* 0x000fce0000000000 */
.L_x_53:
[----:B------:R-:W-:Y:S05]  /*1c80*/  BSYNC.RECONVERGENT B3 ;  /* 0x0000000000037941 */ /* 0x000fea0003800200 */
.L_x_52:
[----:B------:R-:W-:Y:S01]  /*1c90*/  FFMA R0, R13, -|R15|, R0 ;  /* 0xc000000f0d007223 */ /* 0x000fe20000000000 */
[----:B------:R-:W-:Y:S06]  /*1ca0*/  BRA `(.L_x_50) ;  /* 0x0000000000707947 */ /* 0x000fec0003800000 */
.L_x_51:
[C---:B------:R-:W-:Y:S01]  /*1cb0*/  IMAD.IADD R12, R0.reuse, 0x1, -R5 ;  /* 0x00000001000c7824 */ /* 0x040fe200078e0a05 */
[C---:B------:R-:W-:Y:S01]  /*1cc0*/  ISETP.GT.U32.AND P0, PT, R0.reuse, 0x7f7fffff, PT ;  /* 0x7f7fffff0000780c */ /* 0x040fe20003f04070 */
[----:B------:R-:W-:Y:S01]  /*1cd0*/  BSSY.RECONVERGENT B3, `(.L_x_55) ;  /* 0x0000017000037945 */ /* 0x000fe20003800200 */
[----:B------:R-:W-:Y:S02]  /*1ce0*/  LOP3.LUT R0, R0, 0x7fffff, RZ, 0xc0, !PT ;  /* 0x007fffff00007812 */ /* 0x000fe400078ec0ff */
[----:B------:R-:W-:Y:S02]  /*1cf0*/  LOP3.LUT R12, R12, 0xff800000, RZ, 0xc0, !PT ;  /* 0xff8000000c0c7812 */ /* 0x000fe400078ec0ff */
[----:B------:R-:W-:Y:S02]  /*1d00*/  FSETP.GT.AND P2, PT, |R15|, RZ, PT ;  /* 0x000000ff0f00720b */ /* 0x000fe40003f44200 */
[----:B------:R-:W-:Y:S02]  /*1d10*/  IADD3 R12, PT, PT, R12, 0xb800000, RZ ;  /* 0x0b8000000c0c7810 */ /* 0x000fe40007ffe0ff */
[----:B------:R-:W-:-:S02]  /*1d20*/  FSEL R13, R5, +QNAN , !P0 ;  /* 0x7fffffff050d7808 */ /* 0x000fc40004000000 */
[----:B------:R-:W-:Y:S02]  /*1d30*/  ISETP.NE.AND P1, PT, R12, RZ, PT ;  /* 0x000000ff0c00720c */ /* 0x000fe40003f25270 */
[----:B------:R-:W-:Y:S02]  /*1d40*/  LOP3.LUT R0, R0, 0x3f800000, RZ, 0xfc, !PT ;  /* 0x3f80000000007812 */ /* 0x000fe400078efcff */
[----:B------:R-:W-:-:S09]  /*1d50*/  FSEL R16, R13, +QNAN , P2 ;  /* 0x7fffffff0d107808 */ /* 0x000fd20001000000 */
[----:B------:R-:W-:Y:S05]  /*1d60*/  @!P1 BRA `(.L_x_56) ;  /* 0x0000000000349947 */ /* 0x000fea0003800000 */
.L_x_57:
[----:B------:R-:W-:-:S05]  /*1d70*/  VIMNMX.U32 R13, PT, PT, R12, 0xb800000, PT ;  /* 0x0b8000000c0d7848 */ /* 0x000fca0003fe0000 */
[----:B------:R-:W-:Y:S02]  /*1d80*/  IMAD.IADD R0, R13, 0x1, R0 ;  /* 0x000000010d007824 */ /* 0x000fe400078e0200 */
[----:B------:R-:W-:Y:S02]  /*1d90*/  IMAD.IADD R12, R12, 0x1, -R13 ;  /* 0x000000010c0c7824 */ /* 0x000fe400078e0a0d */
[----:B---3--:R-:W-:-:S03]  /*1da0*/  FMUL R15, R8, R0 ;  /* 0x00000000080f7220 */ /* 0x008fc60000400000 */
[----:B------:R-:W-:Y:S01]  /*1db0*/  ISETP.NE.AND P1, PT, R12, RZ, PT ;  /* 0x000000ff0c00720c */ /* 0x000fe20003f25270 */
        /* <DEDUP_REMOVED lines=8> */
.L_x_56:
[----:B------:R-:W-:Y:S05]  /*1e40*/  BSYNC.RECONVERGENT B3 ;  /* 0x0000000000037941 */ /* 0x000fea0003800200 */
.L_x_55:
[----:B------:R-:W-:-:S04]  /*1e50*/  FMUL R13, R0, 1.1920928955078125e-07 ;  /* 0x34000000000d7820 */ /* 0x000fc80000400000 */
[----:B------:R-:W-:-:S07]  /*1e60*/  FMUL R0, R16, R13 ;  /* 0x0000000d10007220 */ /* 0x000fce0000400000 */
.L_x_50:
[----:B------:R-:W-:Y:S05]  /*1e70*/  BSYNC.RECONVERGENT B2 ;  /* 0x0000000000027941 */ /* 0x000fea0003800200 */
.L_x_49:
[C---:B------:R-:W-:Y:S02]  /*1e80*/  FSETP.NAN.AND P0, PT, |R0|.reuse, |R0|, PT ;  /* 0x400000000000720b */ /* 0x040fe40003f08200 */
[----:B------:R-:W-:-:S04]  /*1e90*/  LOP3.LUT R19, R0, 0x80000000, R21, 0xb8, !PT ;  /* 0x8000000000137812 */ /* 0x000fc800078eb815 */
[----:B------:R-:W-:Y:S01]  /*1ea0*/  FSEL R19, R0, R19, P0 ;  /* 0x0000001300137208 */ /* 0x000fe20000000000 */
[----:B------:R-:W-:Y:S06]  /*1eb0*/  BRA `(.L_x_46) ;  /* 0x0000001000447947 */ /* 0x000fec0003800000 */
.L_x_48:
[C---:B-----5:R-:W-:Y:S01]  /*1ec0*/  FMUL R0, |R21|.reuse, 16777216 ;  /* 0x4b80000015007820 */ /* 0x060fe20000400200 */
[----:B------:R-:W-:Y:S01]  /*1ed0*/  FSETP.GEU.AND P0, PT, |R21|, 1.175494350822287508e-38, PT ;  /* 0x008000001500780b */ /* 0x000fe20003f0e200 */
[----:B------:R-:W-:-:S03]  /*1ee0*/  IMAD.MOV.U32 R19, RZ, RZ, 0x3a2c32e4 ;  /* 0x3a2c32e4ff137424 */ /* 0x000fc600078e00ff */
[----:B------:R-:W-:-:S04]  /*1ef0*/  FSEL R0, R0, |R21|, !P0 ;  /* 0x4000001500007208 */ /* 0x000fc80004000000 */
[----:B------:R-:W-:-:S04]  /*1f00*/  IADD3 R12, PT, PT, R0, -0x3f3504f3, RZ ;  /* 0xc0cafb0d000c7810 */ /* 0x000fc80007ffe0ff */
[----:B0-----:R-:W-:Y:S02]  /*1f10*/  LOP3.LUT R15, R12, 0xff800000, RZ, 0xc0, !PT ;  /* 0xff8000000c0f7812 */ /* 0x001fe400078ec0ff */
[----:B------:R-:W-:-:S03]  /*1f20*/  FSEL R12, RZ, -24, P0 ;  /* 0xc1c00000ff0c7808 */ /* 0x000fc60000000000 */
[----:B------:R-:W-:Y:S01]  /*1f30*/  IMAD.IADD R0, R0, 0x1, -R15 ;  /* 0x0000000100007824 */ /* 0x000fe200078e0a0f */
[----:B------:R-:W-:-:S03]  /*1f40*/  I2FP.F32.S32 R15, R15 ;  /* 0x0000000f000f7245 */ /* 0x000fc60000201400 */
[C---:B------:R-:W-:Y:S01]  /*1f50*/  FADD R13, R0.reuse, 1 ;  /* 0x3f800000000d7421 */ /* 0x040fe20000000000 */
[----:B------:R-:W-:Y:S01]  /*1f60*/  FADD R17, R0, -1 ;  /* 0xbf80000000117421 */ /* 0x000fe20000000000 */
[----:B------:R-:W-:-:S03]  /*1f70*/  FFMA R15, R15, 1.1920928955078125e-07, R12 ;  /* 0x340000000f0f7823 */ /* 0x000fc6000000000c */
[----:B------:R-:W-:Y:S01]  /*1f80*/  FADD R0, R17, R17 ;  /* 0x0000001111007221 */ /* 0x000fe20000000000 */
[----:B------:R-:W0:Y:S03]  /*1f90*/  MUFU.RCP R13, R13 ;  /* 0x0000000d000d7308 */ /* 0x000e260000001000 */
[----:B0-----:R-:W-:-:S04]  /*1fa0*/  FMUL R0, R13, R0 ;  /* 0x000000000d007220 */ /* 0x001fc80000400000 */
[----:B------:R-:W-:Y:S01]  /*1fb0*/  FADD R16, R17, -R0 ;  /* 0x8000000011107221 */ /* 0x000fe20000000000 */
[CC--:B------:R-:W-:Y:S01]  /*1fc0*/  FMUL R14, R0.reuse, R0.reuse ;  /* 0x00000000000e7220 */ /* 0x0c0fe20000400000 */
[----:B------:R-:W-:Y:S02]  /*1fd0*/  FFMA R12, R0, 1.4426950216293334961, R15 ;  /* 0x3fb8aa3b000c7823 */ /* 0x000fe4000000000f */
[----:B------:R-:W-:Y:S01]  /*1fe0*/  FADD R16, R16, R16 ;  /* 0x0000001010107221 */ /* 0x000fe20000000000 */
[C---:B------:R-:W-:Y:S01]  /*1ff0*/  FFMA R19, R14.reuse, R19, 0.0032181653659790754318 ;  /* 0x3b52e7db0e137423 */ /* 0x040fe20000000013 */
[----:B------:R-:W-:Y:S02]  /*2000*/  FADD R15, R15, -R12 ;  /* 0x8000000c0f0f7221 */ /* 0x000fe40000000000 */
[----:B------:R-:W-:Y:S01]  /*2010*/  FFMA R16, R17, -R0, R16 ;  /* 0x8000000011107223 */ /* 0x000fe20000000010 */
[----:B------:R-:W-:Y:S01]  /*2020*/  FFMA R19, R14, R19, 0.018033718690276145935 ;  /* 0x3c93bb730e137423 */ /* 0x000fe20000000013 */
[----:B------:R-:W-:Y:S01]  /*2030*/  FFMA R18, R0, 1.4426950216293334961, R15 ;  /* 0x3fb8aa3b00127823 */ /* 0x000fe2000000000f */
[----:B------:R-:W-:-:S02]  /*2040*/  HFMA2 R17, -RZ, RZ, 0.64013671875, -15.109375 ;  /* 0x391fcb8eff117431 */ /* 0x000fc400000001ff */
[----:B------:R-:W-:Y:S01]  /*2050*/  FMUL R13, R13, R16 ;  /* 0x000000100d0d7220 */ /* 0x000fe20000400000 */
[C---:B------:R-:W-:Y:S01]  /*2060*/  FFMA R19, R14.reuse, R19, 0.12022458761930465698 ;  /* 0x3df6384f0e137423 */ /* 0x040fe20000000013 */
[----:B------:R-:W0:Y:S02]  /*2070*/  LDC R16, c[0x0][0x388] ;  /* 0x0000e200ff107b82 */ /* 0x000e240000000800 */
[----:B------:R-:W-:Y:S01]  /*2080*/  FFMA R15, R13, 1.4426950216293334961, R18 ;  /* 0x3fb8aa3b0d0f7823 */ /* 0x000fe20000000012 */
[----:B------:R-:W-:-:S03]  /*2090*/  FMUL R19, R14, R19 ;  /* 0x000000130e137220 */ /* 0x000fc60000400000 */
[----:B------:R-:W-:Y:S01]  /*20a0*/  FFMA R14, R0, 1.9251366722983220825e-08, R15 ;  /* 0x32a55e34000e7823 */ /* 0x000fe2000000000f */
[----:B------:R-:W-:-:S04]  /*20b0*/  FMUL R15, R19, 3 ;  /* 0x40400000130f7820 */ /* 0x000fc80000400000 */
[----:B------:R-:W-:-:S04]  /*20c0*/  FFMA R14, R13, R15, R14 ;  /* 0x0000000f0d0e7223 */ /* 0x000fc8000000000e */
[----:B------:R-:W-:-:S04]  /*20d0*/  FFMA R19, R0, R19, R14 ;  /* 0x0000001300137223 */ /* 0x000fc8000000000e */
[----:B------:R-:W-:-:S04]  /*20e0*/  FADD R14, R12, R19 ;  /* 0x000000130c0e7221 */ /* 0x000fc80000000000 */
[----:B------:R-:W-:Y:S01]  /*20f0*/  FADD R12, -R12, R14 ;  /* 0x0000000e0c0c7221 */ /* 0x000fe20000000100 */
[----:B0-----:R-:W-:-:S03]  /*2100*/  FMUL R13, R14, R16 ;  /* 0x000000100e0d7220 */ /* 0x001fc60000400000 */
[----:B------:R-:W-:Y:S01]  /*2110*/  FADD R19, R19, -R12 ;  /* 0x8000000c13137221 */ /* 0x000fe20000000000 */
[----:B------:R-:W0:Y:S01]  /*2120*/  FRND R0, R13 ;  /* 0x0000000d00007307 */ /* 0x000e220000201000 */
[-C--:B------:R-:W-:Y:S01]  /*2130*/  FFMA R14, R14, R16.reuse, -R13 ;  /* 0x000000100e0e7223 */ /* 0x080fe2000000080d */
[C---:B------:R-:W-:Y:S02]  /*2140*/  FSETP.GT.AND P1, PT, |R13|.reuse, 152, PT ;  /* 0x431800000d00780b */ /* 0x040fe40003f24200 */
[----:B------:R-:W-:Y:S01]  /*2150*/  FSETP.GEU.AND P2, PT, R13, RZ, PT ;  /* 0x000000ff0d00720b */ /* 0x000fe20003f4e000 */
[----:B------:R-:W-:Y:S01]  /*2160*/  FFMA R14, R19, R16, R14 ;  /* 0x00000010130e7223 */ /* 0x000fe2000000000e */
[----:B------:R-:W-:Y:S02]  /*2170*/  MOV R19, 0x3f800000 ;  /* 0x3f80000000137802 */ /* 0x000fe40000000f00 */
[----:B------:R-:W1:Y:S01]  /*2180*/  F2I.NTZ R12, R13 ;  /* 0x0000000d000c7305 */ /* 0x000e620000203100 */
[----:B0-----:R-:W-:Y:S01]  /*2190*/  FADD R15, R13, -R0 ;  /* 0x800000000d0f7221 */ /* 0x001fe20000000000 */
[----:B------:R-:W-:-:S03]  /*21a0*/  FSETP.GT.AND P0, PT, R0, RZ, PT ;  /* 0x000000ff0000720b */ /* 0x000fc60003f04000 */
[----:B------:R-:W-:-:S04]  /*21b0*/  FADD R14, R14, R15 ;  /* 0x0000000f0e0e7221 */ /* 0x000fc80000000000 */
[C---:B------:R-:W-:Y:S01]  /*21c0*/  FFMA R15, R14.reuse, R17, 0.0013391353422775864601 ;  /* 0x3aaf85ed0e0f7423 */ /* 0x040fe20000000011 */
[----:B------:R-:W-:Y:S02]  /*21d0*/  SEL R17, RZ, 0x83000000, P0 ;  /* 0x83000000ff117807 */ /* 0x000fe40000000000 */
[----:B------:R-:W-:Y:S01]  /*21e0*/  FSETP.NEU.AND P0, PT, R21, 1, PT ;  /* 0x3f8000001500780b */ /* 0x000fe20003f0d000 */
[----:B------:R-:W-:Y:S02]  /*21f0*/  FFMA R15, R14, R15, 0.0096188392490148544312 ;  /* 0x3c1d98560e0f7423 */ /* 0x000fe4000000000f */
[----:B------:R-:W-:Y:S01]  /*2200*/  VIADD R0, R17, 0x7f000000 ;  /* 0x7f00000011007836 */ /* 0x000fe20000000000 */
[----:B------:R-:W-:Y:S01]  /*2210*/  FSETP.EQ.OR P0, PT, R16, RZ, !P0 ;  /* 0x000000ff1000720b */ /* 0x000fe20004702400 */
[----:B------:R-:W-:Y:S01]  /*2220*/  FFMA R15, R14, R15, 0.055503588169813156128 ;  /* 0x3d6357bb0e0f7423 */ /* 0x000fe2000000000f */
[----:B-1----:R-:W-:-:S03]  /*2230*/  IMAD R17, R12, 0x800000, -R17 ;  /* 0x008000000c117824 */ /* 0x002fc600078e0a11 */
[----:B------:R-:W-:-:S04]  /*2240*/  FFMA R15, R14, R15, 0.24022644758224487305 ;  /* 0x3e75fdec0e0f7423 */ /* 0x000fc8000000000f */
[----:B------:R-:W-:-:S04]  /*2250*/  FFMA R15, R14, R15, 0.69314718246459960938 ;  /* 0x3f3172180e0f7423 */ /* 0x000fc8000000000f */
[----:B------:R-:W-:-:S04]  /*2260*/  FFMA R15, R14, R15, 1 ;  /* 0x3f8000000e0f7423 */ /* 0x000fc8000000000f */
[----:B------:R-:W-:-:S04]  /*2270*/  FMUL R0, R15, R0 ;  /* 0x000000000f007220 */ /* 0x000fc80000400000 */
[----:B------:R-:W-:Y:S01]  /*2280*/  FMUL R0, R0, R17 ;  /* 0x0000001100007220 */ /* 0x000fe20000400000 */
[----:B------:R-:W-:Y:S01]  /*2290*/  @P1 FSEL R0, RZ, +INF , !P2 ;  /* 0x7f800000ff001808 */ /* 0x000fe20005000000 */
[----:B------:R-:W-:Y:S06]  /*22a0*/  @P0 BRA `(.L_x_46) ;  /* 0x0000000c00480947 */ /* 0x000fec0003800000 */
[----:B------:R-:W-:-:S04]  /*22b0*/  FSETP.NAN.AND P0, PT, |R16|, |R16|, PT ;  /* 0x400000101000720b */ /* 0x000fc80003f08200 */
[----:B------:R-:W-:-:S13]  /*22c0*/  FSETP.NAN.OR P0, PT, |R21|, |R21|, P0 ;  /* 0x400000151500720b */ /* 0x000fda0000708600 */
[----:B------:R-:W-:Y:S05]  /*22d0*/  @P0 BRA `(.L_x_58) ;  /* 0x0000000000540947 */ /* 0x000fea0003800000 */
[----:B------:R-:W-:-:S04]  /*22e0*/  FSETP.NEU.AND P0, PT, |R21|, +INF , PT ;  /* 0x7f8000001500780b */ /* 0x000fc80003f0d200 */
[----:B------:R-:W-:-:S13]  /*22f0*/  FSETP.EQ.OR P0, PT, R21, RZ, !P0 ;  /* 0x000000ff1500720b */ /* 0x000fda0004702400 */
[----:B------:R-:W-:Y:S05]  /*2300*/  @P0 BRA `(.L_x_59) ;  /* 0x0000000000300947 */ /* 0x000fea0003800000 */
[----:B------:R-:W-:Y:S01]  /*2310*/  FSETP.NEU.AND P0, PT, |R16|, +INF , PT ;  /* 0x7f8000001000780b */ /* 0x000fe20003f0d200 */
[----:B------:R-:W-:Y:S01]  /*2320*/  IMAD.MOV.U32 R19, RZ, RZ, 0x3f800000 ;  /* 0x3f800000ff137424 */ /* 0x000fe200078e00ff */
        /* <DEDUP_REMOVED lines=10> */
.L_x_59:
[----:B------:R-:W-:Y:S01]  /*23d0*/  FSETP.GEU.AND P0, PT, R16, RZ, PT ;  /* 0x000000ff1000720b */ /* 0x000fe20003f0e000 */
[----:B------:R-:W-:Y:S01]  /*23e0*/  FADD R19, R21, R21 ;  /* 0x0000001515137221 */ /* 0x000fe20000000000 */
[----:B------:R-:W-:-:S11]  /*23f0*/  FSETP.NEU.AND P1, PT, |R4|, 1, PT ;  /* 0x3f8000000400780b */ /* 0x000fd60003f2d200 */
[----:B------:R-:W-:-:S04]  /*2400*/  @!P0 LOP3.LUT R19, R19, 0x7f800000, RZ, 0x3c, !PT ;  /* 0x7f80000013138812 */ /* 0x000fc800078e3cff */
[----:B------:R-:W-:Y:S01]  /*2410*/  @P1 LOP3.LUT R19, R19, 0x7fffffff, RZ, 0xc0, !PT ;  /* 0x7fffffff13131812 */ /* 0x000fe200078ec0ff */
[----:B------:R-:W-:Y:S06]  /*2420*/  BRA `(.L_x_46) ;  /* 0x0000000800e87947 */ /* 0x000fec0003800000 */
.L_x_58:
[----:B------:R-:W-:Y:S01]  /*2430*/  FADD R19, R21, R16 ;  /* 0x0000001015137221 */ /* 0x000fe20000000000 */
[----:B------:R-:W-:Y:S06]  /*2440*/  BRA `(.L_x_46) ;  /* 0x0000000800e07947 */ /* 0x000fec0003800000 */
.L_x_47:
[----:B------:R-:W1:Y:S01]  /*2450*/  LDC R14, c[0x0][0x388] ;  /* 0x0000e200ff0e7b82 */ /* 0x000e620000000800 */
[----:B------:R-:W-:Y:S01]  /*2460*/  BSSY.RECONVERGENT B4, `(.L_x_60) ;  /* 0x000000e000047945 */ /* 0x000fe20003800200 */
[----:B-1----:R-:W1:Y:S08]  /*2470*/  MUFU.RCP R13, R14 ;  /* 0x0000000e000d7308 */ /* 0x002e700000001000 */
[----:B-----5:R-:W2:Y:S01]  /*2480*/  FCHK P0, R21, R14 ;  /* 0x0000000e15007302 */ /* 0x020ea20000000000 */
[----:B-1----:R-:W-:-:S04]  /*2490*/  FFMA R0, R13, -R14, 1 ;  /* 0x3f8000000d007423 */ /* 0x002fc8000000080e */
[----:B------:R-:W-:-:S04]  /*24a0*/  FFMA R0, R13, R0, R13 ;  /* 0x000000000d007223 */ /* 0x000fc8000000000d */
[----:B------:R-:W-:-:S04]  /*24b0*/  FFMA R12, R0, R21, RZ ;  /* 0x00000015000c7223 */ /* 0x000fc800000000ff */
[----:B------:R-:W-:-:S04]  /*24c0*/  FFMA R13, R12, -R14, R21 ;  /* 0x8000000e0c0d7223 */ /* 0x000fc80000000015 */
[----:B------:R-:W-:Y:S01]  /*24d0*/  FFMA R0, R0, R13, R12 ;  /* 0x0000000d00007223 */ /* 0x000fe2000000000c */
[----:B--2---:R-:W-:Y:S06]  /*24e0*/  @!P0 BRA `(.L_x_61) ;  /* 0x0000000000148947 */ /* 0x004fec0003800000 */
[----:B------:R-:W1:Y:S01]  /*24f0*/  LDCU UR6, c[0x0][0x388] ;  /* 0x00007100ff0677ac */ /* 0x000e620008000800 */
[----:B------:R-:W-:Y:S02]  /*2500*/  MOV R17, R21 ;  /* 0x0000001500117202 */ /* 0x000fe40000000f00 */
[----:B------:R-:W-:Y:S01]  /*2510*/  MOV R12, 0x2540 ;  /* 0x00002540000c7802 */ /* 0x000fe20000000f00 */
[----:B-1----:R-:W-:-:S07]  /*2520*/  IMAD.U32 R18, RZ, RZ, UR6 ;  /* 0x00000006ff127e24 */ /* 0x002fce000f8e00ff */
[----:B0--3--:R-:W-:Y:S05]  /*2530*/  CALL.REL.NOINC `($__internal_1_$__cuda_sm3x_div_rn_noftz_f32_slowpath) ;  /* 0x0000003800a87944 */ /* 0x009fea0003c00000 */
.L_x_61:
[----:B------:R-:W-:Y:S05]  /*2540*/  BSYNC.RECONVERGENT B4 ;  /* 0x0000000000047941 */ /* 0x000fea0003800200 */
.L_x_60:
[----:B------:R-:W-:Y:S01]  /*2550*/  IMAD.MOV.U32 R19, RZ, RZ, R0 ;  /* 0x000000ffff137224 */ /* 0x000fe200078e0000 */
[----:B------:R-:W-:Y:S06]  /*2560*/  BRA `(.L_x_46) ;  /* 0x0000000800987947 */ /* 0x000fec0003800000 */
.L_x_44:
[----:B------:R-:W-:-:S13]  /*2570*/  ISETP.GT.AND P0, PT, R14, 0x8, PT ;  /* 0x000000080e00780c */ /* 0x000fda0003f04270 */
[----:B------:R-:W-:Y:S05]  /*2580*/  @P0 BRA `(.L_x_62) ;  /* 0x0000000400400947 */ /* 0x000fea0003800000 */
[----:B------:R-:W-:-:S04]  /*2590*/  IADD3 R14, PT, PT, R14, -0x6, RZ ;  /* 0xfffffffa0e0e7810 */ /* 0x000fc80007ffe0ff */
[----:B------:R-:W-:-:S05]  /*25a0*/  VIMNMX.U32 R14, PT, PT, R14, 0x3, PT ;  /* 0x000000030e0e7848 */ /* 0x000fca0003fe0000 */
[----:B------:R-:W-:-:S04]  /*25b0*/  IMAD.SHL.U32 R14, R14, 0x4, RZ ;  /* 0x000000040e0e7824 */ /* 0x000fc800078e00ff */
[----:B------:R-:W1:Y:S02]  /*25c0*/  LDC R12, c[0x2][R14+0x40] ;  /* 0x008010000e0c7b82 */ /* 0x000e640000000800 */
[----:B-1----:R-:W-:-:S04]  /*25d0*/  SHF.R.S32.HI R13, RZ, 0x1f, R12 ;  /* 0x0000001fff0d7819 */ /* 0x002fc8000001140c */
.L_x_1411:
[----:B------:R-:W-:Y:S05]  /*25e0*/  BRX R12 -0x25f0                                                          (*"BRANCH_TARGETS .L_x_1412,.L_x_1413,.L_x_1414,.L_x_46"*) ;  /* 0xffffffd80c847949 */ /* 0x000fea000383ffff */
.L_x_1414:
[----:B------:R-:W1:Y:S02]  /*25f0*/  LDCU UR6, c[0x0][0x388] ;  /* 0x00007100ff0677ac */ /* 0x000e640008000800 */
[----:B-1---5:R-:W-:Y:S01]  /*2600*/  FMNMX R19, R21, UR6, PT ;  /* 0x0000000615137c09 */ /* 0x022fe2000b800000 */
[----:B------:R-:W-:Y:S06]  /*2610*/  BRA `(.L_x_46) ;  /* 0x00000008006c7947 */ /* 0x000fec0003800000 */
.L_x_1413:
[----:B------:R-:W1:Y:S02]  /*2620*/  LDCU UR6, c[0x0][0x388] ;  /* 0x00007100ff0677ac */ /* 0x000e640008000800 */
[----:B-1---5:R-:W-:Y:S01]  /*2630*/  FMNMX R19, R21, UR6, !PT ;  /* 0x0000000615137c09 */ /* 0x022fe2000f800000 */
[----:B------:R-:W-:Y:S06]  /*2640*/  BRA `(.L_x_46) ;  /* 0x0000000800607947 */ /* 0x000fec0003800000 */
.L_x_1412:
        /* <DEDUP_REMOVED lines=29> */
.L_x_68:
[----:B------:R-:W-:Y:S01]  /*2820*/  FSETP.GEU.AND P0, PT, R12, -|R15|, PT ;  /* 0xc000000f0c00720b */ /* 0x000fe20003f0e000 */
[----:B------:R-:W-:-:S12]  /*2830*/  FADD R13, R13, -1 ;  /* 0xbf8000000d0d7421 */ /* 0x000fd80000000000 */
[----:B------:R-:W-:-:S07]  /*2840*/  @!P0 FADD R13, R13, -1 ;  /* 0xbf8000000d0d8421 */ /* 0x000fce0000000000 */
.L_x_67:
[----:B------:R-:W-:Y:S05]  /*2850*/  BSYNC.RECONVERGENT B3 ;  /* 0x0000000000037941 */ /* 0x000fea0003800200 */
.L_x_66:
[----:B------:R-:W-:Y:S01]  /*2860*/  FFMA R0, R13, -|R15|, R0 ;  /* 0xc000000f0d007223 */ /* 0x000fe20000000000 */
[----:B------:R-:W-:Y:S06]  /*2870*/  BRA `(.L_x_64) ;  /* 0x0000000000707947 */ /* 0x000fec0003800000 */
.L_x_65:
        /* <DEDUP_REMOVED lines=12> */
.L_x_71:
        /* <DEDUP_REMOVED lines=13> */
.L_x_70:
[----:B------:R-:W-:Y:S05]  /*2a10*/  BSYNC.RECONVERGENT B3 ;  /* 0x0000000000037941 */ /* 0x000fea0003800200 */
.L_x_69:
[----:B------:R-:W-:-:S04]  /*2a20*/  FMUL R13, R0, 1.1920928955078125e-07 ;  /* 0x34000000000d7820 */ /* 0x000fc80000400000 */
[----:B------:R-:W-:-:S07]  /*2a30*/  FMUL R0, R16, R13 ;  /* 0x0000000d10007220 */ /* 0x000fce0000400000 */
.L_x_64:
[----:B------:R-:W-:Y:S05]  /*2a40*/  BSYNC.RECONVERGENT B2 ;  /* 0x0000000000027941 */ /* 0x000fea0003800200 */
.L_x_63:
[C---:B------:R-:W-:Y:S02]  /*2a50*/  FSETP.NAN.AND P0, PT, |R0|.reuse, |R0|, PT ;  /* 0x400000000000720b */ /* 0x040fe40003f08200 */
[----:B------:R-:W-:-:S04]  /*2a60*/  LOP3.LUT R19, R0, 0x80000000, R21, 0xb8, !PT ;  /* 0x8000000000137812 */ /* 0x000fc800078eb815 */
[----:B------:R-:W-:Y:S01]  /*2a70*/  FSEL R19, R0, R19, P0 ;  /* 0x0000001300137208 */ /* 0x000fe20000000000 */
[----:B------:R-:W-:Y:S06]  /*2a80*/  BRA `(.L_x_46) ;  /* 0x0000000400507947 */ /* 0x000fec0003800000 */
.L_x_62:
[----:B------:R-:W-:-:S04]  /*2a90*/  MOV R13, 0xfffffff7 ;  /* 0xfffffff7000d7802 */ /* 0x000fc80000000f00 */
[----:B------:R-:W-:-:S05]  /*2aa0*/  VIADDMNMX.U32 R0, R14, R13, 0x2, PT ;  /* 0x000000020e007446 */ /* 0x000fca000380000d */
[----:B------:R-:W-:-:S04]  /*2ab0*/  IMAD.SHL.U32 R0, R0, 0x4, RZ ;  /* 0x0000000400007824 */ /* 0x000fc800078e00ff */
[----:B------:R-:W1:Y:S02]  /*2ac0*/  LDC R12, c[0x2][R0+0x50] ;  /* 0x00801400000c7b82 */ /* 0x000e640000000800 */
[----:B-1----:R-:W-:-:S04]  /*2ad0*/  SHF.R.S32.HI R13, RZ, 0x1f, R12 ;  /* 0x0000001fff0d7819 */ /* 0x002fc8000001140c */
.L_x_1416:
[----:B------:R-:W-:Y:S05]  /*2ae0*/  BRX R12 -0x2af0                                                          (*"BRANCH_TARGETS .L_x_1417,.L_x_1418,.L_x_1419"*) ;  /* 0xffffffd40c447949 */ /* 0x000fea000383ffff */
.L_x_1419:
[----:B------:R-:W-:-:S13]  /*2af0*/  ISETP.NE.AND P0, PT, R14, 0xb, PT ;  /* 0x0000000b0e00780c */ /* 0x000fda0003f05270 */
[----:B------:R-:W-:Y:S05]  /*2b00*/  @P0 BRA `(.L_x_46) ;  /* 0x0000000400300947 */ /* 0x000fea0003800000 */
[----:B------:R-:W1:Y:S02]  /*2b10*/  LDC R0, c[0x0][0x388] ;  /* 0x0000e200ff007b82 */ /* 0x000e640000000800 */
[----:B-1---5:R-:W-:Y:S01]  /*2b20*/  LOP3.LUT R19, R21, 0x80000000, R0, 0xb8, !PT ;  /* 0x8000000015137812 */ /* 0x022fe200078eb800 */
[----:B------:R-:W-:Y:S06]  /*2b30*/  BRA `(.L_x_46) ;  /* 0x0000000400247947 */ /* 0x000fec0003800000 */
.L_x_1418:
        /* <DEDUP_REMOVED lines=11> */
[----:B------:R1:W2:Y:S04]  /*2bf0*/  MUFU.RSQ R13, R0 ;  /* 0x00000000000d7308 */ /* 0x0002a80000001400 */
[----:B------:R-:W-:-:S13]  /*2c00*/  ISETP.GT.U32.AND P0, PT, R12, 0x727fffff, PT ;  /* 0x727fffff0c00780c */ /* 0x000fda0003f04070 */
[----:B-12---:R-:W-:Y:S05]  /*2c10*/  @!P0 BRA `(.L_x_73) ;  /* 0x00000000000c8947 */ /* 0x006fea0003800000 */
[----:B------:R-:W-:-:S07]  /*2c20*/  MOV R12, 0x2c40 ;  /* 0x00002c40000c7802 */ /* 0x000fce0000000f00 */
[----:B0--3--:R-:W-:Y:S05]  /*2c30*/  CALL.REL.NOINC `($__internal_0_$__cuda_sm20_sqrt_rn_f32_slowpath) ;  /* 0x0000003000947944 */ /* 0x009fea0003c00000 */
[----:B------:R-:W-:Y:S05]  /*2c40*/  BRA `(.L_x_74) ;  /* 0x0000000000107947 */ /* 0x000fea0003800000 */
.L_x_73:
[----:B0-----:R-:W-:Y:S01]  /*2c50*/  FMUL.FTZ R15, R0, R13 ;  /* 0x0000000d000f7220 */ /* 0x001fe20000410000 */
[----:B------:R-:W-:-:S03]  /*2c60*/  FMUL.FTZ R13, R13, 0.5 ;  /* 0x3f0000000d0d7820 */ /* 0x000fc60000410000 */
[----:B------:R-:W-:-:S04]  /*2c70*/  FFMA R0, -R15, R15, R0 ;  /* 0x0000000f0f007223 */ /* 0x000fc80000000100 */
[----:B------:R-:W-:-:S07]  /*2c80*/  FFMA R15, R0, R13, R15 ;  /* 0x0000000d000f7223 */ /* 0x000fce000000000f */
.L_x_74:
[----:B------:R-:W-:Y:S05]  /*2c90*/  BSYNC.RECONVERGENT B2 ;  /* 0x0000000000027941 */ /* 0x000fea0003800200 */
.L_x_72:
[----:B------:R-:W-:Y:S02]  /*2ca0*/  FSETP.NEU.AND P0, PT, R23, RZ, PT ;  /* 0x000000ff1700720b */ /* 0x000fe40003f0d000 */
[----:B------:R-:W-:Y:S02]  /*2cb0*/  LOP3.LUT R0, R21, 0x800000, RZ, 0xfc, !PT ;  /* 0x0080000015007812 */ /* 0x000fe400078efcff */
[----:B------:R-:W-:-:S09]  /*2cc0*/  FSETP.NEU.AND P1, PT, R23, +INF , PT ;  /* 0x7f8000001700780b */ /* 0x000fd20003f2d000 */
[----:B------:R-:W-:-:S05]  /*2cd0*/  @P0 FMUL R19, R0, R15 ;  /* 0x0000000f00130220 */ /* 0x000fca0000400000 */
[----:B------:R-:W-:Y:S01]  /*2ce0*/  FSEL R19, R19, +INF , P1 ;  /* 0x7f80000013137808 */ /* 0x000fe20000800000 */
[----:B------:R-:W-:Y:S06]  /*2cf0*/  BRA `(.L_x_46) ;  /* 0x0000000000b47947 */ /* 0x000fec0003800000 */
.L_x_1417:
[----:B------:R-:W1:Y:S01]  /*2d00*/  LDCU UR6, c[0x0][0x388] ;  /* 0x00007100ff0677ac */ /* 0x000e620008000800 */
[----:B------:R-:W-:Y:S01]  /*2d10*/  BSSY.RECONVERGENT B4, `(.L_x_75) ;  /* 0x0000010000047945 */ /* 0x000fe20003800200 */
[C---:B-1---5:R-:W-:Y:S02]  /*2d20*/  FSETP.GT.AND P0, PT, |R21|.reuse, |UR6|, PT ;  /* 0x4000000615007c0b */ /* 0x062fe4000bf04200 */
[----:B------:R-:W-:Y:S02]  /*2d30*/  ISETP.LE.AND P1, PT, RZ, UR6, PT ;  /* 0x00000006ff007c0c */ /* 0x000fe4000bf23270 */
[C---:B------:R-:W-:Y:S02]  /*2d40*/  FSEL R23, |R21|.reuse, |UR6|, P0 ;  /* 0x4000000615177c08 */ /* 0x040fe40008000200 */
[----:B------:R-:W-:Y:S02]  /*2d50*/  FSEL R17, |R21|, |UR6|, !P0 ;  /* 0x4000000615117c08 */ /* 0x000fe4000c000200 */
[----:B------:R-:W1:Y:S08]  /*2d60*/  MUFU.RCP R0, R23 ;  /* 0x0000001700007308 */ /* 0x000e700000001000 */
[----:B------:R-:W2:Y:S01]  /*2d70*/  FCHK P2, R17, R23 ;  /* 0x0000001711007302 */ /* 0x000ea20000040000 */
[----:B-1----:R-:W-:-:S04]  /*2d80*/  FFMA R13, -R23, R0, 1 ;  /* 0x3f800000170d7423 */ /* 0x002fc80000000100 */
[----:B------:R-:W-:-:S04]  /*2d90*/  FFMA R0, R0, R13, R0 ;  /* 0x0000000d00007223 */ /* 0x000fc80000000000 */
[----:B------:R-:W-:-:S04]  /*2da0*/  FFMA R13, R17, R0, RZ ;  /* 0x00000000110d7223 */ /* 0x000fc800000000ff */
[----:B------:R-:W-:-:S04]  /*2db0*/  FFMA R12, -R23, R13, R17 ;  /* 0x0000000d170c7223 */ /* 0x000fc80000000111 */
[----:B------:R-:W-:Y:S01]  /*2dc0*/  FFMA R0, R0, R12, R13 ;  /* 0x0000000c00007223 */ /* 0x000fe2000000000d */
[----:B--2---:R-:W-:Y:S06]  /*2dd0*/  @!P2 BRA `(.L_x_76) ;  /* 0x00000000000ca947 */ /* 0x004fec0003800000 */
[----:B------:R-:W-:Y:S02]  /*2de0*/  MOV R18, R23 ;  /* 0x0000001700127202 */ /* 0x000fe40000000f00 */
[----:B------:R-:W-:-:S07]  /*2df0*/  MOV R12, 0x2e10 ;  /* 0x00002e10000c7802 */ /* 0x000fce0000000f00 */
[----:B0--3--:R-:W-:Y:S05]  /*2e00*/  CALL.REL.NOINC `($__internal_1_$__cuda_sm3x_div_rn_noftz_f32_slowpath) ;  /* 0x0000003000747944 */ /* 0x009fea0003c00000 */
.L_x_76:
[----:B------:R-:W-:Y:S05]  /*2e10*/  BSYNC.RECONVERGENT B4 ;  /* 0x0000000000047941 */ /* 0x000fea0003800200 */
.L_x_75:
[----:B------:R-:W-:Y:S02]  /*2e20*/  IMAD.MOV.U32 R13, RZ, RZ, 0x3b33710b ;  /* 0x3b33710bff0d7424 */ /* 0x000fe400078e00ff */
[----:B------:R-:W-:Y:S01]  /*2e30*/  FMUL R12, R0, R0 ;  /* 0x00000000000c7220 */ /* 0x000fe20000400000 */
[----:B------:R-:W1:Y:S03]  /*2e40*/  LDCU UR6, c[0x0][0x388] ;  /* 0x00007100ff0677ac */ /* 0x000e660008000800 */
[----:B------:R-:W-:-:S04]  /*2e50*/  FFMA R13, R12, R13, -0.015681877732276916504 ;  /* 0xbc8077480c0d7423 */ /* 0x000fc8000000000d */
[----:B------:R-:W-:-:S04]  /*2e60*/  FFMA R13, R12, R13, 0.042200751602649688721 ;  /* 0x3d2cdab20c0d7423 */ /* 0x000fc8000000000d */
[----:B------:R-:W-:-:S04]  /*2e70*/  FFMA R13, R12, R13, -0.074792981147766113281 ;  /* 0xbd992d100c0d7423 */ /* 0x000fc8000000000d */
[----:B------:R-:W-:Y:S01]  /*2e80*/  FFMA R13, R12, R13, 0.10640415549278259277 ;  /* 0x3dd9ea6c0c0d7423 */ /* 0x000fe2000000000d */
[----:B-1----:R-:W-:-:S03]  /*2e90*/  FSETP.NEU.AND P2, PT, |R21|, |UR6|, PT ;  /* 0x4000000615007c0b */ /* 0x002fc6000bf4d200 */
        /* <DEDUP_REMOVED lines=11> */
[----:B------:R-:W-:-:S03]  /*2f50*/  FSETP.NEU.AND P0, PT, R23, RZ, PT ;  /* 0x000000ff1700720b */ /* 0x000fc60003f0d000 */
[----:B------:R-:W-:Y:S01]  /*2f60*/  @!P1 FFMA R0, R12, 1.6832555532455444336, R13 ;  /* 0x3fd774eb0c009823 */ /* 0x000fe2000000000d */
[----:B------:R-:W-:-:S05]  /*2f70*/  HFMA2 R12, -RZ, RZ, 2.04296875, -15.78125 ;  /* 0x4016cbe4ff0c7431 */ /* 0x000fca00000001ff */
[----:B------:R-:W-:-:S04]  /*2f80*/  @!P2 FSEL R0, R12, 0.78539818525314331055, !P1 ;  /* 0x3f490fdb0c00a808 */ /* 0x000fc80004800000 */
[----:B------:R-:W-:Y:S02]  /*2f90*/  @!P0 FSEL R0, RZ, 3.1415927410125732422, P1 ;  /* 0x40490fdbff008808 */ /* 0x000fe40000800000 */
[----:B------:R-:W-:Y:S02]  /*2fa0*/  FSETP.NAN.AND P0, PT, R19, R19, PT ;  /* 0x000000131300720b */ /* 0x000fe40003f08000 */
[----:B------:R-:W-:-:S04]  /*2fb0*/  LOP3.LUT R0, R0, 0x80000000, R21, 0xb8, !PT ;  /* 0x8000000000007812 */ /* 0x000fc800078eb815 */
[----:B------:R-:W-:-:S07]  /*2fc0*/  FSEL R19, R19, R0, P0 ;  /* 0x0000000013137208 */ /* 0x000fce0000000000 */
.L_x_46:
[----:B------:R-:W-:Y:S05]  /*2fd0*/  BSYNC.RECONVERGENT B0 ;  /* 0x0000000000007941 */ /* 0x000fea0003800200 */
.L_x_43:
[----:B------:R1:W-:Y:S02]  /*2fe0*/  STG.E desc[UR4][R2.64], R19 ;  /* 0x0000001302007986 */ /* 0x0003e4000c101904 */
.L_x_42:
[----:B------:R-:W-:Y:S05]  /*2ff0*/  BSYNC.RECONVERGENT B1 ;  /* 0x0000000000017941 */ /* 0x000fea0003800200 */
.L_x_41:
[----:B------:R-:W2:Y:S01]  /*3000*/  LDCU.64 UR6, c[0x0][0x390] ;  /* 0x00007200ff0677ac */ /* 0x000ea20008000a00 */
[----:B------:R-:W-:Y:S01]  /*3010*/  IADD3 R22, P0, PT, R11, R22, RZ ;  /* 0x000000160b167210 */ /* 0x000fe20007f1e0ff */
[----:B------:R-:W-:Y:S04]  /*3020*/  BSSY.RECONVERGENT B1, `(.L_x_77) ;  /* 0x0000172000017945 */ /* 0x000fe80003800200 */
[----:B------:R-:W-:Y:S01]  /*3030*/  IMAD.X R23, RZ, RZ, R20, P0 ;  /* 0x000000ffff177224 */ /* 0x000fe200000e0614 */
[----:B--2---:R-:W-:-:S04]  /*3040*/  ISETP.GE.U32.AND P0, PT, R22, UR6, PT ;  /* 0x0000000616007c0c */ /* 0x004fc8000bf06070 */
[----:B------:R-:W-:-:S13]  /*3050*/  ISETP.GE.U32.AND.EX P0, PT, R23, UR7, PT, P0 ;  /* 0x0000000717007c0c */ /* 0x000fda000bf06100 */
[----:B------:R-:W-:Y:S05]  /*3060*/  @P0 BRA `(.L_x_78) ;  /* 0x0000001400b40947 */ /* 0x000fea0003800000 */
[----:B------:R-:W1:Y:S01]  /*3070*/  LDCU.64 UR6, c[0x0][0x380] ;  /* 0x00007000ff0677ac */ /* 0x000e620008000a00 */
[----:B0-----:R-:W0:Y:S08]  /*3080*/  LDC R15, c[0x0][0x398] ;  /* 0x0000e600ff0f7b82 */ /* 0x001e300000000800 */
[----:B------:R-:W2:Y:S01]  /*3090*/  LDC R14, c[0x0][0x388] ;  /* 0x0000e200ff0e7b82 */ /* 0x000ea20000000800 */
[----:B-1----:R-:W-:-:S04]  /*30a0*/  LEA R2, P0, R22, UR6, 0x2 ;  /* 0x0000000616027c11 */ /* 0x002fc8000f8010ff */
[----:B-----5:R-:W-:-:S05]  /*30b0*/  LEA.HI.X R3, R22, UR7, R23, 0x2, P0 ;  /* 0x0000000716037c11 */ /* 0x020fca00080f1417 */
[----:B------:R1:W5:Y:S01]  /*30c0*/  LDG.E R21, desc[UR4][R2.64] ;  /* 0x0000000402157981 */ /* 0x000362000c1e1900 */
[----:B0-----:R-:W-:Y:S01]  /*30d0*/  ISETP.GT.AND P0, PT, R15, 0x5, PT ;  /* 0x000000050f00780c */ /* 0x001fe20003f04270 */
[----:B------:R-:W-:Y:S01]  /*30e0*/  BSSY.RECONVERGENT B0, `(.L_x_79) ;  /* 0x0000164000007945 */ /* 0x000fe20003800200 */
[----:B------:R-:W-:Y:S02]  /*30f0*/  IMAD.MOV.U32 R19, RZ, RZ, RZ ;  /* 0x000000ffff137224 */ /* 0x000fe400078e00ff */
[----:B--2---:R-:W-:-:S09]  /*3100*/  FADD R0, |R14|, |R14| ;  /* 0x4000000e0e007221 */ /* 0x004fd20000000200 */
[----:B-1----:R-:W-:Y:S05]  /*3110*/  @P0 BRA `(.L_x_80) ;  /* 0x0000000800fc0947 */ /* 0x002fea0003800000 */
[----:B------:R-:W-:-:S13]  /*3120*/  ISETP.GT.AND P0, PT, R15, 0x2, PT ;  /* 0x000000020f00780c */ /* 0x000fda0003f04270 */
[----:B------:R-:W-:Y:S05]  /*3130*/  @P0 BRA `(.L_x_81) ;  /* 0x00000000002c0947 */ /* 0x000fea0003800000 */
[----:B------:R-:W-:-:S04]  /*3140*/  VIMNMX.U32 R15, PT, PT, R15, 0x3, PT ;  /* 0x000000030f0f7848 */ /* 0x000fc80003fe0000 */
[----:B------:R-:W-:-:S04]  /*3150*/  SHF.L.U32 R15, R15, 0x2, RZ ;  /* 0x000000020f0f7819 */ /* 0x000fc800000006ff */
[----:B------:R-:W0:Y:S02]  /*3160*/  LDC R12, c[0x2][R15+0x5c] ;  /* 0x008017000f0c7b82 */ /* 0x000e240000000800 */
[----:B0-----:R-:W-:-:S04]  /*3170*/  SHF.R.S32.HI R13, RZ, 0x1f, R12 ;  /* 0x0000001fff0d7819 */ /* 0x001fc8000001140c */
.L_x_1420:
[----:B------:R-:W-:Y:S05]  /*3180*/  BRX R12 -0x3190                                                          (*"BRANCH_TARGETS .L_x_1421,.L_x_1422,.L_x_1423,.L_x_82"*) ;  /* 0xffffffcc0c9c7949 */ /* 0x000fea000383ffff */
.L_x_1423:
[----:B-----5:R-:W-:Y:S01]  /*3190*/  FMUL R19, R21, R14 ;  /* 0x0000000e15137220 */ /* 0x020fe20000400000 */
[----:B------:R-:W-:Y:S06]  /*31a0*/  BRA `(.L_x_82) ;  /* 0x00000014005c7947 */ /* 0x000fec0003800000 */
.L_x_1422:
[----:B-----5:R-:W-:Y:S01]  /*31b0*/  FADD R19, R21, -R14 ;  /* 0x8000000e15137221 */ /* 0x020fe20000000000 */
[----:B------:R-:W-:Y:S06]  /*31c0*/  BRA `(.L_x_82) ;  /* 0x0000001400547947 */ /* 0x000fec0003800000 */
.L_x_1421:
[----:B-----5:R-:W-:Y:S01]  /*31d0*/  FADD R19, R21, R14 ;  /* 0x0000000e15137221 */ /* 0x020fe20000000000 */
[----:B------:R-:W-:Y:S06]  /*31e0*/  BRA `(.L_x_82) ;  /* 0x00000014004c7947 */ /* 0x000fec0003800000 */
.L_x_81:
        /* <DEDUP_REMOVED lines=34> */
.L_x_90:
[----:B------:R-:W-:Y:S01]  /*3410*/  FSETP.GEU.AND P0, PT, R13, -|R14|, PT ;  /* 0xc000000e0d00720b */ /* 0x000fe20003f0e000 */
[----:B------:R-:W-:-:S12]  /*3420*/  FADD R12, R12, -1 ;  /* 0xbf8000000c0c7421 */ /* 0x000fd80000000000 */
[----:B------:R-:W-:-:S07]  /*3430*/  @!P0 FADD R12, R12, -1 ;  /* 0xbf8000000c0c8421 */ /* 0x000fce0000000000 */
.L_x_89:
[----:B------:R-:W-:Y:S05]  /*3440*/  BSYNC.RECONVERGENT B3 ;  /* 0x0000000000037941 */ /* 0x000fea0003800200 */
.L_x_88:
[----:B------:R-:W-:Y:S01]  /*3450*/  FFMA R19, R12, -|R14|, R19 ;  /* 0xc000000e0c137223 */ /* 0x000fe20000000013 */
[----:B------:R-:W-:Y:S06]  /*3460*/  BRA `(.L_x_86) ;  /* 0x0000000000707947 */ /* 0x000fec0003800000 */
.L_x_87:
[C---:B------:R-:W-:Y:S01]  /*3470*/  IMAD.IADD R0, R19.reuse, 0x1, -R5 ;  /* 0x0000000113007824 */ /* 0x040fe200078e0a05 */
[C---:B------:R-:W-:Y:S01]  /*3480*/  ISETP.GT.U32.AND P0, PT, R19.reuse, 0x7f7fffff, PT ;  /* 0x7f7fffff1300780c */ /* 0x040fe20003f04070 */
[----:B------:R-:W-:Y:S01]  /*3490*/  BSSY.RECONVERGENT B3, `(.L_x_91) ;  /* 0x0000017000037945 */ /* 0x000fe20003800200 */
[----:B------:R-:W-:Y:S02]  /*34a0*/  LOP3.LUT R19, R19, 0x7fffff, RZ, 0xc0, !PT ;  /* 0x007fffff13137812 */ /* 0x000fe400078ec0ff */
[----:B------:R-:W-:Y:S02]  /*34b0*/  LOP3.LUT R0, R0, 0xff800000, RZ, 0xc0, !PT ;  /* 0xff80000000007812 */ /* 0x000fe400078ec0ff */
[----:B------:R-:W-:Y:S02]  /*34c0*/  FSETP.GT.AND P2, PT, |R14|, RZ, PT ;  /* 0x000000ff0e00720b */ /* 0x000fe40003f44200 */
[----:B------:R-:W-:Y:S01]  /*34d0*/  FSEL R12, R5, +QNAN , !P0 ;  /* 0x7fffffff050c7808 */ /* 0x000fe20004000000 */
[----:B------:R-:W-:Y:S01]  /*34e0*/  VIADD R0, R0, 0xb800000 ;  /* 0x0b80000000007836 */ /* 0x000fe20000000000 */
[----:B------:R-:W-:-:S02]  /*34f0*/  LOP3.LUT R19, R19, 0x3f800000, RZ, 0xfc, !PT ;  /* 0x3f80000013137812 */ /* 0x000fc400078efcff */
[----:B------:R-:W-:Y:S02]  /*3500*/  FSEL R17, R12, +QNAN , P2 ;  /* 0x7fffffff0c117808 */ /* 0x000fe40001000000 */
[----:B------:R-:W-:-:S13]  /*3510*/  ISETP.NE.AND P1, PT, R0, RZ, PT ;  /* 0x000000ff0000720c */ /* 0x000fda0003f25270 */
[----:B------:R-:W-:Y:S05]  /*3520*/  @!P1 BRA `(.L_x_92) ;  /* 0x0000000000349947 */ /* 0x000fea0003800000 */
.L_x_93:
        /* <DEDUP_REMOVED lines=13> */
.L_x_92:
[----:B------:R-:W-:Y:S05]  /*3600*/  BSYNC.RECONVERGENT B3 ;  /* 0x0000000000037941 */ /* 0x000fea0003800200 */
.L_x_91:
[----:B------:R-:W-:-:S04]  /*3610*/  FMUL R0, R19, 1.1920928955078125e-07 ;  /* 0x3400000013007820 */ /* 0x000fc80000400000 */
[----:B------:R-:W-:-:S07]  /*3620*/  FMUL R19, R17, R0 ;  /* 0x0000000011137220 */ /* 0x000fce0000400000 */
.L_x_86:
[----:B------:R-:W-:Y:S05]  /*3630*/  BSYNC.RECONVERGENT B2 ;  /* 0x0000000000027941 */ /* 0x000fea0003800200 */
.L_x_85:
[C---:B------:R-:W-:Y:S02]  /*3640*/  FSETP.NAN.AND P0, PT, |R19|.reuse, |R19|, PT ;  /* 0x400000131300720b */ /* 0x040fe40003f08200 */
[----:B------:R-:W-:-:S04]  /*3650*/  LOP3.LUT R0, R19, 0x80000000, R21, 0xb8, !PT ;  /* 0x8000000013007812 */ /* 0x000fc800078eb815 */
[----:B------:R-:W-:Y:S01]  /*3660*/  FSEL R19, R19, R0, P0 ;  /* 0x0000000013137208 */ /* 0x000fe20000000000 */
[----:B------:R-:W-:Y:S06]  /*3670*/  BRA `(.L_x_82) ;  /* 0x0000001000287947 */ /* 0x000fec0003800000 */
.L_x_84:
[C---:B-----5:R-:W-:Y:S01]  /*3680*/  FMUL R0, |R21|.reuse, 16777216 ;  /* 0x4b80000015007820 */ /* 0x060fe20000400200 */
[----:B------:R-:W-:Y:S01]  /*3690*/  FSETP.GEU.AND P0, PT, |R21|, 1.175494350822287508e-38, PT ;  /* 0x008000001500780b */ /* 0x000fe20003f0e200 */
[----:B------:R-:W-:Y:S02]  /*36a0*/  IMAD.MOV.U32 R20, RZ, RZ, 0x3a2c32e4 ;  /* 0x3a2c32e4ff147424 */ /* 0x000fe400078e00ff */
[----:B------:R-:W-:Y:S01]  /*36b0*/  IMAD.MOV.U32 R19, RZ, RZ, 0x3f800000 ;  /* 0x3f800000ff137424 */ /* 0x000fe200078e00ff */
[----:B------:R-:W-:-:S05]  /*36c0*/  FSEL R0, R0, |R21|, !P0 ;  /* 0x4000001500007208 */ /* 0x000fca0004000000 */
[----:B------:R-:W-:-:S05]  /*36d0*/  VIADD R12, R0, 0xc0cafb0d ;  /* 0xc0cafb0d000c7836 */ /* 0x000fca0000000000 */
[----:B------:R-:W-:-:S04]  /*36e0*/  LOP3.LUT R13, R12, 0xff800000, RZ, 0xc0, !PT ;  /* 0xff8000000c0d7812 */ /* 0x000fc800078ec0ff */
[-C--:B------:R-:W-:Y:S02]  /*36f0*/  IADD3 R12, PT, PT, R0, -R13.reuse, RZ ;  /* 0x8000000d000c7210 */ /* 0x080fe40007ffe0ff */
[----:B------:R-:W-:-:S03]  /*3700*/  I2FP.F32.S32 R15, R13 ;  /* 0x0000000d000f7245 */ /* 0x000fc60000201400 */
[C---:B------:R-:W-:Y:S01]  /*3710*/  FADD R0, R12.reuse, 1 ;  /* 0x3f8000000c007421 */ /* 0x040fe20000000000 */
[----:B------:R-:W-:Y:S01]  /*3720*/  FADD R18, R12, -1 ;  /* 0xbf8000000c127421 */ /* 0x000fe20000000000 */
[----:B------:R-:W-:-:S03]  /*3730*/  FSEL R12, RZ, -24, P0 ;  /* 0xc1c00000ff0c7808 */ /* 0x000fc60000000000 */
[----:B------:R-:W-:Y:S01]  /*3740*/  FADD R17, R18, R18 ;  /* 0x0000001212117221 */ /* 0x000fe20000000000 */
[----:B------:R-:W0:Y:S01]  /*3750*/  MUFU.RCP R0, R0 ;  /* 0x0000000000007308 */ /* 0x000e220000001000 */
[----:B------:R-:W-:Y:S02]  /*3760*/  FFMA R16, R15, 1.1920928955078125e-07, R12 ;  /* 0x340000000f107823 */ /* 0x000fe4000000000c */
        /* <DEDUP_REMOVED lines=9> */
[----:B------:R-:W-:-:S02]  /*3800*/  FFMA R16, R13, 1.4426950216293334961, R16 ;  /* 0x3fb8aa3b0d107823 */ /* 0x000fc40000000010 */
[----:B------:R-:W-:Y:S01]  /*3810*/  FMUL R17, R0, R17 ;  /* 0x0000001100117220 */ /* 0x000fe20000400000 */
[----:B------:R-:W-:-:S03]  /*3820*/  FFMA R20, R15, R20, 0.12022458761930465698 ;  /* 0x3df6384f0f147423 */ /* 0x000fc60000000014 */
[----:B------:R-:W-:Y:S01]  /*3830*/  FFMA R16, R17, 1.4426950216293334961, R16 ;  /* 0x3fb8aa3b11107823 */ /* 0x000fe20000000010 */
[----:B------:R-:W-:-:S03]  /*3840*/  FMUL R20, R15, R20 ;  /* 0x000000140f147220 */ /* 0x000fc60000400000 */
        /* <DEDUP_REMOVED lines=12> */
[----:B------:R-:W-:Y:S01]  /*3910*/  FFMA R12, R17, R14, R12 ;  /* 0x0000000e110c7223 */ /* 0x000fe2000000000c */
[----:B------:R-:W-:Y:S01]  /*3920*/  IMAD.MOV.U32 R17, RZ, RZ, 0x391fcb8e ;  /* 0x391fcb8eff117424 */ /* 0x000fe200078e00ff */
        /* <DEDUP_REMOVED lines=37> */
.L_x_95:
[----:B------:R-:W-:Y:S01]  /*3b80*/  FSETP.GEU.AND P0, PT, R14, RZ, PT ;  /* 0x000000ff0e00720b */ /* 0x000fe20003f0e000 */
[----:B------:R-:W-:Y:S01]  /*3b90*/  FADD R19, R21, R21 ;  /* 0x0000001515137221 */ /* 0x000fe20000000000 */
[----:B------:R-:W-:-:S11]  /*3ba0*/  FSETP.NEU.AND P1, PT, |R4|, 1, PT ;  /* 0x3f8000000400780b */ /* 0x000fd60003f2d200 */
[----:B------:R-:W-:-:S04]  /*3bb0*/  @!P0 LOP3.LUT R19, R19, 0x7f800000, RZ, 0x3c, !PT ;  /* 0x7f80000013138812 */ /* 0x000fc800078e3cff */
[----:B------:R-:W-:Y:S01]  /*3bc0*/  @P1 LOP3.LUT R19, R19, 0x7fffffff, RZ, 0xc0, !PT ;  /* 0x7fffffff13131812 */ /* 0x000fe200078ec0ff */
[----:B------:R-:W-:Y:S06]  /*3bd0*/  BRA `(.L_x_82) ;  /* 0x0000000800d07947 */ /* 0x000fec0003800000 */
.L_x_94:
[----:B------:R-:W-:Y:S01]  /*3be0*/  FADD R19, R21, R14 ;  /* 0x0000000e15137221 */ /* 0x000fe20000000000 */
[----:B------:R-:W-:Y:S06]  /*3bf0*/  BRA `(.L_x_82) ;  /* 0x0000000800c87947 */ /* 0x000fec0003800000 */
.L_x_83:
        /* <DEDUP_REMOVED lines=14> */
.L_x_97:
[----:B------:R-:W-:Y:S05]  /*3ce0*/  BSYNC.RECONVERGENT B4 ;  /* 0x0000000000047941 */ /* 0x000fea0003800200 */
.L_x_96:
[----:B------:R-:W-:Y:S01]  /*3cf0*/  IMAD.MOV.U32 R19, RZ, RZ, R0 ;  /* 0x000000ffff137224 */ /* 0x000fe200078e0000 */
[----:B------:R-:W-:Y:S06]  /*3d00*/  BRA `(.L_x_82) ;  /* 0x0000000800847947 */ /* 0x000fec0003800000 */
.L_x_80:
[----:B------:R-:W-:-:S13]  /*3d10*/  ISETP.GT.AND P0, PT, R15, 0x8, PT ;  /* 0x000000080f00780c */ /* 0x000fda0003f04270 */
[----:B------:R-:W-:Y:S05]  /*3d20*/  @P0 BRA `(.L_x_98) ;  /* 0x0000000400340947 */ /* 0x000fea0003800000 */
[----:B------:R-:W-:-:S05]  /*3d30*/  VIADD R15, R15, 0xfffffffa ;  /* 0xfffffffa0f0f7836 */ /* 0x000fca0000000000 */
[----:B------:R-:W-:-:S04]  /*3d40*/  VIMNMX.U32 R15, PT, PT, R15, 0x3, PT ;  /* 0x000000030f0f7848 */ /* 0x000fc80003fe0000 */
[----:B------:R-:W-:-:S04]  /*3d50*/  SHF.L.U32 R15, R15, 0x2, RZ ;  /* 0x000000020f0f7819 */ /* 0x000fc800000006ff */
[----:B------:R-:W0:Y:S02]  /*3d60*/  LDC R12, c[0x2][R15+0x6c] ;  /* 0x00801b000f0c7b82 */ /* 0x000e240000000800 */
[----:B0-----:R-:W-:-:S04]  /*3d70*/  SHF.R.S32.HI R13, RZ, 0x1f, R12 ;  /* 0x0000001fff0d7819 */ /* 0x001fc8000001140c */
.L_x_1425:
[----:B------:R-:W-:Y:S05]  /*3d80*/  BRX R12 -0x3d90                                                          (*"BRANCH_TARGETS .L_x_1426,.L_x_1427,.L_x_1428,.L_x_82"*) ;  /* 0xffffffc00c9c7949 */ /* 0x000fea000383ffff */
.L_x_1428:
[----:B-----5:R-:W-:Y:S01]  /*3d90*/  FMNMX R19, R21, R14, PT ;  /* 0x0000000e15137209 */ /* 0x020fe20003800000 */
[----:B------:R-:W-:Y:S06]  /*3da0*/  BRA `(.L_x_82) ;  /* 0x00000008005c7947 */ /* 0x000fec0003800000 */
.L_x_1427:
[----:B-----5:R-:W-:Y:S01]  /*3db0*/  FMNMX R19, R21, R14, !PT ;  /* 0x0000000e15137209 */ /* 0x020fe20007800000 */
[----:B------:R-:W-:Y:S06]  /*3dc0*/  BRA `(.L_x_82) ;  /* 0x0000000800547947 */ /* 0x000fec0003800000 */
.L_x_1426:
        /* <DEDUP_REMOVED lines=28> */
.L_x_104:
[----:B------:R-:W-:Y:S01]  /*3f90*/  FSETP.GEU.AND P0, PT, R13, -|R14|, PT ;  /* 0xc000000e0d00720b */ /* 0x000fe20003f0e000 */
[----:B------:R-:W-:-:S12]  /*3fa0*/  FADD R12, R12, -1 ;  /* 0xbf8000000c0c7421 */ /* 0x000fd80000000000 */
[----:B------:R-:W-:-:S07]  /*3fb0*/  @!P0 FADD R12, R12, -1 ;  /* 0xbf8000000c0c8421 */ /* 0x000fce0000000000 */
.L_x_103:
[----:B------:R-:W-:Y:S05]  /*3fc0*/  BSYNC.RECONVERGENT B3 ;  /* 0x0000000000037941 */ /* 0x000fea0003800200 */
.L_x_102:
[----:B------:R-:W-:Y:S01]  /*3fd0*/  FFMA R19, R12, -|R14|, R19 ;  /* 0xc000000e0c137223 */ /* 0x000fe20000000013 */
[----:B------:R-:W-:Y:S06]  /*3fe0*/  BRA `(.L_x_100) ;  /* 0x0000000000707947 */ /* 0x000fec0003800000 */
.L_x_101:
        /* <DEDUP_REMOVED lines=12> */
.L_x_107:
        /* <DEDUP_REMOVED lines=13> */
.L_x_106:
[----:B------:R-:W-:Y:S05]  /*4180*/  BSYNC.RECONVERGENT B3 ;  /* 0x0000000000037941 */ /* 0x000fea0003800200 */
.L_x_105:
[----:B------:R-:W-:-:S04]  /*4190*/  FMUL R0, R19, 1.1920928955078125e-07 ;  /* 0x3400000013007820 */ /* 0x000fc80000400000 */
[----:B------:R-:W-:-:S07]  /*41a0*/  FMUL R19, R17, R0 ;  /* 0x0000000011137220 */ /* 0x000fce0000400000 */
.L_x_100:
[----:B------:R-:W-:Y:S05]  /*41b0*/  BSYNC.RECONVERGENT B2 ;  /* 0x0000000000027941 */ /* 0x000fea0003800200 */
.L_x_99:
[C---:B------:R-:W-:Y:S02]  /*41c0*/  FSETP.NAN.AND P0, PT, |R19|.reuse, |R19|, PT ;  /* 0x400000131300720b */ /* 0x040fe40003f08200 */
[----:B------:R-:W-:-:S04]  /*41d0*/  LOP3.LUT R0, R19, 0x80000000, R21, 0xb8, !PT ;  /* 0x8000000013007812 */ /* 0x000fc800078eb815 */
[----:B------:R-:W-:Y:S01]  /*41e0*/  FSEL R19, R19, R0, P0 ;  /* 0x0000000013137208 */ /* 0x000fe20000000000 */
[----:B------:R-:W-:Y:S06]  /*41f0*/  BRA `(.L_x_82) ;  /* 0x0000000400487947 */ /* 0x000fec0003800000 */
.L_x_98:
[----:B------:R-:W-:-:S05]  /*4200*/  IMAD.MOV.U32 R0, RZ, RZ, -0x9 ;  /* 0xfffffff7ff007424 */ /* 0x000fca00078e00ff */
[----:B------:R-:W-:-:S04]  /*4210*/  VIADDMNMX.U32 R0, R15, R0, 0x2, PT ;  /* 0x000000020f007446 */ /* 0x000fc80003800000 */
[----:B------:R-:W-:-:S04]  /*4220*/  SHF.L.U32 R0, R0, 0x2, RZ ;  /* 0x0000000200007819 */ /* 0x000fc800000006ff */
[----:B------:R-:W0:Y:S02]  /*4230*/  LDC R12, c[0x2][R0+0x7c] ;  /* 0x00801f00000c7b82 */ /* 0x000e240000000800 */
[----:B0-----:R-:W-:-:S04]  /*4240*/  SHF.R.S32.HI R13, RZ, 0x1f, R12 ;  /* 0x0000001fff0d7819 */ /* 0x001fc8000001140c */
.L_x_1430:
[----:B------:R-:W-:Y:S05]  /*4250*/  BRX R12 -0x4260                                                          (*"BRANCH_TARGETS .L_x_1431,.L_x_1432,.L_x_1433"*) ;  /* 0xffffffbc0c687949 */ /* 0x000fea000383ffff */
.L_x_1433:
[----:B------:R-:W-:-:S13]  /*4260*/  ISETP.NE.AND P0, PT, R15, 0xb, PT ;  /* 0x0000000b0f00780c */ /* 0x000fda0003f05270 */
[----:B------:R-:W-:Y:S05]  /*4270*/  @P0 BRA `(.L_x_82) ;  /* 0x0000000400280947 */ /* 0x000fea0003800000 */
[----:B-----5:R-:W-:Y:S01]  /*4280*/  LOP3.LUT R19, R21, 0x80000000, R14, 0xb8, !PT ;  /* 0x8000000015137812 */ /* 0x020fe200078eb80e */
[----:B------:R-:W-:Y:S06]  /*4290*/  BRA `(.L_x_82) ;  /* 0x0000000400207947 */ /* 0x000fec0003800000 */
.L_x_1432:
        /* <DEDUP_REMOVED lines=17> */
.L_x_109:
[----:B------:R-:W-:Y:S01]  /*43b0*/  FMUL.FTZ R15, R0, R13 ;  /* 0x0000000d000f7220 */ /* 0x000fe20000410000 */
[----:B------:R-:W-:-:S03]  /*43c0*/  FMUL.FTZ R13, R13, 0.5 ;  /* 0x3f0000000d0d7820 */ /* 0x000fc60000410000 */
[----:B------:R-:W-:-:S04]  /*43d0*/  FFMA R0, -R15, R15, R0 ;  /* 0x0000000f0f007223 */ /* 0x000fc80000000100 */
[----:B------:R-:W-:-:S07]  /*43e0*/  FFMA R15, R0, R13, R15 ;  /* 0x0000000d000f7223 */ /* 0x000fce000000000f */
.L_x_110:
[----:B------:R-:W-:Y:S05]  /*43f0*/  BSYNC.RECONVERGENT B2 ;  /* 0x0000000000027941 */ /* 0x000fea0003800200 */
.L_x_108:
[C---:B------:R-:W-:Y:S02]  /*4400*/  FSETP.NEU.AND P0, PT, R21.reuse, RZ, PT ;  /* 0x000000ff1500720b */ /* 0x040fe40003f0d000 */
[----:B------:R-:W-:Y:S02]  /*4410*/  LOP3.LUT R20, R20, 0x800000, RZ, 0xfc, !PT ;  /* 0x0080000014147812 */ /* 0x000fe400078efcff */
[----:B------:R-:W-:-:S09]  /*4420*/  FSETP.NEU.AND P1, PT, R21, +INF , PT ;  /* 0x7f8000001500780b */ /* 0x000fd20003f2d000 */
[----:B------:R-:W-:-:S05]  /*4430*/  @P0 FMUL R19, R20, R15 ;  /* 0x0000000f14130220 */ /* 0x000fca0000400000 */
[----:B------:R-:W-:Y:S01]  /*4440*/  FSEL R19, R19, +INF , P1 ;  /* 0x7f80000013137808 */ /* 0x000fe20000800000 */
[----:B------:R-:W-:Y:S06]  /*4450*/  BRA `(.L_x_82) ;  /* 0x0000000000b07947 */ /* 0x000fec0003800000 */
.L_x_1431:
        /* <DEDUP_REMOVED lines=13> */
[----:B------:R-:W-:Y:S01]  /*4530*/  IMAD.MOV.U32 R18, RZ, RZ, R20 ;  /* 0x000000ffff127224 */ /* 0x000fe200078e0014 */
[----:B------:R-:W-:-:S07]  /*4540*/  MOV R12, 0x4560 ;  /* 0x00004560000c7802 */ /* 0x000fce0000000f00 */
[----:B---3--:R-:W-:Y:S05]  /*4550*/  CALL.REL.NOINC `($__internal_1_$__cuda_sm3x_div_rn_noftz_f32_slowpath) ;  /* 0x0000001800a07944 */ /* 0x008fea0003c00000 */
.L_x_112:
[----:B------:R-:W-:Y:S05]  /*4560*/  BSYNC.RECONVERGENT B4 ;  /* 0x0000000000047941 */ /* 0x000fea0003800200 */
.L_x_111:
[----:B------:R-:W-:Y:S02]  /*4570*/  HFMA2 R13, -RZ, RZ, 0.89990234375, 10328 ;  /* 0x3b33710bff0d7431 */ /* 0x000fe400000001ff */
[----:B------:R-:W-:Y:S01]  /*4580*/  FMUL R12, R0, R0 ;  /* 0x00000000000c7220 */ /* 0x000fe20000400000 */
[----:B------:R-:W0:Y:S03]  /*4590*/  LDCU UR6, c[0x0][0x388] ;  /* 0x00007100ff0677ac */ /* 0x000e260008000800 */
[----:B------:R-:W-:-:S04]  /*45a0*/  FFMA R13, R12, R13, -0.015681877732276916504 ;  /* 0xbc8077480c0d7423 */ /* 0x000fc8000000000d */
[----:B------:R-:W-:-:S04]  /*45b0*/  FFMA R13, R12, R13, 0.042200751602649688721 ;  /* 0x3d2cdab20c0d7423 */ /* 0x000fc8000000000d */
[C---:B------:R-:W-:Y:S01]  /*45c0*/  FFMA R13, R12.reuse, R13, -0.074792981147766113281 ;  /* 0xbd992d100c0d7423 */ /* 0x040fe2000000000d */
[C---:B0-----:R-:W-:Y:S01]  /*45d0*/  FSETP.NEU.AND P2, PT, |R21|.reuse, |UR6|, PT ;  /* 0x4000000615007c0b */ /* 0x041fe2000bf4d200 */
[----:B------:R-:W-:Y:S02]  /*45e0*/  FADD R19, |R21|, |UR6| ;  /* 0x4000000615137e21 */ /* 0x000fe40008000200 */
[----:B------:R-:W-:-:S04]  /*45f0*/  FFMA R13, R12, R13, 0.10640415549278259277 ;  /* 0x3dd9ea6c0c0d7423 */ /* 0x000fc8000000000d */
[----:B------:R-:W-:-:S04]  /*4600*/  FFMA R13, R12, R13, -0.14207722246646881104 ;  /* 0xbe117cb10c0d7423 */ /* 0x000fc8000000000d */
        /* <DEDUP_REMOVED lines=11> */
[----:B------:R-:W-:-:S05]  /*46c0*/  IMAD.MOV.U32 R12, RZ, RZ, 0x4016cbe4 ;  /* 0x4016cbe4ff0c7424 */ /* 0x000fca00078e00ff */
[----:B------:R-:W-:-:S04]  /*46d0*/  @!P2 FSEL R0, R12, 0.78539818525314331055, !P1 ;  /* 0x3f490fdb0c00a808 */ /* 0x000fc80004800000 */
[----:B------:R-:W-:Y:S02]  /*46e0*/  @!P0 FSEL R0, RZ, 3.1415927410125732422, P1 ;  /* 0x40490fdbff008808 */ /* 0x000fe40000800000 */
[----:B------:R-:W-:Y:S02]  /*46f0*/  FSETP.NAN.AND P0, PT, R19, R19, PT ;  /* 0x000000131300720b */ /* 0x000fe40003f08000 */
[----:B------:R-:W-:-:S04]  /*4700*/  LOP3.LUT R0, R0, 0x80000000, R21, 0xb8, !PT ;  /* 0x8000000000007812 */ /* 0x000fc800078eb815 */
[----:B------:R-:W-:-:S07]  /*4710*/  FSEL R19, R19, R0, P0 ;  /* 0x0000000013137208 */ /* 0x000fce0000000000 */
.L_x_82:
[----:B------:R-:W-:Y:S05]  /*4720*/  BSYNC.RECONVERGENT B0 ;  /* 0x0000000000007941 */ /* 0x000fea0003800200 */
.L_x_79:
[----:B------:R2:W-:Y:S02]  /*4730*/  STG.E desc[UR4][R2.64], R19 ;  /* 0x0000001302007986 */ /* 0x0005e4000c101904 */
.L_x_78:
[----:B------:R-:W-:Y:S05]  /*4740*/  BSYNC.RECONVERGENT B1 ;  /* 0x0000000000017941 */ /* 0x000fea0003800200 */
.L_x_77:
[----:B------:R-:W4:Y:S01]  /*4750*/  LDCU.64 UR6, c[0x0][0x390] ;  /* 0x00007200ff0677ac */ /* 0x000f220008000a00 */
[----:B------:R-:W-:-:S04]  /*4760*/  IADD3 R11, P0, PT, R11, R22, RZ ;  /* 0x000000160b0b7210 */ /* 0x000fc80007f1e0ff */
[----:B------:R-:W-:Y:S02]  /*4770*/  IADD3.X R0, PT, PT, RZ, R23, RZ, P0, !PT ;  /* 0x00000017ff007210 */ /* 0x000fe400007fe4ff */
[----:B----4-:R-:W-:-:S04]  /*4780*/  ISETP.GE.U32.AND P0, PT, R11, UR6, PT ;  /* 0x000000060b007c0c */ /* 0x010fc8000bf06070 */
[----:B------:R-:W-:-:S13]  /*4790*/  ISETP.GE.U32.AND.EX P0, PT, R0, UR7, PT, P0 ;  /* 0x0000000700007c0c */ /* 0x000fda000bf06100 */
[----:B------:R-:W-:Y:S05]  /*47a0*/  @P0 EXIT ;  /* 0x000000000000094d */ /* 0x000fea0003800000 */
[----:B------:R-:W4:Y:S01]  /*47b0*/  LDCU.64 UR6, c[0x0][0x380] ;  /* 0x00007000ff0677ac */ /* 0x000f220008000a00 */
[----:B------:R-:W0:Y:S01]  /*47c0*/  LDC R12, c[0x0][0x398] ;  /* 0x0000e600ff0c7b82 */ /* 0x000e220000000800 */
[----:B----4-:R-:W-:-:S04]  /*47d0*/  LEA R20, P0, R11, UR6, 0x2 ;  /* 0x000000060b147c11 */ /* 0x010fc8000f8010ff */
[----:B-----5:R-:W-:-:S03]  /*47e0*/  LEA.HI.X R21, R11, UR7, R0, 0x2, P0 ;  /* 0x000000070b157c11 */ /* 0x020fc600080f1400 */
[----:B------:R-:W4:Y:S02]  /*47f0*/  LDC R11, c[0x0][0x388] ;  /* 0x0000e200ff0b7b82 */ /* 0x000f240000000800 */
[----:B-12---:R1:W5:Y:S01]  /*4800*/  LDG.E R2, desc[UR4][R20.64] ;  /* 0x0000000414027981 */ /* 0x006362000c1e1900 */
[----:B0-----:R-:W-:Y:S01]  /*4810*/  ISETP.GT.AND P0, PT, R12, 0x5, PT ;  /* 0x000000050c00780c */ /* 0x001fe20003f04270 */
[----:B------:R-:W-:Y:S02]  /*4820*/  IMAD.MOV.U32 R3, RZ, RZ, RZ ;  /* 0x000000ffff037224 */ /* 0x000fe400078e00ff */
[----:B----4-:R-:W-:-:S10]  /*4830*/  FADD R0, |R11|, |R11| ;  /* 0x4000000b0b007221 */ /* 0x010fd40000000200 */
[----:B-1----:R-:W-:Y:S05]  /*4840*/  @P0 BRA `(.L_x_113) ;  /* 0x0000000c00040947 */ /* 0x002fea0003800000 */
[----:B------:R-:W-:-:S13]  /*4850*/  ISETP.GT.AND P0, PT, R12, 0x2, PT ;  /* 0x000000020c00780c */ /* 0x000fda0003f04270 */
[----:B------:R-:W-:Y:S05]  /*4860*/  @P0 BRA `(.L_x_114) ;  /* 0x00000000002c0947 */ /* 0x000fea0003800000 */
[----:B------:R-:W-:-:S05]  /*4870*/  VIMNMX.U32 R12, PT, PT, R12, 0x3, PT ;  /* 0x000000030c0c7848 */ /* 0x000fca0003fe0000 */
[----:B------:R-:W-:-:S04]  /*4880*/  IMAD.SHL.U32 R12, R12, 0x4, RZ ;  /* 0x000000040c0c7824 */ /* 0x000fc800078e00ff */
[----:B------:R-:W0:Y:S02]  /*4890*/  LDC R4, c[0x2][R12+0x88] ;  /* 0x008022000c047b82 */ /* 0x000e240000000800 */
[----:B0-----:R-:W-:-:S04]  /*48a0*/  SHF.R.S32.HI R5, RZ, 0x1f, R4 ;  /* 0x0000001fff057819 */ /* 0x001fc80000011404 */
.L_x_1434:
[----:B------:R-:W-:Y:S05]  /*48b0*/  BRX R4 -0x48c0                                                           (*"BRANCH_TARGETS .L_x_1435,.L_x_1436,.L_x_1437,.L_x_115"*) ;  /* 0xffffffb404d07949 */ /* 0x000fea000383ffff */
.L_x_1437:
[----:B-----5:R-:W-:Y:S01]  /*48c0*/  FMUL R3, R2, R11 ;  /* 0x0000000b02037220 */ /* 0x020fe20000400000 */
[----:B------:R-:W-:Y:S06]  /*48d0*/  BRA `(.L_x_115) ;  /* 0x0000001400647947 */ /* 0x000fec0003800000 */
.L_x_1436:
[----:B-----5:R-:W-:Y:S01]  /*48e0*/  FADD R3, R2, -R11 ;  /* 0x8000000b02037221 */ /* 0x020fe20000000000 */
[----:B------:R-:W-:Y:S06]  /*48f0*/  BRA `(.L_x_115) ;  /* 0x00000014005c7947 */ /* 0x000fec0003800000 */
.L_x_1435:
[----:B-----5:R-:W-:Y:S01]  /*4900*/  FADD R3, R2, R11 ;  /* 0x0000000b02037221 */ /* 0x020fe20000000000 */
[----:B------:R-:W-:Y:S06]  /*4910*/  BRA `(.L_x_115) ;  /* 0x0000001400547947 */ /* 0x000fec0003800000 */
.L_x_114:
        /* <DEDUP_REMOVED lines=12> */
[C---:B---3--:R-:W-:Y:S01]  /*49e0*/  FMUL R8, |R11|.reuse, 16777216 ;  /* 0x4b8000000b087820 */ /* 0x048fe20000400200 */
        /* <DEDUP_REMOVED lines=21> */
.L_x_123:
[----:B------:R-:W-:Y:S01]  /*4b40*/  FSETP.GEU.AND P0, PT, R8, -|R11|, PT ;  /* 0xc000000b0800720b */ /* 0x000fe20003f0e000 */
[----:B------:R-:W-:-:S12]  /*4b50*/  FADD R3, R3, -1 ;  /* 0xbf80000003037421 */ /* 0x000fd80000000000 */
[----:B------:R-:W-:-:S07]  /*4b60*/  @!P0 FADD R3, R3, -1 ;  /* 0xbf80000003038421 */ /* 0x000fce0000000000 */
.L_x_122:
[----:B------:R-:W-:Y:S05]  /*4b70*/  BSYNC.RECONVERGENT B1 ;  /* 0x0000000000017941 */ /* 0x000fea0003800200 */
.L_x_121:
[----:B------:R-:W-:Y:S01]  /*4b80*/  FFMA R4, R3, -|R11|, R4 ;  /* 0xc000000b03047223 */ /* 0x000fe20000000004 */
[----:B------:R-:W-:Y:S06]  /*4b90*/  BRA `(.L_x_119) ;  /* 0x0000000000707947 */ /* 0x000fec0003800000 */
.L_x_120:
[----:B------:R-:W-:Y:S01]  /*4ba0*/  IADD3 R0, PT, PT, -R5, R4, RZ ;  /* 0x0000000405007210 */ /* 0x000fe20007ffe1ff */
[----:B------:R-:W-:Y:S01]  /*4bb0*/  BSSY.RECONVERGENT B1, `(.L_x_124) ;  /* 0x0000018000017945 */ /* 0x000fe20003800200 */
[----:B------:R-:W-:Y:S02]  /*4bc0*/  ISETP.GT.U32.AND P0, PT, R4, 0x7f7fffff, PT ;  /* 0x7f7fffff0400780c */ /* 0x000fe40003f04070 */
[----:B------:R-:W-:Y:S02]  /*4bd0*/  LOP3.LUT R0, R0, 0xff800000, RZ, 0xc0, !PT ;  /* 0xff80000000007812 */ /* 0x000fe400078ec0ff */
[----:B------:R-:W-:Y:S02]  /*4be0*/  LOP3.LUT R4, R4, 0x7fffff, RZ, 0xc0, !PT ;  /* 0x007fffff04047812 */ /* 0x000fe400078ec0ff */
[----:B------:R-:W-:Y:S01]  /*4bf0*/  FSETP.GT.AND P2, PT, |R11|, RZ, PT ;  /* 0x000000ff0b00720b */ /* 0x000fe20003f44200 */
[----:B------:R-:W-:Y:S01]  /*4c00*/  VIADD R0, R0, 0xb800000 ;  /* 0x0b80000000007836 */ /* 0x000fe20000000000 */
[----:B------:R-:W-:-:S02]  /*4c10*/  FSEL R5, R5, +QNAN , !P0 ;  /* 0x7fffffff05057808 */ /* 0x000fc40004000000 */
[----:B------:R-:W-:Y:S02]  /*4c20*/  LOP3.LUT R4, R4, 0x3f800000, RZ, 0xfc, !PT ;  /* 0x3f80000004047812 */ /* 0x000fe400078efcff */
[----:B------:R-:W-:Y:S02]  /*4c30*/  ISETP.NE.AND P1, PT, R0, RZ, PT ;  /* 0x000000ff0000720c */ /* 0x000fe40003f25270 */
[----:B------:R-:W-:-:S11]  /*4c40*/  FSEL R7, R5, +QNAN , P2 ;  /* 0x7fffffff05077808 */ /* 0x000fd60001000000 */
[----:B------:R-:W-:Y:S05]  /*4c50*/  @!P1 BRA `(.L_x_125) ;  /* 0x0000000000349947 */ /* 0x000fea0003800000 */
.L_x_126:
        /* <DEDUP_REMOVED lines=13> */
.L_x_125:
[----:B------:R-:W-:Y:S05]  /*4d30*/  BSYNC.RECONVERGENT B1 ;  /* 0x0000000000017941 */ /* 0x000fea0003800200 */
.L_x_124:
[----:B------:R-:W-:-:S04]  /*4d40*/  FMUL R4, R4, 1.1920928955078125e-07 ;  /* 0x3400000004047820 */ /* 0x000fc80000400000 */
[----:B------:R-:W-:-:S07]  /*4d50*/  FMUL R4, R7, R4 ;  /* 0x0000000407047220 */ /* 0x000fce0000400000 */
.L_x_119:
[----:B------:R-:W-:Y:S05]  /*4d60*/  BSYNC.RECONVERGENT B0 ;  /* 0x0000000000007941 */ /* 0x000fea0003800200 */
.L_x_118:
[C---:B------:R-:W-:Y:S02]  /*4d70*/  FSETP.NAN.AND P0, PT, |R4|.reuse, |R4|, PT ;  /* 0x400000040400720b */ /* 0x040fe40003f08200 */
[----:B------:R-:W-:-:S04]  /*4d80*/  LOP3.LUT R3, R4, 0x80000000, R2, 0xb8, !PT ;  /* 0x8000000004037812 */ /* 0x000fc800078eb802 */
[----:B------:R-:W-:Y:S01]  /*4d90*/  FSEL R3, R4, R3, P0 ;  /* 0x0000000304037208 */ /* 0x000fe20000000000 */
[----:B------:R-:W-:Y:S06]  /*4da0*/  BRA `(.L_x_115) ;  /* 0x0000001000307947 */ /* 0x000fec0003800000 */
.L_x_117:
[C---:B-----5:R-:W-:Y:S01]  /*4db0*/  FMUL R3, |R2|.reuse, 16777216 ;  /* 0x4b80000002037820 */ /* 0x060fe20000400200 */
[----:B------:R-:W-:Y:S01]  /*4dc0*/  FSETP.GEU.AND P0, PT, |R2|, 1.175494350822287508e-38, PT ;  /* 0x008000000200780b */ /* 0x000fe20003f0e200 */
[----:B------:R-:W-:Y:S01]  /*4dd0*/  HFMA2 R12, -RZ, RZ, 0.771484375, 0.21533203125 ;  /* 0x3a2c32e4ff0c7431 */ /* 0x000fe200000001ff */
[----:B------:R-:W-:Y:S02]  /*4de0*/  BSSY.RECONVERGENT B0, `(.L_x_127) ;  /* 0x0000055000007945 */ /* 0x000fe40003800200 */
[----:B------:R-:W-:-:S05]  /*4df0*/  FSEL R3, R3, |R2|, !P0 ;  /* 0x4000000203037208 */ /* 0x000fca0004000000 */
[----:B------:R-:W-:-:S05]  /*4e00*/  VIADD R0, R3, 0xc0cafb0d ;  /* 0xc0cafb0d03007836 */ /* 0x000fca0000000000 */
[----:B------:R-:W-:Y:S02]  /*4e10*/  LOP3.LUT R6, R0, 0xff800000, RZ, 0xc0, !PT ;  /* 0xff80000000067812 */ /* 0x000fe400078ec0ff */
[----:B------:R-:W-:-:S03]  /*4e20*/  FSEL R0, RZ, -24, P0 ;  /* 0xc1c00000ff007808 */ /* 0x000fc60000000000 */
[----:B------:R-:W-:-:S04]  /*4e30*/  IMAD.IADD R3, R3, 0x1, -R6 ;  /* 0x0000000103037824 */ /* 0x000fc800078e0a06 */
[C---:B---3--:R-:W-:Y:S01]  /*4e40*/  FADD R8, R3.reuse, 1 ;  /* 0x3f80000003087421 */ /* 0x048fe20000000000 */
[----:B------:R-:W-:Y:S01]  /*4e50*/  FADD R5, R3, -1 ;  /* 0xbf80000003057421 */ /* 0x000fe20000000000 */
[----:B------:R-:W-:-:S03]  /*4e60*/  I2FP.F32.S32 R3, R6 ;  /* 0x0000000600037245 */ /* 0x000fc60000201400 */
[----:B------:R-:W-:Y:S01]  /*4e70*/  FADD R9, R5, R5 ;  /* 0x0000000505097221 */ /* 0x000fe20000000000 */
[----:B------:R-:W0:Y:S01]  /*4e80*/  MUFU.RCP R8, R8 ;  /* 0x0000000800087308 */ /* 0x000e220000001000 */
[----:B------:R-:W-:Y:S02]  /*4e90*/  FFMA R3, R3, 1.1920928955078125e-07, R0 ;  /* 0x3400000003037823 */ /* 0x000fe40000000000 */
[----:B0-----:R-:W-:-:S04]  /*4ea0*/  FMUL R6, R8, R9 ;  /* 0x0000000908067220 */ /* 0x001fc80000400000 */
        /* <DEDUP_REMOVED lines=23> */
[----:B------:R-:W-:Y:S01]  /*5020*/  IMAD.MOV.U32 R9, RZ, RZ, 0x391fcb8e ;  /* 0x391fcb8eff097424 */ /* 0x000fe200078e00ff */
[C---:B------:R-:W-:Y:S02]  /*5030*/  FSETP.GT.AND P1, PT, |R3|.reuse, 152, PT ;  /* 0x431800000300780b */ /* 0x040fe40003f24200 */
[----:B------:R-:W-:Y:S01]  /*5040*/  FFMA R0, R0, R11, R5 ;  /* 0x0000000b00007223 */ /* 0x000fe20000000005 */
[C---:B------:R-:W-:Y:S01]  /*5050*/  FSETP.GEU.AND P2, PT, R3.reuse, RZ, PT ;  /* 0x000000ff0300720b */ /* 0x040fe20003f4e000 */
[----:B------:R1:W2:Y:S01]  /*5060*/  F2I.NTZ R6, R3 ;  /* 0x0000000300067305 */ /* 0x0002a20000203100 */
[----:B0-----:R-:W-:Y:S01]  /*5070*/  FADD R5, R3, -R8 ;  /* 0x8000000803057221 */ /* 0x001fe20000000000 */
[----:B------:R-:W-:Y:S01]  /*5080*/  FSETP.GT.AND P0, PT, R8, RZ, PT ;  /* 0x000000ff0800720b */ /* 0x000fe20003f04000 */
[----:B-1----:R-:W-:-:S02]  /*5090*/  IMAD.MOV.U32 R3, RZ, RZ, 0x3f800000 ;  /* 0x3f800000ff037424 */ /* 0x002fc400078e00ff */
[----:B------:R-:W-:-:S04]  /*50a0*/  FADD R0, R0, R5 ;  /* 0x0000000500007221 */ /* 0x000fc80000000000 */
[----:B------:R-:W-:Y:S01]  /*50b0*/  FFMA R5, R0, R9, 0.0013391353422775864601 ;  /* 0x3aaf85ed00057423 */ /* 0x000fe20000000009 */
[----:B------:R-:W-:Y:S02]  /*50c0*/  SEL R9, RZ, 0x83000000, P0 ;  /* 0x83000000ff097807 */ /* 0x000fe40000000000 */
[----:B------:R-:W-:Y:S01]  /*50d0*/  FSETP.NEU.AND P0, PT, R2, 1, PT ;  /* 0x3f8000000200780b */ /* 0x000fe20003f0d000 */
[----:B------:R-:W-:Y:S01]  /*50e0*/  FFMA R5, R0, R5, 0.0096188392490148544312 ;  /* 0x3c1d985600057423 */ /* 0x000fe20000000005 */
[----:B--2---:R-:W-:Y:S01]  /*50f0*/  LEA R6, R6, -R9, 0x17 ;  /* 0x8000000906067211 */ /* 0x004fe200078eb8ff */
[----:B------:R-:W-:Y:S01]  /*5100*/  VIADD R8, R9, 0x7f000000 ;  /* 0x7f00000009087836 */ /* 0x000fe20000000000 */
        /* <DEDUP_REMOVED lines=19> */
[----:B------:R-:W-:Y:S02]  /*5240*/  FSETP.GEU.AND P0, PT, R2, RZ, PT ;  /* 0x000000ff0200720b */ /* 0x000fe40003f0e000 */
[----:B------:R-:W-:-:S11]  /*5250*/  MOV R3, R5 ;  /* 0x0000000500037202 */ /* 0x000fd60000000f00 */
[----:B------:R-:W-:Y:S05]  /*5260*/  @P0 BRA `(.L_x_128) ;  /* 0x0000000000300947 */ /* 0x000fea0003800000 */
[----:B------:R-:W-:Y:S02]  /*5270*/  FSETP.NEU.AND P1, PT, |R4|, 1, PT ;  /* 0x3f8000000400780b */ /* 0x000fe40003f2d200 */
[----:B------:R-:W-:Y:S02]  /*5280*/  FSETP.NEU.AND P0, PT, R7, R11, PT ;  /* 0x0000000b0700720b */ /* 0x000fe40003f0d000 */
[----:B------:R-:W-:-:S04]  /*5290*/  FSEL R3, R5, -R5, P1 ;  /* 0x8000000505037208 */ /* 0x000fc80000800000 */
[----:B------:R-:W-:Y:S01]  /*52a0*/  FSEL R3, R3, +QNAN , !P0 ;  /* 0x7fffffff03037808 */ /* 0x000fe20004000000 */
[----:B------:R-:W-:Y:S06]  /*52b0*/  BRA `(.L_x_128) ;  /* 0x00000000001c7947 */ /* 0x000fec0003800000 */
.L_x_130:
[----:B------:R-:W-:Y:S01]  /*52c0*/  FSETP.GEU.AND P0, PT, R11, RZ, PT ;  /* 0x000000ff0b00720b */ /* 0x000fe20003f0e000 */
[----:B------:R-:W-:Y:S01]  /*52d0*/  FADD R3, R2, R2 ;  /* 0x0000000202037221 */ /* 0x000fe20000000000 */
[----:B------:R-:W-:-:S11]  /*52e0*/  FSETP.NEU.AND P1, PT, |R4|, 1, PT ;  /* 0x3f8000000400780b */ /* 0x000fd60003f2d200 */
[----:B------:R-:W-:-:S04]  /*52f0*/  @!P0 LOP3.LUT R3, R3, 0x7f800000, RZ, 0x3c, !PT ;  /* 0x7f80000003038812 */ /* 0x000fc800078e3cff */
[----:B------:R-:W-:Y:S01]  /*5300*/  @P1 LOP3.LUT R3, R3, 0x7fffffff, RZ, 0xc0, !PT ;  /* 0x7fffffff03031812 */ /* 0x000fe200078ec0ff */
[----:B------:R-:W-:Y:S06]  /*5310*/  BRA `(.L_x_128) ;  /* 0x0000000000047947 */ /* 0x000fec0003800000 */
.L_x_129:
[----:B------:R-:W-:-:S07]  /*5320*/  FADD R3, R2, R11 ;  /* 0x0000000b02037221 */ /* 0x000fce0000000000 */
.L_x_128:
[----:B------:R-:W-:Y:S05]  /*5330*/  BSYNC.RECONVERGENT B0 ;  /* 0x0000000000007941 */ /* 0x000fea0003800200 */
.L_x_127:
[----:B------:R-:W-:Y:S05]  /*5340*/  BRA `(.L_x_115) ;  /* 0x0000000800c87947 */ /* 0x000fea0003800000 */
.L_x_116:
        /* <DEDUP_REMOVED lines=14> */
.L_x_132:
[----:B------:R-:W-:Y:S05]  /*5430*/  BSYNC.RECONVERGENT B0 ;  /* 0x0000000000007941 */ /* 0x000fea0003800200 */
.L_x_131:
[----:B------:R-:W-:Y:S01]  /*5440*/  IMAD.MOV.U32 R3, RZ, RZ, R0 ;  /* 0x000000ffff037224 */ /* 0x000fe200078e0000 */
[----:B------:R-:W-:Y:S06]  /*5450*/  BRA `(.L_x_115) ;  /* 0x0000000800847947 */ /* 0x000fec0003800000 */
.L_x_113:
[----:B------:R-:W-:-:S13]  /*5460*/  ISETP.GT.AND P0, PT, R12, 0x8, PT ;  /* 0x000000080c00780c */ /* 0x000fda0003f04270 */
[----:B------:R-:W-:Y:S05]  /*5470*/  @P0 BRA `(.L_x_133) ;  /* 0x0000000400340947 */ /* 0x000fea0003800000 */
[----:B------:R-:W-:-:S04]  /*5480*/  IADD3 R12, PT, PT, R12, -0x6, RZ ;  /* 0xfffffffa0c0c7810 */ /* 0x000fc80007ffe0ff */
[----:B------:R-:W-:-:S05]  /*5490*/  VIMNMX.U32 R12, PT, PT, R12, 0x3, PT ;  /* 0x000000030c0c7848 */ /* 0x000fca0003fe0000 */
[----:B------:R-:W-:-:S04]  /*54a0*/  IMAD.SHL.U32 R4, R12, 0x4, RZ ;  /* 0x000000040c047824 */ /* 0x000fc800078e00ff */
[----:B------:R-:W0:Y:S02]  /*54b0*/  LDC R12, c[0x2][R4+0x98] ;  /* 0x00802600040c7b82 */ /* 0x000e240000000800 */
[----:B0-----:R-:W-:-:S04]  /*54c0*/  SHF.R.S32.HI R13, RZ, 0x1f, R12 ;  /* 0x0000001fff0d7819 */ /* 0x001fc8000001140c */
.L_x_1439:
[----:B------:R-:W-:Y:S05]  /*54d0*/  BRX R12 -0x54e0                                                          (*"BRANCH_TARGETS .L_x_1440,.L_x_1441,.L_x_1442,.L_x_115"*) ;  /* 0xffffffa80cc87949 */ /* 0x000fea000383ffff */
.L_x_1442:
[----:B-----5:R-:W-:Y:S01]  /*54e0*/  FMNMX R3, R2, R11, PT ;  /* 0x0000000b02037209 */ /* 0x020fe20003800000 */
[----:B------:R-:W-:Y:S06]  /*54f0*/  BRA `(.L_x_115) ;  /* 0x00000008005c7947 */ /* 0x000fec0003800000 */
.L_x_1441:
[----:B-----5:R-:W-:Y:S01]  /*5500*/  FMNMX R3, R2, R11, !PT ;  /* 0x0000000b02037209 */ /* 0x020fe20007800000 */
[----:B------:R-:W-:Y:S06]  /*5510*/  BRA `(.L_x_115) ;  /* 0x0000000800547947 */ /* 0x000fec0003800000 */
.L_x_1440:
        /* <DEDUP_REMOVED lines=28> */
.L_x_139:
[----:B------:R-:W-:Y:S01]  /*56e0*/  FSETP.GEU.AND P0, PT, R8, -|R11|, PT ;  /* 0xc000000b0800720b */ /* 0x000fe20003f0e000 */
[----:B------:R-:W-:-:S12]  /*56f0*/  FADD R3, R3, -1 ;  /* 0xbf80000003037421 */ /* 0x000fd80000000000 */
[----:B------:R-:W-:-:S07]  /*5700*/  @!P0 FADD R3, R3, -1 ;  /* 0xbf80000003038421 */ /* 0x000fce0000000000 */
.L_x_138:
[----:B------:R-:W-:Y:S05]  /*5710*/  BSYNC.RECONVERGENT B1 ;  /* 0x0000000000017941 */ /* 0x000fea0003800200 */
.L_x_137:
[----:B------:R-:W-:Y:S01]  /*5720*/  FFMA R4, R3, -|R11|, R4 ;  /* 0xc000000b03047223 */ /* 0x000fe20000000004 */
[----:B------:R-:W-:Y:S06]  /*5730*/  BRA `(.L_x_135) ;  /* 0x0000000000707947 */ /* 0x000fec0003800000 */
.L_x_136:
        /* <DEDUP_REMOVED lines=12> */
.L_x_142:
        /* <DEDUP_REMOVED lines=13> */
.L_x_141:
[----:B------:R-:W-:Y:S05]  /*58d0*/  BSYNC.RECONVERGENT B1 ;  /* 0x0000000000017941 */ /* 0x000fea0003800200 */
.L_x_140:
[----:B------:R-:W-:-:S04]  /*58e0*/  FMUL R4, R4, 1.1920928955078125e-07 ;  /* 0x3400000004047820 */ /* 0x000fc80000400000 */
[----:B------:R-:W-:-:S07]  /*58f0*/  FMUL R4, R7, R4 ;  /* 0x0000000407047220 */ /* 0x000fce0000400000 */
.L_x_135:
[----:B------:R-:W-:Y:S05]  /*5900*/  BSYNC.RECONVERGENT B0 ;  /* 0x0000000000007941 */ /* 0x000fea0003800200 */
.L_x_134:
[C---:B------:R-:W-:Y:S02]  /*5910*/  FSETP.NAN.AND P0, PT, |R4|.reuse, |R4|, PT ;  /* 0x400000040400720b */ /* 0x040fe40003f08200 */
[----:B------:R-:W-:-:S04]  /*5920*/  LOP3.LUT R3, R4, 0x80000000, R2, 0xb8, !PT ;  /* 0x8000000004037812 */ /* 0x000fc800078eb802 */
[----:B------:R-:W-:Y:S01]  /*5930*/  FSEL R3, R4, R3, P0 ;  /* 0x0000000304037208 */ /* 0x000fe20000000000 */
[----:B------:R-:W-:Y:S06]  /*5940*/  BRA `(.L_x_115) ;  /* 0x0000000400487947 */ /* 0x000fec0003800000 */
.L_x_133:
[----:B------:R-:W-:-:S04]  /*5950*/  MOV R5, 0xfffffff7 ;  /* 0xfffffff700057802 */ /* 0x000fc80000000f00 */
[----:B------:R-:W-:-:S05]  /*5960*/  VIADDMNMX.U32 R5, R12, R5, 0x2, PT ;  /* 0x000000020c057446 */ /* 0x000fca0003800005 */
[----:B------:R-:W-:-:S04]  /*5970*/  IMAD.SHL.U32 R0, R5, 0x4, RZ ;  /* 0x0000000405007824 */ /* 0x000fc800078e00ff */
[----:B------:R-:W0:Y:S02]  /*5980*/  LDC R4, c[0x2][R0+0xa8] ;  /* 0x00802a0000047b82 */ /* 0x000e240000000800 */
[----:B0-----:R-:W-:-:S04]  /*5990*/  SHF.R.S32.HI R5, RZ, 0x1f, R4 ;  /* 0x0000001fff057819 */ /* 0x001fc80000011404 */
.L_x_1444:
[----:B------:R-:W-:Y:S05]  /*59a0*/  BRX R4 -0x59b0                                                           (*"BRANCH_TARGETS .L_x_1445,.L_x_1446,.L_x_1447"*) ;  /* 0xffffffa404947949 */ /* 0x000fea000383ffff */
.L_x_1447:
[----:B------:R-:W-:-:S13]  /*59b0*/  ISETP.NE.AND P0, PT, R12, 0xb, PT ;  /* 0x0000000b0c00780c */ /* 0x000fda0003f05270 */
[----:B------:R-:W-:Y:S05]  /*59c0*/  @P0 BRA `(.L_x_115) ;  /* 0x0000000400280947 */ /* 0x000fea0003800000 */
[----:B-----5:R-:W-:Y:S01]  /*59d0*/  LOP3.LUT R3, R2, 0x80000000, R11, 0xb8, !PT ;  /* 0x8000000002037812 */ /* 0x020fe200078eb80b */
[----:B------:R-:W-:Y:S06]  /*59e0*/  BRA `(.L_x_115) ;  /* 0x0000000400207947 */ /* 0x000fec0003800000 */
.L_x_1446:
        /* <DEDUP_REMOVED lines=10> */
[----:B------:R0:W1:Y:S01]  /*5a90*/  MUFU.RSQ R5, R0 ;  /* 0x0000000000057308 */ /* 0x0000620000001400 */
[----:B------:R-:W-:-:S04]  /*5aa0*/  IADD3 R4, PT, PT, R0, -0xd000000, RZ ;  /* 0xf300000000047810 */ /* 0x000fc80007ffe0ff */
[----:B------:R-:W-:-:S13]  /*5ab0*/  ISETP.GT.U32.AND P0, PT, R4, 0x727fffff, PT ;  /* 0x727fffff0400780c */ /* 0x000fda0003f04070 */
[----:B01----:R-:W-:Y:S05]  /*5ac0*/  @!P0 BRA `(.L_x_144) ;  /* 0x00000000000c8947 */ /* 0x003fea0003800000 */
[----:B------:R-:W-:-:S07]  /*5ad0*/  MOV R12, 0x5af0 ;  /* 0x00005af0000c7802 */ /* 0x000fce0000000f00 */
[----:B---3--:R-:W-:Y:S05]  /*5ae0*/  CALL.REL.NOINC `($__internal_0_$__cuda_sm20_sqrt_rn_f32_slowpath) ;  /* 0x0000000000e87944 */ /* 0x008fea0003c00000 */
[----:B------:R-:W-:Y:S05]  /*5af0*/  BRA `(.L_x_145) ;  /* 0x0000000000107947 */ /* 0x000fea0003800000 */
.L_x_144:
[----:B------:R-:W-:Y:S01]  /*5b00*/  FMUL.FTZ R15, R0, R5 ;  /* 0x00000005000f7220 */ /* 0x000fe20000410000 */
[----:B------:R-:W-:-:S03]  /*5b10*/  FMUL.FTZ R5, R5, 0.5 ;  /* 0x3f00000005057820 */ /* 0x000fc60000410000 */
[----:B------:R-:W-:-:S04]  /*5b20*/  FFMA R0, -R15, R15, R0 ;  /* 0x0000000f0f007223 */ /* 0x000fc80000000100 */
[----:B------:R-:W-:-:S07]  /*5b30*/  FFMA R15, R0, R5, R15 ;  /* 0x00000005000f7223 */ /* 0x000fce000000000f */
.L_x_145:
[----:B------:R-:W-:Y:S05]  /*5b40*/  BSYNC.RECONVERGENT B0 ;  /* 0x0000000000007941 */ /* 0x000fea0003800200 */
.L_x_143:
[C---:B------:R-:W-:Y:S02]  /*5b50*/  FSETP.NEU.AND P0, PT, R6.reuse, RZ, PT ;  /* 0x000000ff0600720b */ /* 0x040fe40003f0d000 */
[----:B------:R-:W-:Y:S02]  /*5b60*/  LOP3.LUT R0, R3, 0x800000, RZ, 0xfc, !PT ;  /* 0x0080000003007812 */ /* 0x000fe400078efcff */
[----:B------:R-:W-:-:S09]  /*5b70*/  FSETP.NEU.AND P1, PT, R6, +INF , PT ;  /* 0x7f8000000600780b */ /* 0x000fd20003f2d000 */
[----:B------:R-:W-:-:S05]  /*5b80*/  @P0 FMUL R2, R0, R15 ;  /* 0x0000000f00020220 */ /* 0x000fca0000400000 */
[----:B------:R-:W-:Y:S01]  /*5b90*/  FSEL R3, R2, +INF , P1 ;  /* 0x7f80000002037808 */ /* 0x000fe20000800000 */
[----:B------:R-:W-:Y:S06]  /*5ba0*/  BRA `(.L_x_115) ;  /* 0x0000000000b07947 */ /* 0x000fec0003800000 */
.L_x_1445:
        /* <DEDUP_REMOVED lines=16> */
.L_x_147:
[----:B------:R-:W-:Y:S05]  /*5cb0*/  BSYNC.RECONVERGENT B0 ;  /* 0x0000000000007941 */ /* 0x000fea0003800200 */
.L_x_146:
[----:B------:R-:W-:Y:S02]  /*5cc0*/  HFMA2 R5, -RZ, RZ, 0.89990234375, 10328 ;  /* 0x3b33710bff057431 */ /* 0x000fe400000001ff */
[----:B------:R-:W-:Y:S01]  /*5cd0*/  FMUL R4, R0, R0 ;  /* 0x0000000000047220 */ /* 0x000fe20000400000 */
[----:B------:R-:W0:Y:S03]  /*5ce0*/  LDCU UR6, c[0x0][0x388] ;  /* 0x00007100ff0677ac */ /* 0x000e260008000800 */
[----:B------:R-:W-:-:S04]  /*5cf0*/  FFMA R5, R4, R5, -0.015681877732276916504 ;  /* 0xbc80774804057423 */ /* 0x000fc80000000005 */
[----:B------:R-:W-:-:S04]  /*5d00*/  FFMA R5, R4, R5, 0.042200751602649688721 ;  /* 0x3d2cdab204057423 */ /* 0x000fc80000000005 */
[----:B------:R-:W-:Y:S01]  /*5d10*/  FFMA R5, R4, R5, -0.074792981147766113281 ;  /* 0xbd992d1004057423 */ /* 0x000fe20000000005 */
[----:B0-----:R-:W-:-:S03]  /*5d20*/  FSETP.NEU.AND P2, PT, |R2|, |UR6|, PT ;  /* 0x4000000602007c0b */ /* 0x001fc6000bf4d200 */
        /* <DEDUP_REMOVED lines=12> */
[----:B------:R-:W-:Y:S01]  /*5df0*/  FADD R3, |R2|, |UR6| ;  /* 0x4000000602037e21 */ /* 0x000fe20008000200 */
[----:B------:R-:W-:Y:S01]  /*5e00*/  MOV R0, 0x4016cbe4 ;  /* 0x4016cbe400007802 */ /* 0x000fe20000000f00 */
[----:B------:R-:W-:-:S03]  /*5e10*/  @!P1 FFMA R7, R4, 1.6832555532455444336, R5 ;  /* 0x3fd774eb04079823 */ /* 0x000fc60000000005 */
[----:B------:R-:W-:-:S07]  /*5e20*/  @!P2 FSEL R7, R0, 0.78539818525314331055, !P1 ;  /* 0x3f490fdb0007a808 */ /* 0x000fce0004800000 */
[----:B------:R-:W-:Y:S02]  /*5e30*/  @!P0 FSEL R7, RZ, 3.1415927410125732422, P1 ;  /* 0x40490fdbff078808 */ /* 0x000fe40000800000 */
[----:B------:R-:W-:Y:S02]  /*5e40*/  FSETP.NAN.AND P0, PT, R3, R3, PT ;  /* 0x000000030300720b */ /* 0x000fe40003f08000 */
[----:B------:R-:W-:-:S04]  /*5e50*/  LOP3.LUT R2, R7, 0x80000000, R2, 0xb8, !PT ;  /* 0x8000000007027812 */ /* 0x000fc800078eb802 */
[----:B------:R-:W-:-:S07]  /*5e60*/  FSEL R3, R3, R2, P0 ;  /* 0x0000000203037208 */ /* 0x000fce0000000000 */
.L_x_115:
[----:B------:R-:W-:Y:S01]  /*5e70*/  STG.E desc[UR4][R20.64], R3 ;  /* 0x0000000314007986 */ /* 0x000fe2000c101904 */
[----:B------:R-:W-:Y:S05]  /*5e80*/  EXIT ;  /* 0x000000000000794d */ /* 0x000fea0003800000 */
        .weak           $__internal_0_$__cuda_sm20_sqrt_rn_f32_slowpath
        .type           $__internal_0_$__cuda_sm20_sqrt_rn_f32_slowpath,@function
        .size           $__internal_0_$__cuda_sm20_sqrt_rn_f32_slowpath,($__internal_1_$__cuda_sm3x_div_rn_noftz_f32_slowpath - $__internal_0_$__cuda_sm20_sqrt_rn_f32_slowpath)
$__internal_0_$__cuda_sm20_sqrt_rn_f32_slowpath:
[----:B------:R-:W-:-:S13]  /*5e90*/  LOP3.LUT P0, RZ, R0, 0x7fffffff, RZ, 0xc0, !PT ;  /* 0x7fffffff00ff7812 */ /* 0x000fda000780c0ff */
[----:B------:R-:W-:Y:S01]  /*5ea0*/  @!P0 IMAD.MOV.U32 R15, RZ, RZ, R0 ;  /* 0x000000ffff0f8224 */ /* 0x000fe200078e0000 */
[----:B------:R-:W-:Y:S06]  /*5eb0*/  @!P0 BRA `(.L_x_148) ;  /* 0x0000000000408947 */ /* 0x000fec0003800000 */
[----:B------:R-:W-:-:S13]  /*5ec0*/  FSETP.GEU.FTZ.AND P0, PT, R0, RZ, PT ;  /* 0x000000ff0000720b */ /* 0x000fda0003f1e000 */
[----:B------:R-:W-:Y:S01]  /*5ed0*/  @!P0 MOV R15, 0x7fffffff ;  /* 0x7fffffff000f8802 */ /* 0x000fe20000000f00 */
[----:B------:R-:W-:Y:S06]  /*5ee0*/  @!P0 BRA `(.L_x_148) ;  /* 0x0000000000348947 */ /* 0x000fec0003800000 */
[----:B------:R-:W-:-:S13]  /*5ef0*/  FSETP.GTU.FTZ.AND P0, PT, |R0|, +INF , PT ;  /* 0x7f8000000000780b */ /* 0x000fda0003f1c200 */
[----:B------:R-:W-:Y:S01]  /*5f00*/  @P0 FADD.FTZ R15, R0, 1 ;  /* 0x3f800000000f0421 */ /* 0x000fe20000010000 */
[----:B------:R-:W-:Y:S06]  /*5f10*/  @P0 BRA `(.L_x_148) ;  /* 0x0000000000280947 */ /* 0x000fec0003800000 */
[----:B------:R-:W-:-:S13]  /*5f20*/  FSETP.NEU.FTZ.AND P0, PT, |R0|, +INF , PT ;  /* 0x7f8000000000780b */ /* 0x000fda0003f1d200 */
[----:B------:R-:W-:-:S04]  /*5f30*/  @P0 FFMA R16, R0, 1.84467440737095516160e+19, RZ ;  /* 0x5f80000000100823 */ /* 0x000fc800000000ff */
[----:B------:R-:W0:Y:S02]  /*5f40*/  @P0 MUFU.RSQ R17, R16 ;  /* 0x0000001000110308 */ /* 0x000e240000001400 */
[----:B0-----:R-:W-:Y:S01]  /*5f50*/  @P0 FMUL.FTZ R13, R16, R17 ;  /* 0x00000011100d0220 */ /* 0x001fe20000410000 */
[----:B------:R-:W-:-:S03]  /*5f60*/  @P0 FMUL.FTZ R14, R17, 0.5 ;  /* 0x3f000000110e0820 */ /* 0x000fc60000410000 */
[----:B------:R-:W-:-:S04]  /*5f70*/  @P0 FADD.FTZ R15, -R13, -RZ ;  /* 0x800000ff0d0f0221 */ /* 0x000fc80000010100 */
[----:B------:R-:W-:Y:S01]  /*5f80*/  @P0 FFMA R18, R13, R15, R16 ;  /* 0x0000000f0d120223 */ /* 0x000fe20000000010 */
[----:B------:R-:W-:-:S03]  /*5f90*/  @!P0 IMAD.MOV.U32 R15, RZ, RZ, R0 ;  /* 0x000000ffff0f8224 */ /* 0x000fc600078e0000 */
[----:B------:R-:W-:-:S04]  /*5fa0*/  @P0 FFMA R14, R18, R14, R13 ;  /* 0x0000000e120e0223 */ /* 0x000fc8000000000d */
[----:B------:R-:W-:-:S07]  /*5fb0*/  @P0 FMUL.FTZ R15, R14, 2.3283064365386962891e-10 ;  /* 0x2f8000000e0f0820 */ /* 0x000fce0000410000 */
.L_x_148:
[----:B------:R-:W-:-:S04]  /*5fc0*/  HFMA2 R13, -RZ, RZ, 0, 0 ;  /* 0x00000000ff0d7431 */ /* 0x000fc800000001ff */
[----:B------:R-:W-:Y:S05]  /*5fd0*/  RET.REL.NODEC R12 `(binary_inplace_vs_float_kernel) ;  /* 0xffffffa00c087950 */ /* 0x000fea0003c3ffff */
        .weak           $__internal_1_$__cuda_sm3x_div_rn_noftz_f32_slowpath
        .type           $__internal_1_$__cuda_sm3x_div_rn_noftz_f32_slowpath,@function
        .size           $__internal_1_$__cuda_sm3x_div_rn_noftz_f32_slowpath,(.L_x_1972 - $__internal_1_$__cuda_sm3x_div_rn_noftz_f32_slowpath)
$__internal_1_$__cuda_sm3x_div_rn_noftz_f32_slowpath:
[----:B------:R-:W-:Y:S01]  /*5fe0*/  SHF.R.U32.HI R13, RZ, 0x17, R18 ;  /* 0x00000017ff0d7819 */ /* 0x000fe20000011612 */
[----:B------:R-:W-:Y:S01]  /*5ff0*/  BSSY.RECONVERGENT B2, `(.L_x_149) ;  /* 0x0000062000027945 */ /* 0x000fe20003800200 */
[----:B------:R-:W-:Y:S02]  /*6000*/  SHF.R.U32.HI R16, RZ, 0x17, R17 ;  /* 0x00000017ff107819 */ /* 0x000fe40000011611 */
[----:B------:R-:W-:Y:S02]  /*6010*/  LOP3.LUT R13, R13, 0xff, RZ, 0xc0, !PT ;  /* 0x000000ff0d0d7812 */ /* 0x000fe400078ec0ff */
[----:B------:R-:W-:-:S03]  /*6020*/  LOP3.LUT R16, R16, 0xff, RZ, 0xc0, !PT ;  /* 0x000000ff10107812 */ /* 0x000fc600078ec0ff */
[----:B------:R-:W-:Y:S01]  /*6030*/  VIADD R0, R13, 0xffffffff ;  /* 0xffffffff0d007836 */ /* 0x000fe20000000000 */
[----:B------:R-:W-:-:S04]  /*6040*/  IADD3 R15, PT, PT, R16, -0x1, RZ ;  /* 0xffffffff100f7810 */ /* 0x000fc80007ffe0ff */
[----:B------:R-:W-:-:S04]  /*6050*/  ISETP.GT.U32.AND P2, PT, R0, 0xfd, PT ;  /* 0x000000fd0000780c */ /* 0x000fc80003f44070 */
[----:B------:R-:W-:-:S13]  /*6060*/  ISETP.GT.U32.OR P2, PT, R15, 0xfd, P2 ;  /* 0x000000fd0f00780c */ /* 0x000fda0001744470 */
[----:B------:R-:W-:Y:S01]  /*6070*/  @!P2 IMAD.MOV.U32 R14, RZ, RZ, RZ ;  /* 0x000000ffff0ea224 */ /* 0x000fe200078e00ff */
[----:B------:R-:W-:Y:S06]  /*6080*/  @!P2 BRA `(.L_x_150) ;  /* 0x00000000005ca947 */ /* 0x000fec0003800000 */
[----:B------:R-:W-:Y:S02]  /*6090*/  FSETP.GTU.FTZ.AND P2, PT, |R17|, +INF , PT ;  /* 0x7f8000001100780b */ /* 0x000fe40003f5c200 */
[----:B------:R-:W-:-:S04]  /*60a0*/  FSETP.GTU.FTZ.AND P3, PT, |R18|, +INF , PT ;  /* 0x7f8000001200780b */ /* 0x000fc80003f7c200 */
[----:B------:R-:W-:-:S13]  /*60b0*/  PLOP3.LUT P2, PT, P2, P3, PT, 0xf8, 0x8f ;  /* 0x00000000008f781c */ /* 0x000fda0001747f70 */
[----:B------:R-:W-:Y:S05]  /*60c0*/  @P2 BRA `(.L_x_151) ;  /* 0x00000004004c2947 */ /* 0x000fea0003800000 */
[----:B------:R-:W-:-:S13]  /*60d0*/  LOP3.LUT P2, RZ, R18, 0x7fffffff, R17, 0xc8, !PT ;  /* 0x7fffffff12ff7812 */ /* 0x000fda000784c811 */
[----:B------:R-:W-:Y:S05]  /*60e0*/  @!P2 BRA `(.L_x_152) ;  /* 0x00000004003ca947 */ /* 0x000fea0003800000 */
[C---:B------:R-:W-:Y:S02]  /*60f0*/  FSETP.NEU.FTZ.AND P3, PT, |R17|.reuse, +INF , PT ;  /* 0x7f8000001100780b */ /* 0x040fe40003f7d200 */
[----:B------:R-:W-:Y:S02]  /*6100*/  FSETP.NEU.FTZ.AND P2, PT, |R18|, +INF , PT ;  /* 0x7f8000001200780b */ /* 0x000fe40003f5d200 */
[----:B------:R-:W-:-:S11]  /*6110*/  FSETP.NEU.FTZ.AND P5, PT, |R17|, +INF , PT ;  /* 0x7f8000001100780b */ /* 0x000fd60003fbd200 */
[----:B------:R-:W-:Y:S05]  /*6120*/  @!P2 BRA !P3, `(.L_x_152) ;  /* 0x00000004002ca947 */ /* 0x000fea0005800000 */
[----:B------:R-:W-:-:S04]  /*6130*/  LOP3.LUT P3, RZ, R17, 0x7fffffff, RZ, 0xc0, !PT ;  /* 0x7fffffff11ff7812 */ /* 0x000fc8000786c0ff */
[----:B------:R-:W-:-:S13]  /*6140*/  PLOP3.LUT P3, PT, P2, P3, PT, 0x2f, 0xf2 ;  /* 0x0000000000f2781c */ /* 0x000fda0001766577 */
[----:B------:R-:W-:Y:S05]  /*6150*/  @P3 BRA `(.L_x_153) ;  /* 0x0000000400183947 */ /* 0x000fea0003800000 */
[----:B------:R-:W-:-:S04]  /*6160*/  LOP3.LUT P2, RZ, R18, 0x7fffffff, RZ, 0xc0, !PT ;  /* 0x7fffffff12ff7812 */ /* 0x000fc8000784c0ff */
[----:B------:R-:W-:-:S13]  /*6170*/  PLOP3.LUT P2, PT, P5, P2, PT, 0x2f, 0xf2 ;  /* 0x0000000000f2781c */ /* 0x000fda0002f44577 */
[----:B------:R-:W-:Y:S05]  /*6180*/  @P2 BRA `(.L_x_154) ;  /* 0x0000000400002947 */ /* 0x000fea0003800000 */
[----:B------:R-:W-:Y:S02]  /*6190*/  ISETP.GE.AND P2, PT, R15, RZ, PT ;  /* 0x000000ff0f00720c */ /* 0x000fe40003f46270 */
[----:B------:R-:W-:-:S11]  /*61a0*/  ISETP.GE.AND P3, PT, R0, RZ, PT ;  /* 0x000000ff0000720c */ /* 0x000fd60003f66270 */
[----:B------:R-:W-:Y:S01]  /*61b0*/  @P2 MOV R14, RZ ;  /* 0x000000ff000e2202 */ /* 0x000fe20000000f00 */
[----:B------:R-:W-:Y:S02]  /*61c0*/  @!P2 IMAD.MOV.U32 R14, RZ, RZ, -0x40 ;  /* 0xffffffc0ff0ea424 */ /* 0x000fe400078e00ff */
[----:B------:R-:W-:Y:S01]  /*61d0*/  @!P2 FFMA R17, R17, 1.84467440737095516160e+19, RZ ;  /* 0x5f8000001111a823 */ /* 0x000fe200000000ff */
[----:B------:R-:W-:Y:S02]  /*61e0*/  @!P3 FFMA R18, R18, 1.84467440737095516160e+19, RZ ;  /* 0x5f8000001212b823 */ /* 0x000fe400000000ff */
[----:B------:R-:W-:-:S07]  /*61f0*/  @!P3 IADD3 R14, PT, PT, R14, 0x40, RZ ;  /* 0x000000400e0eb810 */ /* 0x000fce0007ffe0ff */
.L_x_150:
[----:B------:R-:W-:Y:S01]  /*6200*/  LEA R15, R13, 0xc0800000, 0x17 ;  /* 0xc08000000d0f7811 */ /* 0x000fe200078eb8ff */
[----:B------:R-:W-:Y:S01]  /*6210*/  BSSY.RECONVERGENT B3, `(.L_x_155) ;  /* 0x0000036000037945 */ /* 0x000fe20003800200 */
[----:B------:R-:W-:-:S03]  /*6220*/  IADD3 R16, PT, PT, R16, -0x7f, RZ ;  /* 0xffffff8110107810 */ /* 0x000fc60007ffe0ff */
[----:B------:R-:W-:Y:S02]  /*6230*/  IMAD.IADD R26, R18, 0x1, -R15 ;  /* 0x00000001121a7824 */ /* 0x000fe400078e0a0f */
[----:B------:R-:W-:Y:S02]  /*6240*/  IMAD R0, R16, -0x800000, R17 ;  /* 0xff80000010007824 */ /* 0x000fe400078e0211 */
[----:B------:R-:W0:Y:S01]  /*6250*/  MUFU.RCP R18, R26 ;  /* 0x0000001a00127308 */ /* 0x000e220000001000 */
[----:B------:R-:W-:-:S04]  /*6260*/  FADD.FTZ R15, -R26, -RZ ;  /* 0x800000ff1a0f7221 */ /* 0x000fc80000010100 */
[----:B0-----:R-:W-:-:S04]  /*6270*/  FFMA R19, R18, R15, 1 ;  /* 0x3f80000012137423 */ /* 0x001fc8000000000f */
[----:B------:R-:W-:-:S04]  /*6280*/  FFMA R17, R18, R19, R18 ;  /* 0x0000001312117223 */ /* 0x000fc80000000012 */
[----:B------:R-:W-:-:S04]  /*6290*/  FFMA R18, R0, R17, RZ ;  /* 0x0000001100127223 */ /* 0x000fc800000000ff */
[----:B------:R-:W-:-:S04]  /*62a0*/  FFMA R19, R15, R18, R0 ;  /* 0x000000120f137223 */ /* 0x000fc80000000000 */
[----:B------:R-:W-:Y:S01]  /*62b0*/  FFMA R18, R17, R19, R18 ;  /* 0x0000001311127223 */ /* 0x000fe20000000012 */
[----:B------:R-:W-:-:S03]  /*62c0*/  IADD3 R19, PT, PT, R16, 0x7f, -R13 ;  /* 0x0000007f10137810 */ /* 0x000fc60007ffe80d */
[----:B------:R-:W-:Y:S02]  /*62d0*/  FFMA R15, R15, R18, R0 ;  /* 0x000000120f0f7223 */ /* 0x000fe40000000000 */
[----:B------:R-:W-:Y:S02]  /*62e0*/  IMAD.IADD R19, R19, 0x1, R14 ;  /* 0x0000000113137824 */ /* 0x000fe400078e020e */
[----:B------:R-:W-:-:S05]  /*62f0*/  FFMA R0, R17, R15, R18 ;  /* 0x0000000f11007223 */ /* 0x000fca0000000012 */
[----:B------:R-:W-:-:S04]  /*6300*/  SHF.R.U32.HI R13, RZ, 0x17, R0 ;  /* 0x00000017ff0d7819 */ /* 0x000fc80000011600 */
[----:B------:R-:W-:-:S04]  /*6310*/  LOP3.LUT R14, R13, 0xff, RZ, 0xc0, !PT ;  /* 0x000000ff0d0e7812 */ /* 0x000fc800078ec0ff */
[----:B------:R-:W-:-:S05]  /*6320*/  IADD3 R13, PT, PT, R14, R19, RZ ;  /* 0x000000130e0d7210 */ /* 0x000fca0007ffe0ff */
[----:B------:R-:W-:-:S05]  /*6330*/  VIADD R14, R13, 0xffffffff ;  /* 0xffffffff0d0e7836 */ /* 0x000fca0000000000 */
[----:B------:R-:W-:-:S13]  /*6340*/  ISETP.GE.U32.AND P2, PT, R14, 0xfe, PT ;  /* 0x000000fe0e00780c */ /* 0x000fda0003f46070 */
[----:B------:R-:W-:Y:S05]  /*6350*/  @!P2 BRA `(.L_x_156) ;  /* 0x000000000080a947 */ /* 0x000fea0003800000 */
[----:B------:R-:W-:-:S13]  /*6360*/  ISETP.GT.AND P2, PT, R13, 0xfe, PT ;  /* 0x000000fe0d00780c */ /* 0x000fda0003f44270 */
[----:B------:R-:W-:Y:S05]  /*6370*/  @P2 BRA `(.L_x_157) ;  /* 0x00000000006c2947 */ /* 0x000fea0003800000 */
[----:B------:R-:W-:-:S13]  /*6380*/  ISETP.GE.AND P2, PT, R13, 0x1, PT ;  /* 0x000000010d00780c */ /* 0x000fda0003f46270 */
[----:B------:R-:W-:Y:S05]  /*6390*/  @P2 BRA `(.L_x_158) ;  /* 0x0000000000742947 */ /* 0x000fea0003800000 */
[----:B------:R-:W-:Y:S02]  /*63a0*/  ISETP.GE.AND P2, PT, R13, -0x18, PT ;  /* 0xffffffe80d00780c */ /* 0x000fe40003f46270 */
[----:B------:R-:W-:-:S11]  /*63b0*/  LOP3.LUT R0, R0, 0x80000000, RZ, 0xc0, !PT ;  /* 0x8000000000007812 */ /* 0x000fd600078ec0ff */
[----:B------:R-:W-:Y:S05]  /*63c0*/  @!P2 BRA `(.L_x_158) ;  /* 0x000000000068a947 */ /* 0x000fea0003800000 */
[CCC-:B------:R-:W-:Y:S01]  /*63d0*/  FFMA.RZ R14, R17.reuse, R15.reuse, R18.reuse ;  /* 0x0000000f110e7223 */ /* 0x1c0fe2000000c012 */
[CCC-:B------:R-:W-:Y:S01]  /*63e0*/  FFMA.RP R16, R17.reuse, R15.reuse, R18.reuse ;  /* 0x0000000f11107223 */ /* 0x1c0fe20000008012 */
[----:B------:R-:W-:Y:S01]  /*63f0*/  FFMA.RM R17, R17, R15, R18 ;  /* 0x0000000f11117223 */ /* 0x000fe20000004012 */
[C---:B------:R-:W-:Y:S02]  /*6400*/  IADD3 R15, PT, PT, R13.reuse, 0x20, RZ ;  /* 0x000000200d0f7810 */ /* 0x040fe40007ffe0ff */
[----:B------:R-:W-:Y:S02]  /*6410*/  LOP3.LUT R14, R14, 0x7fffff, RZ, 0xc0, !PT ;  /* 0x007fffff0e0e7812 */ /* 0x000fe400078ec0ff */
[C---:B------:R-:W-:Y:S02]  /*6420*/  ISETP.NE.AND P2, PT, R13.reuse, RZ, PT ;  /* 0x000000ff0d00720c */ /* 0x040fe40003f45270 */
[----:B------:R-:W-:Y:S02]  /*6430*/  LOP3.LUT R14, R14, 0x800000, RZ, 0xfc, !PT ;  /* 0x008000000e0e7812 */ /* 0x000fe400078efcff */
[----:B------:R-:W-:Y:S01]  /*6440*/  ISETP.NE.AND P3, PT, R13, RZ, PT ;  /* 0x000000ff0d00720c */ /* 0x000fe20003f65270 */
[----:B------:R-:W-:Y:S01]  /*6450*/  IMAD.MOV R13, RZ, RZ, -R13 ;  /* 0x000000ffff0d7224 */ /* 0x000fe200078e0a0d */
[----:B------:R-:W-:-:S02]  /*6460*/  SHF.L.U32 R15, R14, R15, RZ ;  /* 0x0000000f0e0f7219 */ /* 0x000fc400000006ff */
[----:B------:R-:W-:Y:S02]  /*6470*/  FSETP.NEU.FTZ.AND P4, PT, R16, R17, PT ;  /* 0x000000111000720b */ /* 0x000fe40003f9d000 */
[----:B------:R-:W-:Y:S02]  /*6480*/  SEL R13, R13, RZ, P2 ;  /* 0x000000ff0d0d7207 */ /* 0x000fe40001000000 */
[----:B------:R-:W-:Y:S02]  /*6490*/  ISETP.NE.AND P3, PT, R15, RZ, P3 ;  /* 0x000000ff0f00720c */ /* 0x000fe40001f65270 */
[----:B------:R-:W-:Y:S02]  /*64a0*/  SHF.R.U32.HI R16, RZ, R13, R14 ;  /* 0x0000000dff107219 */ /* 0x000fe4000001160e */
[----:B------:R-:W-:Y:S02]  /*64b0*/  PLOP3.LUT P3, PT, P4, P3, PT, 0xf8, 0x8f ;  /* 0x00000000008f781c */ /* 0x000fe40002767f70 */
[----:B------:R-:W-:-:S02]  /*64c0*/  SHF.R.U32.HI R14, RZ, 0x1, R16 ;  /* 0x00000001ff0e7819 */ /* 0x000fc40000011610 */
[----:B------:R-:W-:-:S04]  /*64d0*/  SEL R13, RZ, 0x1, !P3 ;  /* 0x00000001ff0d7807 */ /* 0x000fc80005800000 */
[----:B------:R-:W-:-:S04]  /*64e0*/  LOP3.LUT R13, R13, 0x1, R14, 0xf8, !PT ;  /* 0x000000010d0d7812 */ /* 0x000fc800078ef80e */
[----:B------:R-:W-:-:S04]  /*64f0*/  LOP3.LUT R13, R13, R16, RZ, 0xc0, !PT ;  /* 0x000000100d0d7212 */ /* 0x000fc800078ec0ff */
[----:B------:R-:W-:-:S04]  /*6500*/  IADD3 R13, PT, PT, R14, R13, RZ ;  /* 0x0000000d0e0d7210 */ /* 0x000fc80007ffe0ff */
[----:B------:R-:W-:Y:S01]  /*6510*/  LOP3.LUT R0, R13, R0, RZ, 0xfc, !PT ;  /* 0x000000000d007212 */ /* 0x000fe200078efcff */
[----:B------:R-:W-:Y:S06]  /*6520*/  BRA `(.L_x_158) ;  /* 0x0000000000107947 */ /* 0x000fec0003800000 */
.L_x_157:
[----:B------:R-:W-:-:S04]  /*6530*/  LOP3.LUT R0, R0, 0x80000000, RZ, 0xc0, !PT ;  /* 0x8000000000007812 */ /* 0x000fc800078ec0ff */
[----:B------:R-:W-:Y:S01]  /*6540*/  LOP3.LUT R0, R0, 0x7f800000, RZ, 0xfc, !PT ;  /* 0x7f80000000007812 */ /* 0x000fe200078efcff */
[----:B------:R-:W-:Y:S06]  /*6550*/  BRA `(.L_x_158) ;  /* 0x0000000000047947 */ /* 0x000fec0003800000 */
.L_x_156:
[----:B------:R-:W-:-:S07]  /*6560*/  IMAD R0, R19, 0x800000, R0 ;  /* 0x0080000013007824 */ /* 0x000fce00078e0200 */
.L_x_158:
[----:B------:R-:W-:Y:S05]  /*6570*/  BSYNC.RECONVERGENT B3 ;  /* 0x0000000000037941 */ /* 0x000fea0003800200 */
.L_x_155:
[----:B------:R-:W-:Y:S05]  /*6580*/  BRA `(.L_x_159) ;  /* 0x0000000000207947 */ /* 0x000fea0003800000 */
.L_x_154:
[----:B------:R-:W-:-:S04]  /*6590*/  LOP3.LUT R17, R18, 0x80000000, R17, 0x48, !PT ;  /* 0x8000000012117812 */ /* 0x000fc800078e4811 */
[----:B------:R-:W-:Y:S01]  /*65a0*/  LOP3.LUT R0, R17, 0x7f800000, RZ, 0xfc, !PT ;  /* 0x7f80000011007812 */ /* 0x000fe200078efcff */
[----:B------:R-:W-:Y:S06]  /*65b0*/  BRA `(.L_x_159) ;  /* 0x0000000000147947 */ /* 0x000fec0003800000 */
.L_x_153:
[----:B------:R-:W-:Y:S01]  /*65c0*/  LOP3.LUT R0, R18, 0x80000000, R17, 0x48, !PT ;  /* 0x8000000012007812 */ /* 0x000fe200078e4811 */
[----:B------:R-:W-:Y:S06]  /*65d0*/  BRA `(.L_x_159) ;  /* 0x00000000000c7947 */ /* 0x000fec0003800000 */
.L_x_152:
[----:B------:R-:W0:Y:S01]  /*65e0*/  MUFU.RSQ R0, -QNAN ;  /* 0xffc0000000007908 */ /* 0x000e220000001400 */
[----:B------:R-:W-:Y:S05]  /*65f0*/  BRA `(.L_x_159) ;  /* 0x0000000000047947 */ /* 0x000fea0003800000 */
.L_x_151:
[----:B------:R-:W-:-:S07]  /*6600*/  FADD.FTZ R0, R17, R18 ;  /* 0x0000001211007221 */ /* 0x000fce0000010000 */
.L_x_159:
[----:B------:R-:W-:Y:S05]  /*6610*/  BSYNC.RECONVERGENT B2 ;  /* 0x0000000000027941 */ /* 0x000fea0003800200 */
.L_x_149:
[----:B------:R-:W-:-:S04]  /*6620*/  HFMA2 R13, -RZ, RZ, 0, 0 ;  /* 0x00000000ff0d7431 */ /* 0x000fc800000001ff */
[----:B0-----:R-:W-:Y:S05]  /*6630*/  RET.REL.NODEC R12 `(binary_inplace_vs_float_kernel) ;  /* 0xffffff980c707950 */ /* 0x001fea0003c3ffff */
.L_x_160:
        /* <DEDUP_REMOVED lines=12> */
.L_x_1972:


//--------------------- .text.binary_inplace_ss_float_kernel --------------------------
	.section	.text.binary_inplace_ss_float_kernel,"ax",@progbits
	.align	128
        .global         binary_inplace_ss_float_kernel
        .type           binary_inplace_ss_float_kernel,@function
        .size           binary_inplace_ss_float_kernel,(.L_x_1974 - binary_inplace_ss_float_kernel)
        .other          binary_inplace_ss_float_kernel,@"STO_CUDA_ENTRY STV_DEFAULT"
binary_inplace_ss_float_kernel:
.text.binary_inplace_ss_float_kernel:
[----:B------:R-:W-:Y:S08]  /*0000*/  LDC R1, c[0x0][0x37c] ;  /* 0x0000df00ff017b82 */ /* 0x000ff00000000800 */
[----:B------:R-:W0:Y:S01]  /*0010*/  LDC R0, c[0x0][0x398] ;  /* 0x0000e600ff007b82 */ /* 0x000e220000000800 */
[----:B------:R-:W1:Y:S01]  /*0020*/  S2R R8, SR_TID.X ;  /* 0x0000000000087919 */ /* 0x000e620000002100 */
[----:B------:R-:W-:Y:S01]  /*0030*/  IMAD.MOV.U32 R9, RZ, RZ, RZ ;  /* 0x000000ffff097224 */ /* 0x000fe200078e00ff */
[----:B------:R-:W2:Y:S05]  /*0040*/  LDCU.64 UR4, c[0x0][0x358] ;  /* 0x00006b00ff0477ac */ /* 0x000eaa0008000a00 */
[----:B------:R-:W3:Y:S08]  /*0050*/  LDC R2, c[0x0][0x360] ;  /* 0x0000d800ff027b82 */ /* 0x000ef00000000800 */
[----:B------:R-:W1:Y:S01]  /*0060*/  S2UR UR6, SR_CTAID.X ;  /* 0x00000000000679c3 */ /* 0x000e620000002500 */
[----:B0-----:R-:W-:Y:S01]  /*0070*/  ISETP.GT.AND P0, PT, R0, 0x5, PT ;  /* 0x000000050000780c */ /* 0x001fe20003f04270 */
[----:B---3--:R-:W-:-:S04]  /*0080*/  IMAD.SHL.U32 R3, R2, 0x4, RZ ;  /* 0x0000000402037824 */ /* 0x008fc800078e00ff */
[----:B-1----:R-:W-:-:S08]  /*0090*/  IMAD.WIDE.U32 R8, R3, UR6, R8 ;  /* 0x0000000603087c25 */ /* 0x002fd0000f8e0008 */
[----:B--2---:R-:W-:Y:S05]  /*00a0*/  @P0 BRA `(.L_x_161) ;  /* 0x00000044006c0947 */ /* 0x004fea0003800000 */
[----:B------:R-:W-:-:S13]  /*00b0*/  ISETP.GT.AND P0, PT, R0, 0x2, PT ;  /* 0x000000020000780c */ /* 0x000fda0003f04270 */
[----:B------:R-:W-:Y:S05]  /*00c0*/  @P0 BRA `(.L_x_162) ;  /* 0x0000000c00140947 */ /* 0x000fea0003800000 */
[----:B------:R-:W-:-:S05]  /*00d0*/  VIMNMX.U32 R0, PT, PT, R0, 0x3, PT ;  /* 0x0000000300007848 */ /* 0x000fca0003fe0000 */
[----:B------:R-:W-:-:S04]  /*00e0*/  IMAD.SHL.U32 R0, R0, 0x4, RZ ;  /* 0x0000000400007824 */ /* 0x000fc800078e00ff */
[----:B------:R-:W0:Y:S02]  /*00f0*/  LDC R4, c[0x2][R0] ;  /* 0x0080000000047b82 */ /* 0x000e240000000800 */
[----:B0-----:R-:W-:-:S04]  /*0100*/  SHF.R.S32.HI R5, RZ, 0x1f, R4 ;  /* 0x0000001fff057819 */ /* 0x001fc80000011404 */
.L_x_1448:
[----:B------:R-:W-:Y:S05]  /*0110*/  BRX R4 -0x120                                                            (*"BRANCH_TARGETS .L_x_1449,.L_x_1450,.L_x_1451,.L_x_1452"*) ;  /* 0xfffffffc04b87949 */ /* 0x000fea000383ffff */
.L_x_1451:
[----:B------:R-:W0:Y:S01]  /*0120*/  LDCU.64 UR6, c[0x0][0x390] ;  /* 0x00007200ff0677ac */ /* 0x000e220008000a00 */
[----:B------:R-:W1:Y:S08]  /*0130*/  LDC.64 R10, c[0x0][0x380] ;  /* 0x0000e000ff0a7b82 */ /* 0x000e700000000a00 */
[----:B------:R-:W2:Y:S08]  /*0140*/  LDC.64 R4, c[0x0][0x388] ;  /* 0x0000e200ff047b82 */ /* 0x000eb00000000a00 */
[----:B------:R-:W3:Y:S01]  /*0150*/  LDC.64 R12, c[0x0][0x380] ;  /* 0x0000e000ff0c7b82 */ /* 0x000ee20000000a00 */
[----:B0-----:R-:W-:-:S04]  /*0160*/  ISETP.GE.U32.AND P0, PT, R8, UR6, PT ;  /* 0x0000000608007c0c */ /* 0x001fc8000bf06070 */
[----:B------:R-:W-:-:S03]  /*0170*/  ISETP.GE.U32.AND.EX P0, PT, R9, UR7, PT, P0 ;  /* 0x0000000709007c0c */ /* 0x000fc6000bf06100 */
[----:B------:R-:W0:Y:S08]  /*0180*/  LDC.64 R16, c[0x0][0x388] ;  /* 0x0000e200ff107b82 */ /* 0x000e300000000a00 */
[----:B------:R-:W4:Y:S02]  /*0190*/  LDC.64 R18, c[0x0][0x388] ;  /* 0x0000e200ff127b82 */ /* 0x000f240000000a00 */
[C---:B------:R-:W-:Y:S01]  /*01a0*/  @!P0 IMAD.SHL.U32 R7, R8.reuse, 0x4, RZ ;  /* 0x0000000408078824 */ /* 0x040fe200078e00ff */
[----:B------:R-:W-:-:S04]  /*01b0*/  @!P0 SHF.L.U64.HI R0, R8, 0x2, R9 ;  /* 0x0000000208008819 */ /* 0x000fc80000010209 */
[C---:B-1----:R-:W-:Y:S02]  /*01c0*/  @!P0 IADD3 R10, P1, PT, R7.reuse, R10, RZ ;  /* 0x0000000a070a8210 */ /* 0x042fe40007f3e0ff */
[----:B--2---:R-:W-:-:S03]  /*01d0*/  @!P0 IADD3 R6, P2, PT, R7, R4, RZ ;  /* 0x0000000407068210 */ /* 0x004fc60007f5e0ff */
[C---:B------:R-:W-:Y:S02]  /*01e0*/  @!P0 IMAD.X R11, R0.reuse, 0x1, R11, P1 ;  /* 0x00000001000b8824 */ /* 0x040fe400008e060b */
[----:B------:R-:W-:-:S03]  /*01f0*/  @!P0 IMAD.X R7, R0, 0x1, R5, P2 ;  /* 0x0000000100078824 */ /* 0x000fc600010e0605 */
[----:B------:R-:W2:Y:S04]  /*0200*/  @!P0 LDG.E R3, desc[UR4][R10.64] ;  /* 0x000000040a038981 */ /* 0x000ea8000c1e1900 */
[----:B------:R0:W2:Y:S01]  /*0210*/  @!P0 LDG.E.CONSTANT R0, desc[UR4][R6.64] ;  /* 0x0000000406008981 */ /* 0x0000a2000c1e9900 */
[----:B------:R-:W-:-:S05]  /*0220*/  IADD3 R15, P1, PT, R8, R2, RZ ;  /* 0x00000002080f7210 */ /* 0x000fca0007f3e0ff */
[----:B------:R-:W-:Y:S01]  /*0230*/  IMAD.X R14, RZ, RZ, R9, P1 ;  /* 0x000000ffff0e7224 */ /* 0x000fe200008e0609 */
[----:B------:R-:W-:-:S04]  /*0240*/  ISETP.GE.U32.AND P1, PT, R15, UR6, PT ;  /* 0x000000060f007c0c */ /* 0x000fc8000bf26070 */
[----:B------:R-:W-:-:S13]  /*0250*/  ISETP.GE.U32.AND.EX P1, PT, R14, UR7, PT, P1 ;  /* 0x000000070e007c0c */ /* 0x000fda000bf26110 */
[C---:B------:R-:W-:Y:S01]  /*0260*/  @!P1 IMAD.SHL.U32 R5, R15.reuse, 0x4, RZ ;  /* 0x000000040f059824 */ /* 0x040fe200078e00ff */
[----:B------:R-:W-:-:S04]  /*0270*/  @!P1 SHF.L.U64.HI R8, R15, 0x2, R14 ;  /* 0x000000020f089819 */ /* 0x000fc8000001020e */
[C---:B---3--:R-:W-:Y:S02]  /*0280*/  @!P1 IADD3 R4, P2, PT, R5.reuse, R12, RZ ;  /* 0x0000000c05049210 */ /* 0x048fe40007f5e0ff */
[----:B0-----:R-:W-:-:S03]  /*0290*/  @!P1 IADD3 R6, P3, PT, R5, R16, RZ ;  /* 0x0000001005069210 */ /* 0x001fc60007f7e0ff */
[C---:B------:R-:W-:Y:S02]  /*02a0*/  @!P1 IMAD.X R5, R8.reuse, 0x1, R13, P2 ;  /* 0x0000000108059824 */ /* 0x040fe400010e060d */
[----:B------:R-:W-:Y:S02]  /*02b0*/  @!P1 IMAD.X R7, R8, 0x1, R17, P3 ;  /* 0x0000000108079824 */ /* 0x000fe400018e0611 */
[----:B------:R-:W0:Y:S01]  /*02c0*/  LDC.64 R16, c[0x0][0x380] ;  /* 0x0000e000ff107b82 */ /* 0x000e220000000a00 */
[----:B--2---:R-:W-:Y:S02]  /*02d0*/  @!P0 FMUL R3, R0, R3 ;  /* 0x0000000300038220 */ /* 0x004fe40000400000 */
[----:B------:R0:W2:Y:S04]  /*02e0*/  @!P1 LDG.E.CONSTANT R0, desc[UR4][R6.64] ;  /* 0x0000000406009981 */ /* 0x0000a8000c1e9900 */
[----:B------:R1:W-:Y:S04]  /*02f0*/  @!P0 STG.E desc[UR4][R10.64], R3 ;  /* 0x000000030a008986 */ /* 0x0003e8000c101904 */
[----:B------:R-:W2:Y:S01]  /*0300*/  @!P1 LDG.E R13, desc[UR4][R4.64] ;  /* 0x00000004040d9981 */ /* 0x000ea2000c1e1900 */
[----:B------:R-:W-:-:S05]  /*0310*/  IADD3 R15, P0, PT, R2, R15, RZ ;  /* 0x0000000f020f7210 */ /* 0x000fca0007f1e0ff */
[----:B------:R-:W-:Y:S01]  /*0320*/  IMAD.X R14, RZ, RZ, R14, P0 ;  /* 0x000000ffff0e7224 */ /* 0x000fe200000e060e */
[----:B------:R-:W-:-:S04]  /*0330*/  ISETP.GE.U32.AND P0, PT, R15, UR6, PT ;  /* 0x000000060f007c0c */ /* 0x000fc8000bf06070 */
[----:B------:R-:W-:-:S13]  /*0340*/  ISETP.GE.U32.AND.EX P0, PT, R14, UR7, PT, P0 ;  /* 0x000000070e007c0c */ /* 0x000fda000bf06100 */
[C---:B------:R-:W-:Y:S01]  /*0350*/  @!P0 IMAD.SHL.U32 R9, R15.reuse, 0x4, RZ ;  /* 0x000000040f098824 */ /* 0x040fe200078e00ff */
[----:B------:R-:W-:-:S04]  /*0360*/  @!P0 SHF.L.U64.HI R12, R15, 0x2, R14 ;  /* 0x000000020f0c8819 */ /* 0x000fc8000001020e */
[C---:B0-----:R-:W-:Y:S02]  /*0370*/  @!P0 IADD3 R6, P2, PT, R9.reuse, R16, RZ ;  /* 0x0000001009068210 */ /* 0x041fe40007f5e0ff */
[----:B----4-:R-:W-:-:S03]  /*0380*/  @!P0 IADD3 R8, P3, PT, R9, R18, RZ ;  /* 0x0000001209088210 */ /* 0x010fc60007f7e0ff */
[C---:B------:R-:W-:Y:S02]  /*0390*/  @!P0 IMAD.X R7, R12.reuse, 0x1, R17, P2 ;  /* 0x000000010c078824 */ /* 0x040fe400010e0611 */
[----:B------:R-:W-:-:S05]  /*03a0*/  @!P0 IMAD.X R9, R12, 0x1, R19, P3 ;  /* 0x000000010c098824 */ /* 0x000fca00018e0613 */
[----:B------:R-:W3:Y:S01]  /*03b0*/  @!P0 LDG.E.CONSTANT R8, desc[UR4][R8.64] ;  /* 0x0000000408088981 */ /* 0x000ee2000c1e9900 */
[----:B--2---:R-:W-:-:S05]  /*03c0*/  @!P1 FMUL R13, R0, R13 ;  /* 0x0000000d000d9220 */ /* 0x004fca0000400000 */
[----:B------:R0:W-:Y:S04]  /*03d0*/  @!P1 STG.E desc[UR4][R4.64], R13 ;  /* 0x0000000d04009986 */ /* 0x0001e8000c101904 */
[----:B-1----:R-:W3:Y:S01]  /*03e0*/  @!P0 LDG.E R3, desc[UR4][R6.64] ;  /* 0x0000000406038981 */ /* 0x002ee2000c1e1900 */
[----:B------:R-:W-:-:S05]  /*03f0*/  IADD3 R0, P1, PT, R2, R15, RZ ;  /* 0x0000000f02007210 */ /* 0x000fca0007f3e0ff */
[----:B------:R-:W-:Y:S01]  /*0400*/  IMAD.X R11, RZ, RZ, R14, P1 ;  /* 0x000000ffff0b7224 */ /* 0x000fe200008e060e */
[----:B------:R-:W-:-:S04]  /*0410*/  ISETP.GE.U32.AND P1, PT, R0, UR6, PT ;  /* 0x0000000600007c0c */ /* 0x000fc8000bf26070 */
[----:B------:R-:W-:Y:S01]  /*0420*/  ISETP.GE.U32.AND.EX P1, PT, R11, UR7, PT, P1 ;  /* 0x000000070b007c0c */ /* 0x000fe2000bf26110 */
[----:B---3--:R-:W-:-:S05]  /*0430*/  @!P0 FMUL R3, R8, R3 ;  /* 0x0000000308038220 */ /* 0x008fca0000400000 */
[----:B------:R0:W-:Y:S07]  /*0440*/  @!P0 STG.E desc[UR4][R6.64], R3 ;  /* 0x0000000306008986 */ /* 0x0001ee000c101904 */
[----:B------:R-:W-:Y:S05]  /*0450*/  @P1 EXIT ;  /* 0x000000000000194d */ /* 0x000fea0003800000 */
[----:B------:R-:W0:Y:S01]  /*0460*/  LDCU.128 UR8, c[0x0][0x380] ;  /* 0x00007000ff0877ac */ /* 0x000e220008000c00 */
[C---:B------:R-:W-:Y:S01]  /*0470*/  IMAD.SHL.U32 R2, R0.reuse, 0x4, RZ ;  /* 0x0000000400027824 */ /* 0x040fe200078e00ff */
[----:B------:R-:W-:-:S04]  /*0480*/  SHF.L.U64.HI R0, R0, 0x2, R11 ;  /* 0x0000000200007819 */ /* 0x000fc8000001020b */
[C---:B0-----:R-:W-:Y:S02]  /*0490*/  IADD3 R4, P1, PT, R2.reuse, UR10, RZ ;  /* 0x0000000a02047c10 */ /* 0x041fe4000ff3e0ff */
[----:B------:R-:W-:Y:S02]  /*04a0*/  IADD3 R2, P0, PT, R2, UR8, RZ ;  /* 0x0000000802027c10 */ /* 0x000fe4000ff1e0ff */
[C---:B------:R-:W-:Y:S02]  /*04b0*/  IADD3.X R5, PT, PT, R0.reuse, UR11, RZ, P1, !PT ;  /* 0x0000000b00057c10 */ /* 0x040fe40008ffe4ff */
[----:B------:R-:W-:-:S03]  /*04c0*/  IADD3.X R3, PT, PT, R0, UR9, RZ, P0, !PT ;  /* 0x0000000900037c10 */ /* 0x000fc600087fe4ff */
[----:B------:R-:W2:Y:S04]  /*04d0*/  LDG.E.CONSTANT R4, desc[UR4][R4.64] ;  /* 0x0000000404047981 */ /* 0x000ea8000c1e9900 */
[----:B------:R-:W2:Y:S02]  /*04e0*/  LDG.E R7, desc[UR4][R2.64] ;  /* 0x0000000402077981 */ /* 0x000ea4000c1e1900 */
[----:B--2---:R-:W-:-:S05]  /*04f0*/  FMUL R7, R4, R7 ;  /* 0x0000000704077220 */ /* 0x004fca0000400000 */
[----:B------:R-:W-:Y:S01]  /*0500*/  STG.E desc[UR4][R2.64], R7 ;  /* 0x0000000702007986 */ /* 0x000fe2000c101904 */
[----:B------:R-:W-:Y:S05]  /*0510*/  EXIT ;  /* 0x000000000000794d */ /* 0x000fea0003800000 */
.L_x_1449:
[----:B------:R-:W0:Y:S01]  /*0520*/  LDCU.64 UR6, c[0x0][0x390] ;  /* 0x00007200ff0677ac */ /* 0x000e220008000a00 */
[----:B------:R-:W1:Y:S08]  /*0530*/  LDC.64 R4, c[0x0][0x380] ;  /* 0x0000e000ff047b82 */ /* 0x000e700000000a00 */
[----:B------:R-:W2:Y:S08]  /*0540*/  LDC.64 R6, c[0x0][0x388] ;  /* 0x0000e200ff067b82 */ /* 0x000eb00000000a00 */
[----:B------:R-:W3:Y:S01]  /*0550*/  LDC.64 R16, c[0x0][0x388] ;  /* 0x0000e200ff107b82 */ /* 0x000ee20000000a00 */
[----:B0-----:R-:W-:-:S04]  /*0560*/  ISETP.GE.U32.AND P0, PT, R8, UR6, PT ;  /* 0x0000000608007c0c */ /* 0x001fc8000bf06070 */
[----:B------:R-:W-:-:S03]  /*0570*/  ISETP.GE.U32.AND.EX P0, PT, R9, UR7, PT, P0 ;  /* 0x0000000709007c0c */ /* 0x000fc6000bf06100 */
[----:B------:R-:W0:Y:S10]  /*0580*/  LDC.64 R18, c[0x0][0x388] ;  /* 0x0000e200ff127b82 */ /* 0x000e340000000a00 */
[C---:B------:R-:W-:Y:S01]  /*0590*/  @!P0 IMAD.SHL.U32 R11, R8.reuse, 0x4, RZ ;  /* 0x00000004080b8824 */ /* 0x040fe200078e00ff */
[----:B------:R-:W-:-:S04]  /*05a0*/  @!P0 SHF.L.U64.HI R0, R8, 0x2, R9 ;  /* 0x0000000208008819 */ /* 0x000fc80000010209 */
[C---:B-1----:R-:W-:Y:S02]  /*05b0*/  @!P0 IADD3 R4, P1, PT, R11.reuse, R4, RZ ;  /* 0x000000040b048210 */ /* 0x042fe40007f3e0ff */
[----:B--2---:R-:W-:-:S03]  /*05c0*/  @!P0 IADD3 R10, P2, PT, R11, R6, RZ ;  /* 0x000000060b0a8210 */ /* 0x004fc60007f5e0ff */
[C---:B------:R-:W-:Y:S02]  /*05d0*/  @!P0 IMAD.X R5, R0.reuse, 0x1, R5, P1 ;  /* 0x0000000100058824 */ /* 0x040fe400008e0605 */
[----:B------:R-:W-:Y:S01]  /*05e0*/  @!P0 IMAD.X R11, R0, 0x1, R7, P2 ;  /* 0x00000001000b8824 */ /* 0x000fe200010e0607 */
[----:B------:R-:W-:Y:S01]  /*05f0*/  IADD3 R13, P1, PT, R8, R2, RZ ;  /* 0x00000002080d7210 */ /* 0x000fe20007f3e0ff */
[----:B------:R-:W1:Y:S01]  /*0600*/  LDC.64 R6, c[0x0][0x380] ;  /* 0x0000e000ff067b82 */ /* 0x000e620000000a00 */
[----:B------:R-:W2:Y:S04]  /*0610*/  @!P0 LDG.E R0, desc[UR4][R4.64] ;  /* 0x0000000404008981 */ /* 0x000ea8000c1e1900 */
[----:B------:R-:W2:Y:S01]  /*0620*/  @!P0 LDG.E.CONSTANT R3, desc[UR4][R10.64] ;  /* 0x000000040a038981 */ /* 0x000ea2000c1e9900 */
[----:B------:R-:W-:Y:S01]  /*0630*/  IMAD.X R12, RZ, RZ, R9, P1 ;  /* 0x000000ffff0c7224 */ /* 0x000fe200008e0609 */
[----:B------:R-:W-:-:S04]  /*0640*/  ISETP.GE.U32.AND P1, PT, R13, UR6, PT ;  /* 0x000000060d007c0c */ /* 0x000fc8000bf26070 */
[----:B------:R-:W-:-:S13]  /*0650*/  ISETP.GE.U32.AND.EX P1, PT, R12, UR7, PT, P1 ;  /* 0x000000070c007c0c */ /* 0x000fda000bf26110 */
[C---:B------:R-:W-:Y:S01]  /*0660*/  @!P1 IMAD.SHL.U32 R9, R13.reuse, 0x4, RZ ;  /* 0x000000040d099824 */ /* 0x040fe200078e00ff */
[----:B------:R-:W-:-:S04]  /*0670*/  @!P1 SHF.L.U64.HI R14, R13, 0x2, R12 ;  /* 0x000000020d0e9819 */ /* 0x000fc8000001020c */
[C---:B-1----:R-:W-:Y:S02]  /*0680*/  @!P1 IADD3 R6, P2, PT, R9.reuse, R6, RZ ;  /* 0x0000000609069210 */ /* 0x042fe40007f5e0ff */
[----:B---3--:R-:W-:-:S03]  /*0690*/  @!P1 IADD3 R8, P3, PT, R9, R16, RZ ;  /* 0x0000001009089210 */ /* 0x008fc60007f7e0ff */
[C---:B------:R-:W-:Y:S02]  /*06a0*/  @!P1 IMAD.X R7, R14.reuse, 0x1, R7, P2 ;  /* 0x000000010e079824 */ /* 0x040fe400010e0607 */
[----:B------:R-:W-:Y:S02]  /*06b0*/  @!P1 IMAD.X R9, R14, 0x1, R17, P3 ;  /* 0x000000010e099824 */ /* 0x000fe400018e0611 */
[----:B------:R-:W1:Y:S03]  /*06c0*/  LDC.64 R16, c[0x0][0x380] ;  /* 0x0000e000ff107b82 */ /* 0x000e660000000a00 */
[----:B------:R1:W3:Y:S01]  /*06d0*/  @!P1 LDG.E.CONSTANT R11, desc[UR4][R8.64] ;  /* 0x00000004080b9981 */ /* 0x0002e2000c1e9900 */
[----:B--2---:R-:W-:-:S05]  /*06e0*/  @!P0 FADD R3, R3, R0 ;  /* 0x0000000003038221 */ /* 0x004fca0000000000 */
[----:B------:R0:W-:Y:S04]  /*06f0*/  @!P0 STG.E desc[UR4][R4.64], R3 ;  /* 0x0000000304008986 */ /* 0x0001e8000c101904 */
[----:B------:R-:W3:Y:S01]  /*0700*/  @!P1 LDG.E R0, desc[UR4][R6.64] ;  /* 0x0000000406009981 */ /* 0x000ee2000c1e1900 */
[----:B------:R-:W-:-:S05]  /*0710*/  IADD3 R13, P0, PT, R2, R13, RZ ;  /* 0x0000000d020d7210 */ /* 0x000fca0007f1e0ff */
[----:B------:R-:W-:Y:S01]  /*0720*/  IMAD.X R12, RZ, RZ, R12, P0 ;  /* 0x000000ffff0c7224 */ /* 0x000fe200000e060c */
[----:B------:R-:W-:-:S04]  /*0730*/  ISETP.GE.U32.AND P0, PT, R13, UR6, PT ;  /* 0x000000060d007c0c */ /* 0x000fc8000bf06070 */
[----:B------:R-:W-:-:S13]  /*0740*/  ISETP.GE.U32.AND.EX P0, PT, R12, UR7, PT, P0 ;  /* 0x000000070c007c0c */ /* 0x000fda000bf06100 */
[C---:B------:R-:W-:Y:S01]  /*0750*/  @!P0 IMAD.SHL.U32 R15, R13.reuse, 0x4, RZ ;  /* 0x000000040d0f8824 */ /* 0x040fe200078e00ff */
[----:B------:R-:W-:-:S04]  /*0760*/  @!P0 SHF.L.U64.HI R10, R13, 0x2, R12 ;  /* 0x000000020d0a8819 */ /* 0x000fc8000001020c */
[C---:B0-----:R-:W-:Y:S02]  /*0770*/  @!P0 IADD3 R4, P3, PT, R15.reuse, R18, RZ ;  /* 0x000000120f048210 */ /* 0x041fe40007f7e0ff */
[----:B-1----:R-:W-:-:S03]  /*0780*/  @!P0 IADD3 R8, P2, PT, R15, R16, RZ ;  /* 0x000000100f088210 */ /* 0x002fc60007f5e0ff */
[C---:B------:R-:W-:Y:S02]  /*0790*/  @!P0 IMAD.X R5, R10.reuse, 0x1, R19, P3 ;  /* 0x000000010a058824 */ /* 0x040fe400018e0613 */
[----:B------:R-:W-:-:S04]  /*07a0*/  @!P0 IMAD.X R9, R10, 0x1, R17, P2 ;  /* 0x000000010a098824 */ /* 0x000fc800010e0611 */
[----:B------:R-:W2:Y:S01]  /*07b0*/  @!P0 LDG.E.CONSTANT R5, desc[UR4][R4.64] ;  /* 0x0000000404058981 */ /* 0x000ea2000c1e9900 */
[----:B---3--:R-:W-:-:S05]  /*07c0*/  @!P1 FADD R3, R11, R0 ;  /* 0x000000000b039221 */ /* 0x008fca0000000000 */
[----:B------:R0:W-:Y:S04]  /*07d0*/  @!P1 STG.E desc[UR4][R6.64], R3 ;  /* 0x0000000306009986 */ /* 0x0001e8000c101904 */
[----:B------:R-:W2:Y:S01]  /*07e0*/  @!P0 LDG.E R0, desc[UR4][R8.64] ;  /* 0x0000000408008981 */ /* 0x000ea2000c1e1900 */
[----:B------:R-:W-:-:S05]  /*07f0*/  IADD3 R2, P1, PT, R2, R13, RZ ;  /* 0x0000000d02027210 */ /* 0x000fca0007f3e0ff */
[----:B------:R-:W-:Y:S01]  /*0800*/  IMAD.X R13, RZ, RZ, R12, P1 ;  /* 0x000000ffff0d7224 */ /* 0x000fe200008e060c */
[----:B------:R-:W-:-:S04]  /*0810*/  ISETP.GE.U32.AND P1, PT, R2, UR6, PT ;  /* 0x0000000602007c0c */ /* 0x000fc8000bf26070 */
[----:B------:R-:W-:Y:S01]  /*0820*/  ISETP.GE.U32.AND.EX P1, PT, R13, UR7, PT, P1 ;  /* 0x000000070d007c0c */ /* 0x000fe2000bf26110 */
[----:B--2---:R-:W-:-:S05]  /*0830*/  @!P0 FADD R11, R5, R0 ;  /* 0x00000000050b8221 */ /* 0x004fca0000000000 */
[----:B------:R0:W-:Y:S07]  /*0840*/  @!P0 STG.E desc[UR4][R8.64], R11 ;  /* 0x0000000b08008986 */ /* 0x0001ee000c101904 */
[----:B------:R-:W-:Y:S05]  /*0850*/  @P1 EXIT ;  /* 0x000000000000194d */ /* 0x000fea0003800000 */
[----:B------:R-:W1:Y:S01]  /*0860*/  LDCU.128 UR8, c[0x0][0x380] ;  /* 0x00007000ff0877ac */ /* 0x000e620008000c00 */
[C---:B0-----:R-:W-:Y:S01]  /*0870*/  IMAD.SHL.U32 R3, R2.reuse, 0x4, RZ ;  /* 0x0000000402037824 */ /* 0x041fe200078e00ff */
[----:B------:R-:W-:-:S04]  /*0880*/  SHF.L.U64.HI R13, R2, 0x2, R13 ;  /* 0x00000002020d7819 */ /* 0x000fc8000001020d */
[C---:B-1----:R-:W-:Y:S02]  /*0890*/  IADD3 R4, P1, PT, R3.reuse, UR10, RZ ;  /* 0x0000000a03047c10 */ /* 0x042fe4000ff3e0ff */
[----:B------:R-:W-:Y:S02]  /*08a0*/  IADD3 R2, P0, PT, R3, UR8, RZ ;  /* 0x0000000803027c10 */ /* 0x000fe4000ff1e0ff */
[C---:B------:R-:W-:Y:S02]  /*08b0*/  IADD3.X R5, PT, PT, R13.reuse, UR11, RZ, P1, !PT ;  /* 0x0000000b0d057c10 */ /* 0x040fe40008ffe4ff */
[----:B------:R-:W-:-:S04]  /*08c0*/  IADD3.X R3, PT, PT, R13, UR9, RZ, P0, !PT ;  /* 0x000000090d037c10 */ /* 0x000fc800087fe4ff */
[----:B------:R-:W2:Y:S04]  /*08d0*/  LDG.E.CONSTANT R5, desc[UR4][R4.64] ;  /* 0x0000000404057981 */ /* 0x000ea8000c1e9900 */
[----:B------:R-:W2:Y:S02]  /*08e0*/  LDG.E R0, desc[UR4][R2.64] ;  /* 0x0000000402007981 */ /* 0x000ea4000c1e1900 */
[----:B--2---:R-:W-:-:S05]  /*08f0*/  FADD R7, R5, R0 ;  /* 0x0000000005077221 */ /* 0x004fca0000000000 */
[----:B------:R-:W-:Y:S01]  /*0900*/  STG.E desc[UR4][R2.64], R7 ;  /* 0x0000000702007986 */ /* 0x000fe2000c101904 */
[----:B------:R-:W-:Y:S05]  /*0910*/  EXIT ;  /* 0x000000000000794d */ /* 0x000fea0003800000 */
.L_x_1450:
        /* <DEDUP_REMOVED lines=28> */
[----:B--2---:R-:W-:-:S05]  /*0ae0*/  @!P0 FADD R3, -R3, R0 ;  /* 0x0000000003038221 */ /* 0x004fca0000000100 */
        /* <DEDUP_REMOVED lines=13> */
[----:B---3--:R-:W-:-:S05]  /*0bc0*/  @!P1 FADD R3, -R11, R0 ;  /* 0x000000000b039221 */ /* 0x008fca0000000100 */
[----:B------:R0:W-:Y:S04]  /*0bd0*/  @!P1 STG.E desc[UR4][R6.64], R3 ;  /* 0x0000000306009986 */ /* 0x0001e8000c101904 */
[----:B------:R-:W2:Y:S01]  /*0be0*/  @!P0 LDG.E R0, desc[UR4][R8.64] ;  /* 0x0000000408008981 */ /* 0x000ea2000c1e1900 */
[----:B------:R-:W-:-:S05]  /*0bf0*/  IADD3 R2, P1, PT, R2, R13, RZ ;  /* 0x0000000d02027210 */ /* 0x000fca0007f3e0ff */
[----:B------:R-:W-:Y:S01]  /*0c00*/  IMAD.X R13, RZ, RZ, R12, P1 ;  /* 0x000000ffff0d7224 */ /* 0x000fe200008e060c */
[----:B------:R-:W-:-:S04]  /*0c10*/  ISETP.GE.U32.AND P1, PT, R2, UR6, PT ;  /* 0x0000000602007c0c */ /* 0x000fc8000bf26070 */
[----:B------:R-:W-:Y:S01]  /*0c20*/  ISETP.GE.U32.AND.EX P1, PT, R13, UR7, PT, P1 ;  /* 0x000000070d007c0c */ /* 0x000fe2000bf26110 */
[----:B--2---:R-:W-:-:S05]  /*0c30*/  @!P0 FADD R11, -R5, R0 ;  /* 0x00000000050b8221 */ /* 0x004fca0000000100 */
        /* <DEDUP_REMOVED lines=11> */
[----:B--2---:R-:W-:-:S05]  /*0cf0*/  FADD R7, -R5, R0 ;  /* 0x0000000005077221 */ /* 0x004fca0000000100 */
[----:B------:R-:W-:Y:S01]  /*0d00*/  STG.E desc[UR4][R2.64], R7 ;  /* 0x0000000702007986 */ /* 0x000fe2000c101904 */
[----:B------:R-:W-:Y:S05]  /*0d10*/  EXIT ;  /* 0x000000000000794d */ /* 0x000fea0003800000 */
.L_x_162:
[----:B------:R-:W-:-:S05]  /*0d20*/  IMAD.MOV.U32 R3, RZ, RZ, -0x3 ;  /* 0xfffffffdff037424 */ /* 0x000fca00078e00ff */
[----:B------:R-:W-:-:S05]  /*0d30*/  VIADDMNMX.U32 R0, R0, R3, 0x3, PT ;  /* 0x0000000300007446 */ /* 0x000fca0003800003 */
[----:B------:R-:W-:-:S04]  /*0d40*/  IMAD.SHL.U32 R0, R0, 0x4, RZ ;  /* 0x0000000400007824 */ /* 0x000fc800078e00ff */
[----:B------:R-:W0:Y:S02]  /*0d50*/  LDC R4, c[0x2][R0+0x10] ;  /* 0x0080040000047b82 */ /* 0x000e240000000800 */
[----:B0-----:R-:W-:-:S04]  /*0d60*/  SHF.R.S32.HI R5, RZ, 0x1f, R4 ;  /* 0x0000001fff057819 */ /* 0x001fc80000011404 */
.L_x_1453:
[----:B------:R-:W-:Y:S05]  /*0d70*/  BRX R4 -0xd80                                                            (*"BRANCH_TARGETS .L_x_1454,.L_x_1455,.L_x_1456,.L_x_1452"*) ;  /* 0xfffffff004a07949 */ /* 0x000fea000383ffff */
.L_x_1456:
[----:B------:R-:W0:Y:S01]  /*0d80*/  LDCU.64 UR6, c[0x0][0x390] ;  /* 0x00007200ff0677ac */ /* 0x000e220008000a00 */
[----:B------:R-:W-:Y:S01]  /*0d90*/  BSSY.RECONVERGENT B0, `(.L_x_163) ;  /* 0x0000056000007945 */ /* 0x000fe20003800200 */
[----:B0-----:R-:W-:-:S04]  /*0da0*/  ISETP.GE.U32.AND P0, PT, R8, UR6, PT ;  /* 0x0000000608007c0c */ /* 0x001fc8000bf06070 */
[----:B------:R-:W-:-:S13]  /*0db0*/  ISETP.GE.U32.AND.EX P0, PT, R9, UR7, PT, P0 ;  /* 0x0000000709007c0c */ /* 0x000fda000bf06100 */
[----:B------:R-:W-:Y:S05]  /*0dc0*/  @P0 BRA `(.L_x_164) ;  /* 0x0000000400480947 */ /* 0x000fea0003800000 */
[----:B------:R-:W0:Y:S01]  /*0dd0*/  LDCU.128 UR8, c[0x0][0x380] ;  /* 0x00007000ff0877ac */ /* 0x000e220008000c00 */
[C---:B------:R-:W-:Y:S01]  /*0de0*/  IMAD.SHL.U32 R6, R8.reuse, 0x4, RZ ;  /* 0x0000000408067824 */ /* 0x040fe200078e00ff */
[----:B------:R-:W-:-:S04]  /*0df0*/  SHF.L.U64.HI R0, R8, 0x2, R9 ;  /* 0x0000000208007819 */ /* 0x000fc80000010209 */
[C---:B0-----:R-:W-:Y:S02]  /*0e00*/  IADD3 R4, P0, PT, R6.reuse, UR8, RZ ;  /* 0x0000000806047c10 */ /* 0x041fe4000ff1e0ff */
[----:B------:R-:W-:Y:S02]  /*0e10*/  IADD3 R6, P1, PT, R6, UR10, RZ ;  /* 0x0000000a06067c10 */ /* 0x000fe4000ff3e0ff */
[C---:B------:R-:W-:Y:S02]  /*0e20*/  IADD3.X R5, PT, PT, R0.reuse, UR9, RZ, P0, !PT ;  /* 0x0000000900057c10 */ /* 0x040fe400087fe4ff */
[----:B------:R-:W-:-:S03]  /*0e30*/  IADD3.X R7, PT, PT, R0, UR11, RZ, P1, !PT ;  /* 0x0000000b00077c10 */ /* 0x000fc60008ffe4ff */
[----:B------:R-:W2:Y:S04]  /*0e40*/  LDG.E R0, desc[UR4][R4.64] ;  /* 0x0000000404007981 */ /* 0x000ea8000c1e1900 */
[----:B------:R-:W2:Y:S01]  /*0e50*/  LDG.E.CONSTANT R13, desc[UR4][R6.64] ;  /* 0x00000004060d7981 */ /* 0x000ea2000c1e9900 */
[----:B------:R-:W-:Y:S01]  /*0e60*/  BSSY.RECONVERGENT B1, `(.L_x_165) ;  /* 0x0000044000017945 */ /* 0x000fe20003800200 */
[C---:B--2---:R-:W-:Y:S01]  /*0e70*/  FSETP.GEU.AND P0, PT, |R0|.reuse, |R13|, PT ;  /* 0x4000000d0000720b */ /* 0x044fe20003f0e200 */
[----:B------:R-:W-:-:S12]  /*0e80*/  FADD R3, |R0|, -RZ ;  /* 0x800000ff00037221 */ /* 0x000fd80000000200 */
[----:B------:R-:W-:Y:S05]  /*0e90*/  @!P0 BRA `(.L_x_166) ;  /* 0x0000000400008947 */ /* 0x000fea0003800000 */
[C---:B------:R-:W-:Y:S01]  /*0ea0*/  FMUL R6, |R13|.reuse, 8388608 ;  /* 0x4b0000000d067820 */ /* 0x040fe20000400200 */
[----:B------:R-:W-:-:S04]  /*0eb0*/  FADD R11, |R13|, -RZ ;  /* 0x800000ff0d0b7221 */ /* 0x000fc80000000200 */
[----:B------:R-:W-:-:S13]  /*0ec0*/  FSETP.GTU.AND P0, PT, R3, R6, PT ;  /* 0x000000060300720b */ /* 0x000fda0003f0c000 */
[----:B------:R-:W-:Y:S05]  /*0ed0*/  @!P0 BRA `(.L_x_167) ;  /* 0x0000000000808947 */ /* 0x000fea0003800000 */
[----:B------:R-:W-:Y:S01]  /*0ee0*/  LOP3.LUT R10, R6, 0xff800000, RZ, 0xc0, !PT ;  /* 0xff800000060a7812 */ /* 0x000fe200078ec0ff */
[----:B------:R-:W-:Y:S01]  /*0ef0*/  BSSY.RECONVERGENT B2, `(.L_x_168) ;  /* 0x000001b000027945 */ /* 0x000fe20003800200 */
[C---:B------:R-:W-:Y:S02]  /*0f00*/  ISETP.GT.U32.AND P0, PT, R3.reuse, 0x7f7fffff, PT ;  /* 0x7f7fffff0300780c */ /* 0x040fe40003f04070 */
[C---:B------:R-:W-:Y:S02]  /*0f10*/  IADD3 R11, PT, PT, R3.reuse, 0xb800000, -R10 ;  /* 0x0b800000030b7810 */ /* 0x040fe40007ffe80a */
[----:B------:R-:W-:Y:S02]  /*0f20*/  LOP3.LUT R7, R3, 0x7fffff, RZ, 0xc0, !PT ;  /* 0x007fffff03077812 */ /* 0x000fe400078ec0ff */
[----:B------:R-:W-:Y:S02]  /*0f30*/  LOP3.LUT P1, R11, R11, 0xff800000, RZ, 0xc0, !PT ;  /* 0xff8000000b0b7812 */ /* 0x000fe4000782c0ff */
[----:B------:R-:W-:-:S02]  /*0f40*/  FSETP.GT.AND P2, PT, |R13|, RZ, PT ;  /* 0x000000ff0d00720b */ /* 0x000fc40003f44200 */
[----:B------:R-:W-:Y:S02]  /*0f50*/  FSEL R3, R10, +QNAN , !P0 ;  /* 0x7fffffff0a037808 */ /* 0x000fe40004000000 */
[----:B------:R-:W-:Y:S02]  /*0f60*/  LOP3.LUT R7, R7, 0x3f800000, RZ, 0xfc, !PT ;  /* 0x3f80000007077812 */ /* 0x000fe400078efcff */
[----:B------:R-:W-:-:S05]  /*0f70*/  FSEL R12, R3, +QNAN , P2 ;  /* 0x7fffffff030c7808 */ /* 0x000fca0001000000 */
[----:B------:R-:W-:Y:S05]  /*0f80*/  @!P1 BRA `(.L_x_169) ;  /* 0x0000000000449947 */ /* 0x000fea0003800000 */
[----:B------:R-:W-:Y:S01]  /*0f90*/  LOP3.LUT R6, R6, 0x7fffff, RZ, 0xc0, !PT ;  /* 0x007fffff06067812 */ /* 0x000fe200078ec0ff */
[----:B------:R-:W-:-:S03]  /*0fa0*/  IMAD.MOV.U32 R3, RZ, RZ, R11 ;  /* 0x000000ffff037224 */ /* 0x000fc600078e000b */
[----:B------:R-:W-:-:S04]  /*0fb0*/  LOP3.LUT R13, R6, 0x3f800000, RZ, 0xfc, !PT ;  /* 0x3f800000060d7812 */ /* 0x000fc800078efcff */
[----:B------:R0:W1:Y:S03]  /*0fc0*/  MUFU.RCP R14, R13 ;  /* 0x0000000d000e7308 */ /* 0x0000660000001000 */
.L_x_170:
[----:B------:R-:W-:-:S05]  /*0fd0*/  VIMNMX.U32 R6, PT, PT, R3, 0xb800000, PT ;  /* 0x0b80000003067848 */ /* 0x000fca0003fe0000 */
[----:B------:R-:W-:Y:S02]  /*0fe0*/  IMAD.IADD R7, R6, 0x1, R7 ;  /* 0x0000000106077824 */ /* 0x000fe400078e0207 */
[----:B------:R-:W-:Y:S02]  /*0ff0*/  IMAD.IADD R3, R3, 0x1, -R6 ;  /* 0x0000000103037824 */ /* 0x000fe400078e0a06 */
[----:B-1----:R-:W-:-:S03]  /*1000*/  FMUL R10, R7, R14 ;  /* 0x0000000e070a7220 */ /* 0x002fc60000400000 */
[----:B------:R-:W-:Y:S01]  /*1010*/  ISETP.NE.AND P1, PT, R3, RZ, PT ;  /* 0x000000ff0300720c */ /* 0x000fe20003f25270 */
[----:B------:R-:W-:-:S04]  /*1020*/  FFMA R11, R10, -R13, R7 ;  /* 0x8000000d0a0b7223 */ /* 0x000fc80000000007 */
[----:B------:R-:W-:-:S04]  /*1030*/  FFMA R10, R11, R14, R10 ;  /* 0x0000000e0b0a7223 */ /* 0x000fc8000000000a */
[----:B------:R-:W-:-:S04]  /*1040*/  FFMA R11, R10, -R13, R7 ;  /* 0x8000000d0a0b7223 */ /* 0x000fc80000000007 */
[----:B------:R-:W-:-:S04]  /*1050*/  FFMA.RZ R11, R11, R14, R10 ;  /* 0x0000000e0b0b7223 */ /* 0x000fc8000000c00a */
[----:B------:R-:W1:Y:S02]  /*1060*/  FRND.TRUNC R10, R11 ;  /* 0x0000000b000a7307 */ /* 0x000e64000020d000 */
[----:B-1----:R-:W-:-:S05]  /*1070*/  FFMA R7, R10, -R13, R7 ;  /* 0x8000000d0a077223 */ /* 0x002fca0000000007 */
[----:B------:R-:W-:-:S13]  /*1080*/  ISETP.NE.AND P0, PT, R7, RZ, PT ;  /* 0x000000ff0700720c */ /* 0x000fda0003f05270 */
[----:B------:R-:W-:Y:S05]  /*1090*/  @P0 BRA P1, `(.L_x_170) ;  /* 0xfffffffc00cc0947 */ /* 0x000fea000083ffff */
.L_x_169:
[----:B------:R-:W-:Y:S05]  /*10a0*/  BSYNC.RECONVERGENT B2 ;  /* 0x0000000000027941 */ /* 0x000fea0003800200 */
.L_x_168:
[----:B------:R-:W-:-:S04]  /*10b0*/  FMUL R7, R7, 1.1920928955078125e-07 ;  /* 0x3400000007077820 */ /* 0x000fc80000400000 */
[----:B------:R-:W-:Y:S01]  /*10c0*/  FMUL R3, R12, R7 ;  /* 0x000000070c037220 */ /* 0x000fe20000400000 */
[----:B------:R-:W-:Y:S06]  /*10d0*/  BRA `(.L_x_166) ;  /* 0x0000000000707947 */ /* 0x000fec0003800000 */
.L_x_167:
        /* <DEDUP_REMOVED lines=9> */
[----:B0-----:R-:W-:-:S05]  /*1170*/  FFMA R12, -|R13|, R10, R3 ;  /* 0x0000000a0d0c7223 */ /* 0x001fca0000000303 */
[----:B------:R-:W-:-:S13]  /*1180*/  ISETP.GE.U32.AND P0, PT, R12, R11, PT ;  /* 0x0000000b0c00720c */ /* 0x000fda0003f06070 */
[----:B------:R-:W-:Y:S05]  /*1190*/  @!P0 BRA `(.L_x_172) ;  /* 0x0000000000388947 */ /* 0x000fea0003800000 */
[----:B------:R-:W-:-:S13]  /*11a0*/  ISETP.GT.U32.AND P0, PT, R12, -0x80000000, PT ;  /* 0x800000000c00780c */ /* 0x000fda0003f04070 */
[----:B------:R-:W-:Y:S05]  /*11b0*/  @P0 BRA `(.L_x_173) ;  /* 0x0000000000240947 */ /* 0x000fea0003800000 */
[----:B------:R-:W-:Y:S01]  /*11c0*/  FADD R6, |R13|, |R13| ;  /* 0x4000000d0d067221 */ /* 0x000fe20000000200 */
[----:B------:R-:W-:-:S04]  /*11d0*/  FADD R10, R10, 1 ;  /* 0x3f8000000a0a7421 */ /* 0x000fc80000000000 */
[----:B------:R-:W-:-:S13]  /*11e0*/  FSETP.GE.AND P0, PT, R12, R6, PT ;  /* 0x000000060c00720b */ /* 0x000fda0003f06000 */
[----:B------:R-:W-:Y:S05]  /*11f0*/  @!P0 BRA `(.L_x_172) ;  /* 0x0000000000208947 */ /* 0x000fea0003800000 */
[----:B------:R-:W-:Y:S01]  /*1200*/  FFMA R6, |R13|, -3, R12 ;  /* 0xc04000000d067823 */ /* 0x000fe2000000020c */
[----:B------:R-:W-:-:S04]  /*1210*/  FADD R10, R10, 1 ;  /* 0x3f8000000a0a7421 */ /* 0x000fc80000000000 */
[----:B------:R-:W-:-:S13]  /*1220*/  FSETP.GE.AND P0, PT, R6, RZ, PT ;  /* 0x000000ff0600720b */ /* 0x000fda0003f06000 */
[----:B------:R-:W-:Y:S01]  /*1230*/  @P0 FADD R10, R10, 1 ;  /* 0x3f8000000a0a0421 */ /* 0x000fe20000000000 */
[----:B------:R-:W-:Y:S06]  /*1240*/  BRA `(.L_x_172) ;  /* 0x00000000000c7947 */ /* 0x000fec0003800000 */
.L_x_173:
[----:B------:R-:W-:Y:S01]  /*1250*/  FSETP.GEU.AND P0, PT, R12, -|R13|, PT ;  /* 0xc000000d0c00720b */ /* 0x000fe20003f0e000 */
[----:B------:R-:W-:-:S12]  /*1260*/  FADD R10, R10, -1 ;  /* 0xbf8000000a0a7421 */ /* 0x000fd80000000000 */
[----:B------:R-:W-:-:S07]  /*1270*/  @!P0 FADD R10, R10, -1 ;  /* 0xbf8000000a0a8421 */ /* 0x000fce0000000000 */
.L_x_172:
[----:B------:R-:W-:Y:S05]  /*1280*/  BSYNC.RECONVERGENT B2 ;  /* 0x0000000000027941 */ /* 0x000fea0003800200 */
.L_x_171:
[----:B------:R-:W-:-:S07]  /*1290*/  FFMA R3, -|R13|, R10, R3 ;  /* 0x0000000a0d037223 */ /* 0x000fce0000000303 */
.L_x_166:
[----:B------:R-:W-:Y:S05]  /*12a0*/  BSYNC.RECONVERGENT B1 ;  /* 0x0000000000017941 */ /* 0x000fea0003800200 */
.L_x_165:
[C---:B------:R-:W-:Y:S02]  /*12b0*/  FSETP.NAN.AND P0, PT, |R3|.reuse, |R3|, PT ;  /* 0x400000030300720b */ /* 0x040fe40003f08200 */
[----:B------:R-:W-:-:S04]  /*12c0*/  LOP3.LUT R0, R3, 0x80000000, R0, 0xb8, !PT ;  /* 0x8000000003007812 */ /* 0x000fc800078eb800 */
[----:B------:R-:W-:-:S05]  /*12d0*/  FSEL R3, R3, R0, P0 ;  /* 0x0000000003037208 */ /* 0x000fca0000000000 */
[----:B------:R1:W-:Y:S02]  /*12e0*/  STG.E desc[UR4][R4.64], R3 ;  /* 0x0000000304007986 */ /* 0x0003e4000c101904 */
.L_x_164:
[----:B------:R-:W-:Y:S05]  /*12f0*/  BSYNC.RECONVERGENT B0 ;  /* 0x0000000000007941 */ /* 0x000fea0003800200 */
.L_x_163:
[----:B-1----:R-:W-:Y:S01]  /*1300*/  IADD3 R3, P0, PT, R8, R2, RZ ;  /* 0x0000000208037210 */ /* 0x002fe20007f1e0ff */
[----:B------:R-:W-:Y:S04]  /*1310*/  BSSY.RECONVERGENT B0, `(.L_x_174) ;  /* 0x0000056000007945 */ /* 0x000fe80003800200 */
[----:B------:R-:W-:Y:S01]  /*1320*/  IMAD.X R8, RZ, RZ, R9, P0 ;  /* 0x000000ffff087224 */ /* 0x000fe200000e0609 */
[----:B------:R-:W-:-:S04]  /*1330*/  ISETP.GE.U32.AND P0, PT, R3, UR6, PT ;  /* 0x0000000603007c0c */ /* 0x000fc8000bf06070 */
[----:B------:R-:W-:-:S13]  /*1340*/  ISETP.GE.U32.AND.EX P0, PT, R8, UR7, PT, P0 ;  /* 0x0000000708007c0c */ /* 0x000fda000bf06100 */
[----:B------:R-:W-:Y:S05]  /*1350*/  @P0 BRA `(.L_x_175) ;  /* 0x0000000400440947 */ /* 0x000fea0003800000 */
[----:B------:R-:W1:Y:S01]  /*1360*/  LDCU.128 UR8, c[0x0][0x380] ;  /* 0x00007000ff0877ac */ /* 0x000e620008000c00 */
[C---:B------:R-:W-:Y:S01]  /*1370*/  IMAD.SHL.U32 R6, R3.reuse, 0x4, RZ ;  /* 0x0000000403067824 */ /* 0x040fe200078e00ff */
[----:B------:R-:W-:-:S04]  /*1380*/  SHF.L.U64.HI R0, R3, 0x2, R8 ;  /* 0x0000000203007819 */ /* 0x000fc80000010208 */
[C---:B-1----:R-:W-:Y:S02]  /*1390*/  IADD3 R4, P0, PT, R6.reuse, UR8, RZ ;  /* 0x0000000806047c10 */ /* 0x042fe4000ff1e0ff */
[----:B------:R-:W-:Y:S02]  /*13a0*/  IADD3 R6, P1, PT, R6, UR10, RZ ;  /* 0x0000000a06067c10 */ /* 0x000fe4000ff3e0ff */
[C---:B------:R-:W-:Y:S02]  /*13b0*/  IADD3.X R5, PT, PT, R0.reuse, UR9, RZ, P0, !PT ;  /* 0x0000000900057c10 */ /* 0x040fe400087fe4ff */
[----:B------:R-:W-:-:S03]  /*13c0*/  IADD3.X R7, PT, PT, R0, UR11, RZ, P1, !PT ;  /* 0x0000000b00077c10 */ /* 0x000fc60008ffe4ff */
[----:B------:R-:W2:Y:S04]  /*13d0*/  LDG.E R0, desc[UR4][R4.64] ;  /* 0x0000000404007981 */ /* 0x000ea8000c1e1900 */
[----:B0-----:R-:W2:Y:S01]  /*13e0*/  LDG.E.CONSTANT R13, desc[UR4][R6.64] ;  /* 0x00000004060d7981 */ /* 0x001ea2000c1e9900 */
[----:B------:R-:W-:Y:S01]  /*13f0*/  BSSY.RECONVERGENT B1, `(.L_x_176) ;  /* 0x0000043000017945 */ /* 0x000fe20003800200 */
[C---:B--2---:R-:W-:Y:S01]  /*1400*/  FSETP.GEU.AND P0, PT, |R0|.reuse, |R13|, PT ;  /* 0x4000000d0000720b */ /* 0x044fe20003f0e200 */
[----:B------:R-:W-:-:S12]  /*1410*/  FADD R9, |R0|, -RZ ;  /* 0x800000ff00097221 */ /* 0x000fd80000000200 */
[----:B------:R-:W-:Y:S05]  /*1420*/  @!P0 BRA `(.L_x_177) ;  /* 0x0000000000fc8947 */ /* 0x000fea0003800000 */
[----:B------:R-:W-:-:S05]  /*1430*/  FMUL R6, |R13|, 8388608 ;  /* 0x4b0000000d067820 */ /* 0x000fca0000400200 */
[----:B------:R-:W-:-:S13]  /*1440*/  FSETP.GTU.AND P0, PT, R9, R6, PT ;  /* 0x000000060900720b */ /* 0x000fda0003f0c000 */
[----:B------:R-:W-:Y:S05]  /*1450*/  @P0 BRA `(.L_x_178) ;  /* 0x0000000000780947 */ /* 0x000fea0003800000 */
[C---:B------:R-:W-:Y:S01]  /*1460*/  FMUL R6, |R13|.reuse, 16777216 ;  /* 0x4b8000000d067820 */ /* 0x040fe20000400200 */
[----:B------:R-:W-:Y:S01]  /*1470*/  FSETP.GEU.AND P0, PT, |R13|, 1.175494350822287508e-38, PT ;  /* 0x008000000d00780b */ /* 0x000fe20003f0e200 */
[----:B------:R-:W-:Y:S01]  /*1480*/  FMUL R10, R9, 16777216 ;  /* 0x4b800000090a7820 */ /* 0x000fe20000400000 */
[----:B------:R-:W-:Y:S01]  /*1490*/  FADD R11, |R13|, -RZ ;  /* 0x800000ff0d0b7221 */ /* 0x000fe20000000200 */
[----:B------:R-:W-:Y:S01]  /*14a0*/  BSSY.RECONVERGENT B2, `(.L_x_179) ;  /* 0x0000017000027945 */ /* 0x000fe20003800200 */
        /* <DEDUP_REMOVED lines=19> */
.L_x_181:
[----:B------:R-:W-:Y:S01]  /*15e0*/  FSETP.GEU.AND P0, PT, R12, -|R13|, PT ;  /* 0xc000000d0c00720b */ /* 0x000fe20003f0e000 */
[----:B------:R-:W-:-:S12]  /*15f0*/  FADD R10, R10, -1 ;  /* 0xbf8000000a0a7421 */ /* 0x000fd80000000000 */
[----:B------:R-:W-:-:S07]  /*1600*/  @!P0 FADD R10, R10, -1 ;  /* 0xbf8000000a0a8421 */ /* 0x000fce0000000000 */
.L_x_180:
[----:B------:R-:W-:Y:S05]  /*1610*/  BSYNC.RECONVERGENT B2 ;  /* 0x0000000000027941 */ /* 0x000fea0003800200 */
.L_x_179:
[----:B------:R-:W-:Y:S01]  /*1620*/  FFMA R9, -|R13|, R10, R9 ;  /* 0x0000000a0d097223 */ /* 0x000fe20000000309 */
[----:B------:R-:W-:Y:S06]  /*1630*/  BRA `(.L_x_177) ;  /* 0x0000000000787947 */ /* 0x000fec0003800000 */
.L_x_178:
        /* <DEDUP_REMOVED lines=11> */
[----:B------:R-:W-:-:S04]  /*16f0*/  LOP3.LUT R6, R6, 0x7fffff, RZ, 0xc0, !PT ;  /* 0x007fffff06067812 */ /* 0x000fc800078ec0ff */
[----:B------:R-:W-:-:S04]  /*1700*/  LOP3.LUT R6, R6, 0x3f800000, RZ, 0xfc, !PT ;  /* 0x3f80000006067812 */ /* 0x000fc800078efcff */
[----:B------:R0:W1:Y:S03]  /*1710*/  MUFU.RCP R10, R6 ;  /* 0x00000006000a7308 */ /* 0x0000660000001000 */
.L_x_184:
[----:B------:R-:W-:-:S05]  /*1720*/  VIMNMX.U32 R12, PT, PT, R7, 0xb800000, PT ;  /* 0x0b800000070c7848 */ /* 0x000fca0003fe0000 */
[----:B------:R-:W-:Y:S02]  /*1730*/  IMAD.IADD R9, R12, 0x1, R9 ;  /* 0x000000010c097824 */ /* 0x000fe400078e0209 */
[----:B------:R-:W-:Y:S02]  /*1740*/  IMAD.IADD R7, R7, 0x1, -R12 ;  /* 0x0000000107077824 */ /* 0x000fe400078e0a0c */
[----:B-1----:R-:W-:-:S03]  /*1750*/  FMUL R11, R10, R9 ;  /* 0x000000090a0b7220 */ /* 0x002fc60000400000 */
[----:B------:R-:W-:Y:S01]  /*1760*/  ISETP.NE.AND P1, PT, R7, RZ, PT ;  /* 0x000000ff0700720c */ /* 0x000fe20003f25270 */
[----:B------:R-:W-:-:S04]  /*1770*/  FFMA R13, -R6, R11, R9 ;  /* 0x0000000b060d7223 */ /* 0x000fc80000000109 */
[----:B------:R-:W-:-:S04]  /*1780*/  FFMA R14, R10, R13, R11 ;  /* 0x0000000d0a0e7223 */ /* 0x000fc8000000000b */
[----:B------:R-:W-:-:S04]  /*1790*/  FFMA R11, -R6, R14, R9 ;  /* 0x0000000e060b7223 */ /* 0x000fc80000000109 */
[----:B------:R-:W-:-:S06]  /*17a0*/  FFMA.RZ R11, R10, R11, R14 ;  /* 0x0000000b0a0b7223 */ /* 0x000fcc000000c00e */
[----:B------:R-:W1:Y:S02]  /*17b0*/  FRND.TRUNC R11, R11 ;  /* 0x0000000b000b7307 */ /* 0x000e64000020d000 */
[----:B-1----:R-:W-:-:S05]  /*17c0*/  FFMA R9, -R6, R11, R9 ;  /* 0x0000000b06097223 */ /* 0x002fca0000000109 */
[----:B------:R-:W-:-:S13]  /*17d0*/  ISETP.NE.AND P0, PT, R9, RZ, PT ;  /* 0x000000ff0900720c */ /* 0x000fda0003f05270 */
[----:B------:R-:W-:Y:S05]  /*17e0*/  @P0 BRA P1, `(.L_x_184) ;  /* 0xfffffffc00cc0947 */ /* 0x000fea000083ffff */
.L_x_183:
[----:B------:R-:W-:Y:S05]  /*17f0*/  BSYNC.RECONVERGENT B2 ;  /* 0x0000000000027941 */ /* 0x000fea0003800200 */
.L_x_182:
[----:B0-----:R-:W-:-:S04]  /*1800*/  FMUL R6, R9, 1.1920928955078125e-07 ;  /* 0x3400000009067820 */ /* 0x001fc80000400000 */
[----:B------:R-:W-:-:S07]  /*1810*/  FMUL R9, R15, R6 ;  /* 0x000000060f097220 */ /* 0x000fce0000400000 */
.L_x_177:
[----:B------:R-:W-:Y:S05]  /*1820*/  BSYNC.RECONVERGENT B1 ;  /* 0x0000000000017941 */ /* 0x000fea0003800200 */
.L_x_176:
[C---:B------:R-:W-:Y:S02]  /*1830*/  FSETP.NAN.AND P0, PT, |R9|.reuse, |R9|, PT ;  /* 0x400000090900720b */ /* 0x040fe40003f08200 */
[----:B------:R-:W-:-:S04]  /*1840*/  LOP3.LUT R0, R9, 0x80000000, R0, 0xb8, !PT ;  /* 0x8000000009007812 */ /* 0x000fc800078eb800 */
[----:B------:R-:W-:-:S05]  /*1850*/  FSEL R9, R9, R0, P0 ;  /* 0x0000000009097208 */ /* 0x000fca0000000000 */
[----:B------:R1:W-:Y:S02]  /*1860*/  STG.E desc[UR4][R4.64], R9 ;  /* 0x0000000904007986 */ /* 0x0003e4000c101904 */
.L_x_175:
[----:B------:R-:W-:Y:S05]  /*1870*/  BSYNC.RECONVERGENT B0 ;  /* 0x0000000000007941 */ /* 0x000fea0003800200 */
.L_x_174:
[----:B------:R-:W-:Y:S01]  /*1880*/  IADD3 R3, P0, PT, R2, R3, RZ ;  /* 0x0000000302037210 */ /* 0x000fe20007f1e0ff */
        /* <DEDUP_REMOVED lines=45> */
.L_x_192:
[----:B------:R-:W-:Y:S01]  /*1b60*/  FSETP.GEU.AND P0, PT, R12, -|R13|, PT ;  /* 0xc000000d0c00720b */ /* 0x000fe20003f0e000 */
[----:B------:R-:W-:-:S12]  /*1b70*/  FADD R10, R10, -1 ;  /* 0xbf8000000a0a7421 */ /* 0x000fd80000000000 */
[----:B------:R-:W-:-:S07]  /*1b80*/  @!P0 FADD R10, R10, -1 ;  /* 0xbf8000000a0a8421 */ /* 0x000fce0000000000 */
.L_x_191:
[----:B------:R-:W-:Y:S05]  /*1b90*/  BSYNC.RECONVERGENT B2 ;  /* 0x0000000000027941 */ /* 0x000fea0003800200 */
.L_x_190:
[----:B------:R-:W-:Y:S01]  /*1ba0*/  FFMA R9, -|R13|, R10, R9 ;  /* 0x0000000a0d097223 */ /* 0x000fe20000000309 */
[----:B------:R-:W-:Y:S06]  /*1bb0*/  BRA `(.L_x_188) ;  /* 0x0000000000787947 */ /* 0x000fec0003800000 */
.L_x_189:
        /* <DEDUP_REMOVED lines=14> */
.L_x_195:
        /* <DEDUP_REMOVED lines=13> */
.L_x_194:
[----:B------:R-:W-:Y:S05]  /*1d70*/  BSYNC.RECONVERGENT B2 ;  /* 0x0000000000027941 */ /* 0x000fea0003800200 */
.L_x_193:
[----:B0-----:R-:W-:-:S04]  /*1d80*/  FMUL R6, R9, 1.1920928955078125e-07 ;  /* 0x3400000009067820 */ /* 0x001fc80000400000 */
[----:B------:R-:W-:-:S07]  /*1d90*/  FMUL R9, R15, R6 ;  /* 0x000000060f097220 */ /* 0x000fce0000400000 */
.L_x_188:
[----:B------:R-:W-:Y:S05]  /*1da0*/  BSYNC.RECONVERGENT B1 ;  /* 0x0000000000017941 */ /* 0x000fea0003800200 */
.L_x_187:
[C---:B------:R-:W-:Y:S02]  /*1db0*/  FSETP.NAN.AND P0, PT, |R9|.reuse, |R9|, PT ;  /* 0x400000090900720b */ /* 0x040fe40003f08200 */
[----:B------:R-:W-:-:S04]  /*1dc0*/  LOP3.LUT R0, R9, 0x80000000, R0, 0xb8, !PT ;  /* 0x8000000009007812 */ /* 0x000fc800078eb800 */
[----:B------:R-:W-:-:S05]  /*1dd0*/  FSEL R9, R9, R0, P0 ;  /* 0x0000000009097208 */ /* 0x000fca0000000000 */
[----:B------:R2:W-:Y:S02]  /*1de0*/  STG.E desc[UR4][R4.64], R9 ;  /* 0x0000000904007986 */ /* 0x0005e4000c101904 */
.L_x_186:
[----:B------:R-:W-:Y:S05]  /*1df0*/  BSYNC.RECONVERGENT B0 ;  /* 0x0000000000007941 */ /* 0x000fea0003800200 */
.L_x_185:
[----:B------:R-:W-:-:S05]  /*1e00*/  IADD3 R2, P0, PT, R2, R3, RZ ;  /* 0x0000000302027210 */ /* 0x000fca0007f1e0ff */
[----:B------:R-:W-:Y:S01]  /*1e10*/  IMAD.X R3, RZ, RZ, R8, P0 ;  /* 0x000000ffff037224 */ /* 0x000fe200000e0608 */
[----:B------:R-:W-:-:S04]  /*1e20*/  ISETP.GE.U32.AND P0, PT, R2, UR6, PT ;  /* 0x0000000602007c0c */ /* 0x000fc8000bf06070 */
[----:B------:R-:W-:-:S13]  /*1e30*/  ISETP.GE.U32.AND.EX P0, PT, R3, UR7, PT, P0 ;  /* 0x0000000703007c0c */ /* 0x000fda000bf06100 */
[----:B------:R-:W-:Y:S05]  /*1e40*/  @P0 EXIT ;  /* 0x000000000000094d */ /* 0x000fea0003800000 */
[----:B------:R-:W3:Y:S01]  /*1e50*/  LDCU.128 UR8, c[0x0][0x380] ;  /* 0x00007000ff0877ac */ /* 0x000ee20008000c00 */
[C---:B-12---:R-:W-:Y:S01]  /*1e60*/  IMAD.SHL.U32 R4, R2.reuse, 0x4, RZ ;  /* 0x0000000402047824 */ /* 0x046fe200078e00ff */
[----:B------:R-:W-:-:S04]  /*1e70*/  SHF.L.U64.HI R0, R2, 0x2, R3 ;  /* 0x0000000202007819 */ /* 0x000fc80000010203 */
[C---:B---3--:R-:W-:Y:S02]  /*1e80*/  IADD3 R2, P0, PT, R4.reuse, UR8, RZ ;  /* 0x0000000804027c10 */ /* 0x048fe4000ff1e0ff */
        /* <DEDUP_REMOVED lines=13> */
[C---:B------:R-:W-:Y:S01]  /*1f60*/  FSETP.GEU.AND P0, PT, |R10|.reuse, 1.175494350822287508e-38, PT ;  /* 0x008000000a00780b */ /* 0x040fe20003f0e200 */
[----:B------:R-:W-:Y:S01]  /*1f70*/  FMUL R6, R7, 16777216 ;  /* 0x4b80000007067820 */ /* 0x000fe20000400000 */
[----:B------:R-:W-:Y:S01]  /*1f80*/  FADD R8, |R10|, -RZ ;  /* 0x800000ff0a087221 */ /* 0x000fe20000000200 */
[----:B------:R-:W-:Y:S01]  /*1f90*/  BSSY.RECONVERGENT B1, `(.L_x_199) ;  /* 0x0000017000017945 */ /* 0x000fe20003800200 */
[----:B------:R-:W-:Y:S02]  /*1fa0*/  FSEL R4, R4, |R10|, !P0 ;  /* 0x4000000a04047208 */ /* 0x000fe40004000000 */
[----:B------:R-:W-:-:S04]  /*1fb0*/  FSEL R5, R6, R7, !P0 ;  /* 0x0000000706057208 */ /* 0x000fc80004000000 */
[----:B------:R-:W1:Y:S02]  /*1fc0*/  MUFU.RCP R4, R4 ;  /* 0x0000000400047308 */ /* 0x000e640000001000 */
[----:B-1----:R-:W-:-:S06]  /*1fd0*/  FMUL R5, R4, R5 ;  /* 0x0000000504057220 */ /* 0x002fcc0000400000 */
[----:B------:R-:W1:Y:S02]  /*1fe0*/  FRND.TRUNC R6, R5 ;  /* 0x0000000500067307 */ /* 0x000e64000020d000 */
[----:B-1----:R-:W-:-:S05]  /*1ff0*/  FFMA R9, -|R10|, R6, R7 ;  /* 0x000000060a097223 */ /* 0x002fca0000000307 */
        /* <DEDUP_REMOVED lines=13> */
.L_x_201:
[----:B------:R-:W-:Y:S01]  /*20d0*/  FSETP.GEU.AND P0, PT, R9, -|R10|, PT ;  /* 0xc000000a0900720b */ /* 0x000fe20003f0e000 */
[----:B------:R-:W-:-:S12]  /*20e0*/  FADD R6, R6, -1 ;  /* 0xbf80000006067421 */ /* 0x000fd80000000000 */
[----:B------:R-:W-:-:S07]  /*20f0*/  @!P0 FADD R6, R6, -1 ;  /* 0xbf80000006068421 */ /* 0x000fce0000000000 */
.L_x_200:
[----:B------:R-:W-:Y:S05]  /*2100*/  BSYNC.RECONVERGENT B1 ;  /* 0x0000000000017941 */ /* 0x000fea0003800200 */
.L_x_199:
[----:B------:R-:W-:Y:S01]  /*2110*/  FFMA R7, -|R10|, R6, R7 ;  /* 0x000000060a077223 */ /* 0x000fe20000000307 */
[----:B------:R-:W-:Y:S06]  /*2120*/  BRA `(.L_x_197) ;  /* 0x0000000000787947 */ /* 0x000fec0003800000 */
.L_x_198:
        /* <DEDUP_REMOVED lines=13> */
[----:B------:R1:W2:Y:S03]  /*2200*/  MUFU.RCP R6, R4 ;  /* 0x0000000400067308 */ /* 0x0002a60000001000 */
.L_x_204:
[----:B------:R-:W-:-:S05]  /*2210*/  VIMNMX.U32 R8, PT, PT, R5, 0xb800000, PT ;  /* 0x0b80000005087848 */ /* 0x000fca0003fe0000 */
[----:B------:R-:W-:Y:S02]  /*2220*/  IMAD.IADD R7, R8, 0x1, R7 ;  /* 0x0000000108077824 */ /* 0x000fe400078e0207 */
[----:B------:R-:W-:Y:S02]  /*2230*/  IMAD.IADD R5, R5, 0x1, -R8 ;  /* 0x0000000105057824 */ /* 0x000fe400078e0a08 */
[----:B--2---:R-:W-:-:S03]  /*2240*/  FMUL R9, R6, R7 ;  /* 0x0000000706097220 */ /* 0x004fc60000400000 */
[----:B------:R-:W-:Y:S01]  /*2250*/  ISETP.NE.AND P1, PT, R5, RZ, PT ;  /* 0x000000ff0500720c */ /* 0x000fe20003f25270 */
[----:B------:R-:W-:-:S04]  /*2260*/  FFMA R10, -R4, R9, R7 ;  /* 0x00000009040a7223 */ /* 0x000fc80000000107 */
[----:B------:R-:W-:-:S04]  /*2270*/  FFMA R10, R6, R10, R9 ;  /* 0x0000000a060a7223 */ /* 0x000fc80000000009 */
[----:B------:R-:W-:-:S04]  /*2280*/  FFMA R9, -R4, R10, R7 ;  /* 0x0000000a04097223 */ /* 0x000fc80000000107 */
[----:B------:R-:W-:-:S06]  /*2290*/  FFMA.RZ R9, R6, R9, R10 ;  /* 0x0000000906097223 */ /* 0x000fcc000000c00a */
[----:B------:R-:W2:Y:S02]  /*22a0*/  FRND.TRUNC R9, R9 ;  /* 0x0000000900097307 */ /* 0x000ea4000020d000 */
[----:B--2---:R-:W-:-:S05]  /*22b0*/  FFMA R7, -R4, R9, R7 ;  /* 0x0000000904077223 */ /* 0x004fca0000000107 */
[----:B------:R-:W-:-:S13]  /*22c0*/  ISETP.NE.AND P0, PT, R7, RZ, PT ;  /* 0x000000ff0700720c */ /* 0x000fda0003f05270 */
[----:B------:R-:W-:Y:S05]  /*22d0*/  @P0 BRA P1, `(.L_x_204) ;  /* 0xfffffffc00cc0947 */ /* 0x000fea000083ffff */
.L_x_203:
[----:B------:R-:W-:Y:S05]  /*22e0*/  BSYNC.RECONVERGENT B1 ;  /* 0x0000000000017941 */ /* 0x000fea0003800200 */
.L_x_202:
[----:B-1----:R-:W-:-:S04]  /*22f0*/  FMUL R4, R7, 1.1920928955078125e-07 ;  /* 0x3400000007047820 */ /* 0x002fc80000400000 */
[----:B------:R-:W-:-:S07]  /*2300*/  FMUL R7, R11, R4 ;  /* 0x000000040b077220 */ /* 0x000fce0000400000 */
.L_x_197:
[----:B------:R-:W-:Y:S05]  /*2310*/  BSYNC.RECONVERGENT B0 ;  /* 0x0000000000007941 */ /* 0x000fea0003800200 */
.L_x_196:
[C---:B------:R-:W-:Y:S02]  /*2320*/  FSETP.NAN.AND P0, PT, |R7|.reuse, |R7|, PT ;  /* 0x400000070700720b */ /* 0x040fe40003f08200 */
[----:B------:R-:W-:-:S04]  /*2330*/  LOP3.LUT R0, R7, 0x80000000, R0, 0xb8, !PT ;  /* 0x8000000007007812 */ /* 0x000fc800078eb800 */
[----:B------:R-:W-:-:S05]  /*2340*/  FSEL R7, R7, R0, P0 ;  /* 0x0000000007077208 */ /* 0x000fca0000000000 */
[----:B------:R-:W-:Y:S01]  /*2350*/  STG.E desc[UR4][R2.64], R7 ;  /* 0x0000000702007986 */ /* 0x000fe2000c101904 */
[----:B------:R-:W-:Y:S05]  /*2360*/  EXIT ;  /* 0x000000000000794d */ /* 0x000fea0003800000 */
.L_x_1454:
        /* <DEDUP_REMOVED lines=8> */
[----:B0-----:R-:W-:-:S04]  /*23f0*/  IADD3 R4, P0, PT, R6, UR10, RZ ;  /* 0x0000000a06047c10 */ /* 0x001fc8000ff1e0ff */
[----:B------:R-:W-:-:S05]  /*2400*/  IADD3.X R5, PT, PT, R0, UR11, RZ, P0, !PT ;  /* 0x0000000b00057c10 */ /* 0x000fca00087fe4ff */
[----:B------:R-:W2:Y:S01]  /*2410*/  LDG.E.CONSTANT R15, desc[UR4][R4.64] ;  /* 0x00000004040f7981 */ /* 0x000ea2000c1e9900 */
[----:B------:R-:W-:-:S04]  /*2420*/  IADD3 R6, P0, PT, R6, UR8, RZ ;  /* 0x0000000806067c10 */ /* 0x000fc8000ff1e0ff */
[----:B------:R-:W-:-:S05]  /*2430*/  IADD3.X R7, PT, PT, R0, UR9, RZ, P0, !PT ;  /* 0x0000000900077c10 */ /* 0x000fca00087fe4ff */
[----:B------:R-:W3:Y:S01]  /*2440*/  LDG.E R0, desc[UR4][R6.64] ;  /* 0x0000000406007981 */ /* 0x000ee2000c1e1900 */
[----:B------:R-:W-:Y:S01]  /*2450*/  BSSY.RECONVERGENT B3, `(.L_x_207) ;  /* 0x000000c000037945 */ /* 0x000fe20003800200 */
[----:B--2---:R-:W0:Y:S08]  /*2460*/  MUFU.RCP R3, R15 ;  /* 0x0000000f00037308 */ /* 0x004e300000001000 */
[----:B---3--:R-:W1:Y:S01]  /*2470*/  FCHK P0, R0, R15 ;  /* 0x0000000f00007302 */ /* 0x008e620000000000 */
[----:B0-----:R-:W-:-:S04]  /*2480*/  FFMA R10, -R15, R3, 1 ;  /* 0x3f8000000f0a7423 */ /* 0x001fc80000000103 */
[----:B------:R-:W-:-:S04]  /*2490*/  FFMA R3, R3, R10, R3 ;  /* 0x0000000a03037223 */ /* 0x000fc80000000003 */
[----:B------:R-:W-:-:S04]  /*24a0*/  FFMA R10, R0, R3, RZ ;  /* 0x00000003000a7223 */ /* 0x000fc800000000ff */
[----:B------:R-:W-:-:S04]  /*24b0*/  FFMA R11, -R15, R10, R0 ;  /* 0x0000000a0f0b7223 */ /* 0x000fc80000000100 */
[----:B------:R-:W-:Y:S01]  /*24c0*/  FFMA R3, R3, R11, R10 ;  /* 0x0000000b03037223 */ /* 0x000fe2000000000a */
[----:B-1----:R-:W-:Y:S06]  /*24d0*/  @!P0 BRA `(.L_x_208) ;  /* 0x00000000000c8947 */ /* 0x002fec0003800000 */
[----:B------:R-:W-:-:S07]  /*24e0*/  MOV R4, 0x2500 ;  /* 0x0000250000047802 */ /* 0x000fce0000000f00 */
[----:B------:R-:W-:Y:S05]  /*24f0*/  CALL.REL.NOINC `($__internal_3_$__cuda_sm3x_div_rn_noftz_f32_slowpath) ;  /* 0x0000006000907944 */ /* 0x000fea0003c00000 */
[----:B------:R-:W-:-:S07]  /*2500*/  IMAD.MOV.U32 R3, RZ, RZ, R0 ;  /* 0x000000ffff037224 */ /* 0x000fce00078e0000 */
.L_x_208:
[----:B------:R-:W-:Y:S05]  /*2510*/  BSYNC.RECONVERGENT B3 ;  /* 0x0000000000037941 */ /* 0x000fea0003800200 */
.L_x_207:
[----:B------:R0:W-:Y:S02]  /*2520*/  STG.E desc[UR4][R6.64], R3 ;  /* 0x0000000306007986 */ /* 0x0001e4000c101904 */
.L_x_206:
[----:B------:R-:W-:Y:S05]  /*2530*/  BSYNC.RECONVERGENT B2 ;  /* 0x0000000000027941 */ /* 0x000fea0003800200 */
.L_x_205:
[----:B------:R-:W1:Y:S01]  /*2540*/  LDCU.64 UR6, c[0x0][0x390] ;  /* 0x00007200ff0677ac */ /* 0x000e620008000a00 */
[----:B0-----:R-:W-:Y:S01]  /*2550*/  IADD3 R7, P0, PT, R8, R2, RZ ;  /* 0x0000000208077210 */ /* 0x001fe20007f1e0ff */
[----:B------:R-:W-:Y:S04]  /*2560*/  BSSY.RECONVERGENT B2, `(.L_x_209) ;  /* 0x000001c000027945 */ /* 0x000fe80003800200 */
[----:B------:R-:W-:Y:S01]  /*2570*/  IMAD.X R6, RZ, RZ, R9, P0 ;  /* 0x000000ffff067224 */ /* 0x000fe200000e0609 */
[----:B-1----:R-:W-:-:S04]  /*2580*/  ISETP.GE.U32.AND P0, PT, R7, UR6, PT ;  /* 0x0000000607007c0c */ /* 0x002fc8000bf06070 */
        /* <DEDUP_REMOVED lines=23> */
.L_x_212:
[----:B------:R-:W-:Y:S05]  /*2700*/  BSYNC.RECONVERGENT B3 ;  /* 0x0000000000037941 */ /* 0x000fea0003800200 */
.L_x_211:
[----:B------:R0:W-:Y:S02]  /*2710*/  STG.E desc[UR4][R8.64], R3 ;  /* 0x0000000308007986 */ /* 0x0001e4000c101904 */
.L_x_210:
[----:B------:R-:W-:Y:S05]  /*2720*/  BSYNC.RECONVERGENT B2 ;  /* 0x0000000000027941 */ /* 0x000fea0003800200 */
.L_x_209:
[----:B------:R-:W1:Y:S01]  /*2730*/  LDCU.64 UR6, c[0x0][0x390] ;  /* 0x00007200ff0677ac */ /* 0x000e620008000a00 */
[----:B------:R-:W-:Y:S01]  /*2740*/  IADD3 R7, P0, PT, R2, R7, RZ ;  /* 0x0000000702077210 */ /* 0x000fe20007f1e0ff */
[----:B------:R-:W-:Y:S04]  /*2750*/  BSSY.RECONVERGENT B2, `(.L_x_213) ;  /* 0x000001c000027945 */ /* 0x000fe80003800200 */
[----:B------:R-:W-:Y:S01]  /*2760*/  IMAD.X R6, RZ, RZ, R6, P0 ;  /* 0x000000ffff067224 */ /* 0x000fe200000e0606 */
[----:B-1----:R-:W-:-:S04]  /*2770*/  ISETP.GE.U32.AND P0, PT, R7, UR6, PT ;  /* 0x0000000607007c0c */ /* 0x002fc8000bf06070 */
[----:B------:R-:W-:-:S13]  /*2780*/  ISETP.GE.U32.AND.EX P0, PT, R6, UR7, PT, P0 ;  /* 0x0000000706007c0c */ /* 0x000fda000bf06100 */
[----:B------:R-:W-:Y:S05]  /*2790*/  @P0 BRA `(.L_x_214) ;  /* 0x00000000005c0947 */ /* 0x000fea0003800000 */
[----:B------:R-:W1:Y:S01]  /*27a0*/  LDCU.128 UR8, c[0x0][0x380] ;  /* 0x00007000ff0877ac */ /* 0x000e620008000c00 */
[C---:B0-----:R-:W-:Y:S01]  /*27b0*/  IMAD.SHL.U32 R8, R7.reuse, 0x4, RZ ;  /* 0x0000000407087824 */ /* 0x041fe200078e00ff */
[----:B------:R-:W-:-:S04]  /*27c0*/  SHF.L.U64.HI R0, R7, 0x2, R6 ;  /* 0x0000000207007819 */ /* 0x000fc80000010206 */
[----:B-1----:R-:W-:-:S04]  /*27d0*/  IADD3 R4, P0, PT, R8, UR10, RZ ;  /* 0x0000000a08047c10 */ /* 0x002fc8000ff1e0ff */
        /* <DEDUP_REMOVED lines=17> */
.L_x_216:
[----:B------:R-:W-:Y:S05]  /*28f0*/  BSYNC.RECONVERGENT B3 ;  /* 0x0000000000037941 */ /* 0x000fea0003800200 */
.L_x_215:
[----:B------:R1:W-:Y:S02]  /*2900*/  STG.E desc[UR4][R8.64], R3 ;  /* 0x0000000308007986 */ /* 0x0003e4000c101904 */
.L_x_214:
[----:B------:R-:W-:Y:S05]  /*2910*/  BSYNC.RECONVERGENT B2 ;  /* 0x0000000000027941 */ /* 0x000fea0003800200 */
.L_x_213:
[----:B------:R-:W2:Y:S01]  /*2920*/  LDCU.64 UR6, c[0x0][0x390] ;  /* 0x00007200ff0677ac */ /* 0x000ea20008000a00 */
[----:B------:R-:W-:-:S05]  /*2930*/  IADD3 R2, P0, PT, R2, R7, RZ ;  /* 0x0000000702027210 */ /* 0x000fca0007f1e0ff */
[----:B01----:R-:W-:Y:S01]  /*2940*/  IMAD.X R3, RZ, RZ, R6, P0 ;  /* 0x000000ffff037224 */ /* 0x003fe200000e0606 */
[----:B--2---:R-:W-:-:S04]  /*2950*/  ISETP.GE.U32.AND P0, PT, R2, UR6, PT ;  /* 0x0000000602007c0c */ /* 0x004fc8000bf06070 */
[----:B------:R-:W-:-:S13]  /*2960*/  ISETP.GE.U32.AND.EX P0, PT, R3, UR7, PT, P0 ;  /* 0x0000000703007c0c */ /* 0x000fda000bf06100 */
[----:B------:R-:W-:Y:S05]  /*2970*/  @P0 EXIT ;  /* 0x000000000000094d */ /* 0x000fea0003800000 */
        /* <DEDUP_REMOVED lines=21> */
.L_x_218:
[----:B------:R-:W-:Y:S05]  /*2ad0*/  BSYNC.RECONVERGENT B2 ;  /* 0x0000000000027941 */ /* 0x000fea0003800200 */
.L_x_217:
[----:B------:R-:W-:Y:S01]  /*2ae0*/  STG.E desc[UR4][R6.64], R5 ;  /* 0x0000000506007986 */ /* 0x000fe2000c101904 */
[----:B------:R-:W-:Y:S05]  /*2af0*/  EXIT ;  /* 0x000000000000794d */ /* 0x000fea0003800000 */
.L_x_1455:
        /* <DEDUP_REMOVED lines=10> */
[----:B------:R-:W2:Y:S01]  /*2ba0*/  LDG.E R0, desc[UR4][R4.64] ;  /* 0x0000000404007981 */ /* 0x000ea2000c1e1900 */
[----:B------:R-:W-:-:S04]  /*2bb0*/  IADD3 R6, P0, PT, R6, UR10, RZ ;  /* 0x0000000a06067c10 */ /* 0x000fc8000ff1e0ff */
[----:B------:R-:W-:-:S05]  /*2bc0*/  IADD3.X R7, PT, PT, R3, UR11, RZ, P0, !PT ;  /* 0x0000000b03077c10 */ /* 0x000fca00087fe4ff */
[----:B------:R0:W3:Y:S01]  /*2bd0*/  LDG.E.CONSTANT R3, desc[UR4][R6.64] ;  /* 0x0000000406037981 */ /* 0x0000e2000c1e9900 */
[----:B------:R-:W-:Y:S01]  /*2be0*/  BSSY.RECONVERGENT B1, `(.L_x_221) ;  /* 0x000005c000017945 */ /* 0x000fe20003800200 */
[C---:B--2---:R-:W-:Y:S01]  /*2bf0*/  FMUL R11, |R0|.reuse, 16777216 ;  /* 0x4b800000000b7820 */ /* 0x044fe20000400200 */
[----:B------:R-:W-:-:S04]  /*2c00*/  FSETP.GEU.AND P0, PT, |R0|, 1.175494350822287508e-38, PT ;  /* 0x008000000000780b */ /* 0x000fc80003f0e200 */
[----:B------:R-:W-:Y:S02]  /*2c10*/  FSEL R11, R11, |R0|, !P0 ;  /* 0x400000000b0b7208 */ /* 0x000fe40004000000 */
[----:B0-----:R-:W-:-:S03]  /*2c20*/  FSEL R6, RZ, -24, P0 ;  /* 0xc1c00000ff067808 */ /* 0x001fc60000000000 */
[----:B------:R-:W-:-:S05]  /*2c30*/  VIADD R10, R11, 0xc0cafb0d ;  /* 0xc0cafb0d0b0a7836 */ /* 0x000fca0000000000 */
[----:B------:R-:W-:-:S05]  /*2c40*/  LOP3.LUT R10, R10, 0xff800000, RZ, 0xc0, !PT ;  /* 0xff8000000a0a7812 */ /* 0x000fca00078ec0ff */
[----:B------:R-:W-:-:S04]  /*2c50*/  IMAD.IADD R11, R11, 0x1, -R10 ;  /* 0x000000010b0b7824 */ /* 0x000fc800078e0a0a */
[C---:B------:R-:W-:Y:S01]  /*2c60*/  FADD R13, R11.reuse, 1 ;  /* 0x3f8000000b0d7421 */ /* 0x040fe20000000000 */
[----:B------:R-:W-:Y:S01]  /*2c70*/  FADD R12, R11, -1 ;  /* 0xbf8000000b0c7421 */ /* 0x000fe20000000000 */
[----:B------:R-:W-:-:S03]  /*2c80*/  I2FP.F32.S32 R11, R10 ;  /* 0x0000000a000b7245 */ /* 0x000fc60000201400 */
[----:B------:R-:W-:Y:S01]  /*2c90*/  FADD R14, R12, R12 ;  /* 0x0000000c0c0e7221 */ /* 0x000fe20000000000 */
[----:B------:R-:W0:Y:S01]  /*2ca0*/  MUFU.RCP R13, R13 ;  /* 0x0000000d000d7308 */ /* 0x000e220000001000 */
[----:B------:R-:W-:Y:S02]  /*2cb0*/  FFMA R10, R11, 1.1920928955078125e-07, R6 ;  /* 0x340000000b0a7823 */ /* 0x000fe40000000006 */
[----:B0-----:R-:W-:Y:S01]  /*2cc0*/  FMUL R7, R13, R14 ;  /* 0x0000000e0d077220 */ /* 0x001fe20000400000 */
[----:B------:R-:W-:-:S03]  /*2cd0*/  IMAD.MOV.U32 R14, RZ, RZ, 0x3a2c32e4 ;  /* 0x3a2c32e4ff0e7424 */ /* 0x000fc600078e00ff */
[----:B------:R-:W-:Y:S01]  /*2ce0*/  FADD R6, R12, -R7 ;  /* 0x800000070c067221 */ /* 0x000fe20000000000 */
[----:B------:R-:W-:-:S03]  /*2cf0*/  FMUL R11, R7, R7 ;  /* 0x00000007070b7220 */ /* 0x000fc60000400000 */
[----:B------:R-:W-:Y:S01]  /*2d00*/  FADD R15, R6, R6 ;  /* 0x00000006060f7221 */ /* 0x000fe20000000000 */
[----:B------:R-:W-:Y:S01]  /*2d10*/  FFMA R6, R7, 1.4426950216293334961, R10 ;  /* 0x3fb8aa3b07067823 */ /* 0x000fe2000000000a */
[C---:B------:R-:W-:Y:S02]  /*2d20*/  FFMA R14, R11.reuse, R14, 0.0032181653659790754318 ;  /* 0x3b52e7db0b0e7423 */ /* 0x040fe4000000000e */
[----:B------:R-:W-:Y:S01]  /*2d30*/  FFMA R12, R12, -R7, R15 ;  /* 0x800000070c0c7223 */ /* 0x000fe2000000000f */
[----:B------:R-:W-:Y:S01]  /*2d40*/  FADD R10, R10, -R6 ;  /* 0x800000060a0a7221 */ /* 0x000fe20000000000 */
[----:B------:R-:W-:Y:S02]  /*2d50*/  FFMA R14, R11, R14, 0.018033718690276145935 ;  /* 0x3c93bb730b0e7423 */ /* 0x000fe4000000000e */
[----:B------:R-:W-:Y:S01]  /*2d60*/  FMUL R12, R13, R12 ;  /* 0x0000000c0d0c7220 */ /* 0x000fe20000400000 */
[----:B------:R-:W-:Y:S01]  /*2d70*/  FFMA R13, R7, 1.4426950216293334961, R10 ;  /* 0x3fb8aa3b070d7823 */ /* 0x000fe2000000000a */
        /* <DEDUP_REMOVED lines=8> */
[----:B---3--:R-:W-:Y:S01]  /*2e00*/  FMUL R10, R3, R7 ;  /* 0x00000007030a7220 */ /* 0x008fe20000400000 */
[----:B------:R-:W-:-:S03]  /*2e10*/  FADD R6, -R6, R7 ;  /* 0x0000000706067221 */ /* 0x000fc60000000100 */
[----:B------:R-:W0:Y:S01]  /*2e20*/  FRND R13, R10 ;  /* 0x0000000a000d7307 */ /* 0x000e220000201000 */
[----:B------:R-:W-:Y:S01]  /*2e30*/  FADD R6, R11, -R6 ;  /* 0x800000060b067221 */ /* 0x000fe20000000000 */
[C---:B------:R-:W-:Y:S01]  /*2e40*/  FFMA R7, R3.reuse, R7, -R10 ;  /* 0x0000000703077223 */ /* 0x040fe2000000080a */
[----:B------:R-:W-:Y:S01]  /*2e50*/  IMAD.MOV.U32 R11, RZ, RZ, 0x391fcb8e ;  /* 0x391fcb8eff0b7424 */ /* 0x000fe200078e00ff */
[C---:B------:R-:W-:Y:S02]  /*2e60*/  FSETP.GT.AND P1, PT, |R10|.reuse, 152, PT ;  /* 0x431800000a00780b */ /* 0x040fe40003f24200 */
[----:B------:R-:W-:Y:S01]  /*2e70*/  FFMA R6, R3, R6, R7 ;  /* 0x0000000603067223 */ /* 0x000fe20000000007 */
[C---:B------:R-:W-:Y:S01]  /*2e80*/  FSETP.GEU.AND P2, PT, R10.reuse, RZ, PT ;  /* 0x000000ff0a00720b */ /* 0x040fe20003f4e000 */
[----:B0-----:R-:W-:Y:S01]  /*2e90*/  FADD R7, R10, -R13 ;  /* 0x8000000d0a077221 */ /* 0x001fe20000000000 */
[----:B------:R-:W-:-:S03]  /*2ea0*/  FSETP.GT.AND P0, PT, R13, RZ, PT ;  /* 0x000000ff0d00720b */ /* 0x000fc60003f04000 */
[----:B------:R-:W-:Y:S01]  /*2eb0*/  FADD R6, R6, R7 ;  /* 0x0000000706067221 */ /* 0x000fe20000000000 */
[----:B------:R-:W-:Y:S02]  /*2ec0*/  SEL R12, RZ, 0x83000000, P0 ;  /* 0x83000000ff0c7807 */ /* 0x000fe40000000000 */
[----:B------:R-:W-:Y:S01]  /*2ed0*/  FSETP.NEU.AND P0, PT, R3, RZ, PT ;  /* 0x000000ff0300720b */ /* 0x000fe20003f0d000 */
[----:B------:R-:W-:Y:S02]  /*2ee0*/  FFMA R7, R6, R11, 0.0013391353422775864601 ;  /* 0x3aaf85ed06077423 */ /* 0x000fe4000000000b */
[----:B------:R-:W0:Y:S01]  /*2ef0*/  F2I.NTZ R11, R10 ;  /* 0x0000000a000b7305 */ /* 0x000e220000203100 */
[----:B------:R-:W-:Y:S01]  /*2f00*/  FSETP.EQ.OR P0, PT, R0, 1, !P0 ;  /* 0x3f8000000000780b */ /* 0x000fe20004702400 */
[----:B------:R-:W-:Y:S01]  /*2f10*/  FFMA R7, R6, R7, 0.0096188392490148544312 ;  /* 0x3c1d985606077423 */ /* 0x000fe20000000007 */
[----:B------:R-:W-:-:S03]  /*2f20*/  VIADD R14, R12, 0x7f000000 ;  /* 0x7f0000000c0e7836 */ /* 0x000fc60000000000 */
[----:B------:R-:W-:-:S04]  /*2f30*/  FFMA R7, R6, R7, 0.055503588169813156128 ;  /* 0x3d6357bb06077423 */ /* 0x000fc80000000007 */
[----:B------:R-:W-:-:S04]  /*2f40*/  FFMA R7, R6, R7, 0.24022644758224487305 ;  /* 0x3e75fdec06077423 */ /* 0x000fc80000000007 */
[----:B------:R-:W-:Y:S01]  /*2f50*/  FFMA R7, R6, R7, 0.69314718246459960938 ;  /* 0x3f31721806077423 */ /* 0x000fe20000000007 */
[----:B0-----:R-:W-:-:S03]  /*2f60*/  IMAD R12, R11, 0x800000, -R12 ;  /* 0x008000000b0c7824 */ /* 0x001fc600078e0a0c */
[----:B------:R-:W-:-:S04]  /*2f70*/  FFMA R7, R6, R7, 1 ;  /* 0x3f80000006077423 */ /* 0x000fc80000000007 */
[----:B------:R-:W-:-:S04]  /*2f80*/  FMUL R7, R7, R14 ;  /* 0x0000000e07077220 */ /* 0x000fc80000400000 */
[----:B------:R-:W-:Y:S01]  /*2f90*/  FMUL R12, R7, R12 ;  /* 0x0000000c070c7220 */ /* 0x000fe20000400000 */
[----:B------:R-:W-:Y:S01]  /*2fa0*/  IMAD.MOV.U32 R7, RZ, RZ, 0x3f800000 ;  /* 0x3f800000ff077424 */ /* 0x000fe200078e00ff */
[----:B------:R-:W-:Y:S01]  /*2fb0*/  @P1 FSEL R12, RZ, +INF , !P2 ;  /* 0x7f800000ff0c1808 */ /* 0x000fe20005000000 */
[----:B------:R-:W-:Y:S06]  /*2fc0*/  @P0 BRA `(.L_x_222) ;  /* 0x0000000000740947 */ /* 0x000fec0003800000 */
[----:B------:R-:W-:-:S04]  /*2fd0*/  FSETP.NAN.AND P0, PT, |R3|, |R3|, PT ;  /* 0x400000030300720b */ /* 0x000fc80003f08200 */
[----:B------:R-:W-:-:S13]  /*2fe0*/  FSETP.NAN.OR P0, PT, |R0|, |R0|, P0 ;  /* 0x400000000000720b */ /* 0x000fda0000708600 */
[----:B------:R-:W-:Y:S05]  /*2ff0*/  @P0 BRA `(.L_x_223) ;  /* 0x0000000000640947 */ /* 0x000fea0003800000 */
[----:B------:R-:W-:Y:S01]  /*3000*/  FMUL R6, R3, 0.5 ;  /* 0x3f00000003067820 */ /* 0x000fe20000400000 */
[----:B------:R-:W-:-:S04]  /*3010*/  FSETP.NEU.AND P0, PT, |R0|, +INF , PT ;  /* 0x7f8000000000780b */ /* 0x000fc80003f0d200 */
[----:B------:R-:W-:Y:S01]  /*3020*/  FSETP.EQ.OR P0, PT, R0, RZ, !P0 ;  /* 0x000000ff0000720b */ /* 0x000fe20004702400 */
[----:B------:R-:W0:Y:S02]  /*3030*/  FRND.TRUNC R6, R6 ;  /* 0x0000000600067307 */ /* 0x000e24000020d000 */
[----:B0-----:R-:W-:-:S04]  /*3040*/  FADD R10, R6, R6 ;  /* 0x00000006060a7221 */ /* 0x001fc80000000000 */
[----:B------:R-:W-:-:S06]  /*3050*/  FADD R10, R3, -R10 ;  /* 0x8000000a030a7221 */ /* 0x000fcc0000000000 */
[----:B------:R-:W-:Y:S05]  /*3060*/  @P0 BRA `(.L_x_224) ;  /* 0x0000000000300947 */ /* 0x000fea0003800000 */
[----:B------:R-:W-:Y:S02]  /*3070*/  FSETP.NEU.AND P0, PT, |R3|, +INF , PT ;  /* 0x7f8000000300780b */ /* 0x000fe40003f0d200 */
[----:B------:R-:W-:-:S13]  /*3080*/  FSETP.EQ.AND P1, PT, R0, -1, PT ;  /* 0xbf8000000000780b */ /* 0x000fda0003f22000 */
[----:B------:R-:W-:Y:S05]  /*3090*/  @!P0 BRA P1, `(.L_x_222) ;  /* 0x0000000000408947 */ /* 0x000fea0000800000 */
[----:B------:R-:W-:Y:S01]  /*30a0*/  FSETP.GEU.AND P0, PT, R0, RZ, PT ;  /* 0x000000ff0000720b */ /* 0x000fe20003f0e000 */
[----:B------:R-:W-:-:S12]  /*30b0*/  IMAD.MOV.U32 R7, RZ, RZ, R12 ;  /* 0x000000ffff077224 */ /* 0x000fd800078e000c */
[----:B------:R-:W-:Y:S05]  /*30c0*/  @P0 BRA `(.L_x_222) ;  /* 0x0000000000340947 */ /* 0x000fea0003800000 */
[----:B------:R-:W0:Y:S01]  /*30d0*/  FRND.FLOOR R0, R3 ;  /* 0x0000000300007307 */ /* 0x000e220000205000 */
[----:B------:R-:W-:-:S04]  /*30e0*/  FSETP.NEU.AND P0, PT, |R10|, 1, PT ;  /* 0x3f8000000a00780b */ /* 0x000fc80003f0d200 */
[----:B------:R-:W-:Y:S02]  /*30f0*/  FSEL R7, R12, -R12, P0 ;  /* 0x8000000c0c077208 */ /* 0x000fe40000000000 */
[----:B0-----:R-:W-:-:S04]  /*3100*/  FSETP.NEU.AND P1, PT, R3, R0, PT ;  /* 0x000000000300720b */ /* 0x001fc80003f2d000 */
[----:B------:R-:W-:Y:S01]  /*3110*/  FSEL R7, R7, +QNAN , !P1 ;  /* 0x7fffffff07077808 */ /* 0x000fe20004800000 */
[----:B------:R-:W-:Y:S08]  /*3120*/  BRA `(.L_x_222) ;  /* 0x00000000001c7947 */ /* 0x000ff00003800000 */
.L_x_224:
[----:B------:R-:W-:Y:S01]  /*3130*/  FSETP.GEU.AND P0, PT, R3, RZ, PT ;  /* 0x000000ff0300720b */ /* 0x000fe20003f0e000 */
[----:B------:R-:W-:Y:S01]  /*3140*/  FADD R7, R0, R0 ;  /* 0x0000000000077221 */ /* 0x000fe20000000000 */
[----:B------:R-:W-:-:S11]  /*3150*/  FSETP.NEU.AND P1, PT, |R10|, 1, PT ;  /* 0x3f8000000a00780b */ /* 0x000fd60003f2d200 */
[----:B------:R-:W-:-:S04]  /*3160*/  @!P0 LOP3.LUT R7, R7, 0x7f800000, RZ, 0x3c, !PT ;  /* 0x7f80000007078812 */ /* 0x000fc800078e3cff */
[----:B------:R-:W-:Y:S01]  /*3170*/  @P1 LOP3.LUT R7, R7, 0x7fffffff, RZ, 0xc0, !PT ;  /* 0x7fffffff07071812 */ /* 0x000fe200078ec0ff */
[----:B------:R-:W-:Y:S06]  /*3180*/  BRA `(.L_x_222) ;  /* 0x0000000000047947 */ /* 0x000fec0003800000 */
.L_x_223:
[----:B------:R-:W-:-:S07]  /*3190*/  FADD R7, R3, R0 ;  /* 0x0000000003077221 */ /* 0x000fce0000000000 */
.L_x_222:
[----:B------:R-:W-:Y:S05]  /*31a0*/  BSYNC.RECONVERGENT B1 ;  /* 0x0000000000017941 */ /* 0x000fea0003800200 */
.L_x_221:
[----:B------:R0:W-:Y:S02]  /*31b0*/  STG.E desc[UR4][R4.64], R7 ;  /* 0x0000000704007986 */ /* 0x0001e4000c101904 */
.L_x_220:
[----:B------:R-:W-:Y:S05]  /*31c0*/  BSYNC.RECONVERGENT B0 ;  /* 0x0000000000007941 */ /* 0x000fea0003800200 */
.L_x_219:
        /* <DEDUP_REMOVED lines=8> */
[----:B0-----:R-:W-:-:S04]  /*3250*/  SHF.L.U64.HI R7, R3, 0x2, R8 ;  /* 0x0000000203077819 */ /* 0x001fc80000010208 */
[----:B-1----:R-:W-:-:S04]  /*3260*/  IADD3 R4, P0, PT, R6, UR8, RZ ;  /* 0x0000000806047c10 */ /* 0x002fc8000ff1e0ff */
[----:B------:R-:W-:-:S05]  /*3270*/  IADD3.X R5, PT, PT, R7, UR9, RZ, P0, !PT ;  /* 0x0000000907057c10 */ /* 0x000fca00087fe4ff */
[----:B------:R-:W2:Y:S01]  /*3280*/  LDG.E R0, desc[UR4][R4.64] ;  /* 0x0000000404007981 */ /* 0x000ea2000c1e1900 */
[----:B------:R-:W-:-:S04]  /*3290*/  IADD3 R6, P0, PT, R6, UR10, RZ ;  /* 0x0000000a06067c10 */ /* 0x000fc8000ff1e0ff */
[----:B------:R-:W-:-:S06]  /*32a0*/  IADD3.X R7, PT, PT, R7, UR11, RZ, P0, !PT ;  /* 0x0000000b07077c10 */ /* 0x000fcc00087fe4ff */
[----:B------:R0:W3:Y:S01]  /*32b0*/  LDG.E.CONSTANT R7, desc[UR4][R6.64] ;  /* 0x0000000406077981 */ /* 0x0000e2000c1e9900 */
[----:B------:R-:W-:Y:S01]  /*32c0*/  BSSY.RECONVERGENT B1, `(.L_x_227) ;  /* 0x000005c000017945 */ /* 0x000fe20003800200 */
[C---:B--2---:R-:W-:Y:S01]  /*32d0*/  FMUL R9, |R0|.reuse, 16777216 ;  /* 0x4b80000000097820 */ /* 0x044fe20000400200 */
[----:B------:R-:W-:-:S04]  /*32e0*/  FSETP.GEU.AND P0, PT, |R0|, 1.175494350822287508e-38, PT ;  /* 0x008000000000780b */ /* 0x000fc80003f0e200 */
[----:B------:R-:W-:Y:S02]  /*32f0*/  FSEL R9, R9, |R0|, !P0 ;  /* 0x4000000009097208 */ /* 0x000fe40004000000 */
[----:B0-----:R-:W-:-:S03]  /*3300*/  FSEL R6, RZ, -24, P0 ;  /* 0xc1c00000ff067808 */ /* 0x001fc60000000000 */
[----:B------:R-:W-:-:S05]  /*3310*/  VIADD R10, R9, 0xc0cafb0d ;  /* 0xc0cafb0d090a7836 */ /* 0x000fca0000000000 */
[----:B------:R-:W-:-:S04]  /*3320*/  LOP3.LUT R10, R10, 0xff800000, RZ, 0xc0, !PT ;  /* 0xff8000000a0a7812 */ /* 0x000fc800078ec0ff */
[----:B------:R-:W-:Y:S01]  /*3330*/  I2FP.F32.S32 R11, R10 ;  /* 0x0000000a000b7245 */ /* 0x000fe20000201400 */
[----:B------:R-:W-:-:S04]  /*3340*/  IMAD.IADD R9, R9, 0x1, -R10 ;  /* 0x0000000109097824 */ /* 0x000fc800078e0a0a */
        /* <DEDUP_REMOVED lines=76> */
.L_x_230:
[----:B------:R-:W-:Y:S01]  /*3810*/  FSETP.GEU.AND P0, PT, R7, RZ, PT ;  /* 0x000000ff0700720b */ /* 0x000fe20003f0e000 */
[----:B------:R-:W-:Y:S01]  /*3820*/  FADD R9, R0, R0 ;  /* 0x0000000000097221 */ /* 0x000fe20000000000 */
[----:B------:R-:W-:-:S11]  /*3830*/  FSETP.NEU.AND P1, PT, |R10|, 1, PT ;  /* 0x3f8000000a00780b */ /* 0x000fd60003f2d200 */
[----:B------:R-:W-:-:S04]  /*3840*/  @!P0 LOP3.LUT R9, R9, 0x7f800000, RZ, 0x3c, !PT ;  /* 0x7f80000009098812 */ /* 0x000fc800078e3cff */
[----:B------:R-:W-:Y:S01]  /*3850*/  @P1 LOP3.LUT R9, R9, 0x7fffffff, RZ, 0xc0, !PT ;  /* 0x7fffffff09091812 */ /* 0x000fe200078ec0ff */
[----:B------:R-:W-:Y:S06]  /*3860*/  BRA `(.L_x_228) ;  /* 0x0000000000047947 */ /* 0x000fec0003800000 */
.L_x_229:
[----:B------:R-:W-:-:S07]  /*3870*/  FADD R9, R7, R0 ;  /* 0x0000000007097221 */ /* 0x000fce0000000000 */
.L_x_228:
[----:B------:R-:W-:Y:S05]  /*3880*/  BSYNC.RECONVERGENT B1 ;  /* 0x0000000000017941 */ /* 0x000fea0003800200 */
.L_x_227:
[----:B------:R1:W-:Y:S02]  /*3890*/  STG.E desc[UR4][R4.64], R9 ;  /* 0x0000000904007986 */ /* 0x0003e4000c101904 */
.L_x_226:
[----:B------:R-:W-:Y:S05]  /*38a0*/  BSYNC.RECONVERGENT B0 ;  /* 0x0000000000007941 */ /* 0x000fea0003800200 */
.L_x_225:
        /* <DEDUP_REMOVED lines=100> */
.L_x_236:
[----:B------:R-:W-:Y:S01]  /*3ef0*/  FSETP.GEU.AND P0, PT, R7, RZ, PT ;  /* 0x000000ff0700720b */ /* 0x000fe20003f0e000 */
[----:B------:R-:W-:Y:S01]  /*3f00*/  FADD R9, R0, R0 ;  /* 0x0000000000097221 */ /* 0x000fe20000000000 */
[----:B------:R-:W-:-:S11]  /*3f10*/  FSETP.NEU.AND P1, PT, |R10|, 1, PT ;  /* 0x3f8000000a00780b */ /* 0x000fd60003f2d200 */
[----:B------:R-:W-:-:S04]  /*3f20*/  @!P0 LOP3.LUT R9, R9, 0x7f800000, RZ, 0x3c, !PT ;  /* 0x7f80000009098812 */ /* 0x000fc800078e3cff */
[----:B------:R-:W-:Y:S01]  /*3f30*/  @P1 LOP3.LUT R9, R9, 0x7fffffff, RZ, 0xc0, !PT ;  /* 0x7fffffff09091812 */ /* 0x000fe200078ec0ff */
[----:B------:R-:W-:Y:S06]  /*3f40*/  BRA `(.L_x_234) ;  /* 0x0000000000047947 */ /* 0x000fec0003800000 */
.L_x_235:
[----:B------:R-:W-:-:S07]  /*3f50*/  FADD R9, R7, R0 ;  /* 0x0000000007097221 */ /* 0x000fce0000000000 */
.L_x_234:
[----:B------:R-:W-:Y:S05]  /*3f60*/  BSYNC.RECONVERGENT B1 ;  /* 0x0000000000017941 */ /* 0x000fea0003800200 */
.L_x_233:
[----:B------:R2:W-:Y:S02]  /*3f70*/  STG.E desc[UR4][R4.64], R9 ;  /* 0x0000000904007986 */ /* 0x0005e4000c101904 */
.L_x_232:
[----:B------:R-:W-:Y:S05]  /*3f80*/  BSYNC.RECONVERGENT B0 ;  /* 0x0000000000007941 */ /* 0x000fea0003800200 */
.L_x_231:
[----:B------:R-:W-:-:S05]  /*3f90*/  IADD3 R2, P0, PT, R2, R3, RZ ;  /* 0x0000000302027210 */ /* 0x000fca0007f1e0ff */
[----:B------:R-:W-:Y:S01]  /*3fa0*/  IMAD.X R3, RZ, RZ, R8, P0 ;  /* 0x000000ffff037224 */ /* 0x000fe200000e0608 */
[----:B------:R-:W-:-:S04]  /*3fb0*/  ISETP.GE.U32.AND P0, PT, R2, UR6, PT ;  /* 0x0000000602007c0c */ /* 0x000fc8000bf06070 */
[----:B------:R-:W-:-:S13]  /*3fc0*/  ISETP.GE.U32.AND.EX P0, PT, R3, UR7, PT, P0 ;  /* 0x0000000703007c0c */ /* 0x000fda000bf06100 */
[----:B------:R-:W-:Y:S05]  /*3fd0*/  @P0 EXIT ;  /* 0x000000000000094d */ /* 0x000fea0003800000 */
[----:B------:R-:W3:Y:S01]  /*3fe0*/  LDCU.128 UR8, c[0x0][0x380] ;  /* 0x00007000ff0877ac */ /* 0x000ee20008000c00 */
[C---:B012---:R-:W-:Y:S01]  /*3ff0*/  IMAD.SHL.U32 R4, R2.reuse, 0x4, RZ ;  /* 0x0000000402047824 */ /* 0x047fe200078e00ff */
[----:B------:R-:W-:-:S04]  /*4000*/  SHF.L.U64.HI R5, R2, 0x2, R3 ;  /* 0x0000000202057819 */ /* 0x000fc80000010203 */
[----:B---3--:R-:W-:-:S04]  /*4010*/  IADD3 R2, P0, PT, R4, UR8, RZ ;  /* 0x0000000804027c10 */ /* 0x008fc8000ff1e0ff */
[----:B------:R-:W-:-:S05]  /*4020*/  IADD3.X R3, PT, PT, R5, UR9, RZ, P0, !PT ;  /* 0x0000000905037c10 */ /* 0x000fca00087fe4ff */
[----:B------:R-:W2:Y:S01]  /*4030*/  LDG.E R0, desc[UR4][R2.64] ;  /* 0x0000000402007981 */ /* 0x000ea2000c1e1900 */
[----:B------:R-:W-:-:S04]  /*4040*/  IADD3 R4, P0, PT, R4, UR10, RZ ;  /* 0x0000000a04047c10 */ /* 0x000fc8000ff1e0ff */
[----:B------:R-:W-:-:S06]  /*4050*/  IADD3.X R5, PT, PT, R5, UR11, RZ, P0, !PT ;  /* 0x0000000b05057c10 */ /* 0x000fcc00087fe4ff */
[----:B------:R0:W3:Y:S01]  /*4060*/  LDG.E.CONSTANT R5, desc[UR4][R4.64] ;  /* 0x0000000404057981 */ /* 0x0000e2000c1e9900 */
[----:B------:R-:W-:Y:S01]  /*4070*/  IMAD.MOV.U32 R13, RZ, RZ, 0x3a2c32e4 ;  /* 0x3a2c32e4ff0d7424 */ /* 0x000fe200078e00ff */
        /* <DEDUP_REMOVED lines=31> */
[----:B------:R-:W-:Y:S01]  /*4270*/  FFMA R6, R11, R6, R7 ;  /* 0x000000060b067223 */ /* 0x000fe20000000007 */
[----:B------:R-:W-:-:S03]  /*4280*/  IMAD.MOV.U32 R11, RZ, RZ, 0x391fcb8e ;  /* 0x391fcb8eff0b7424 */ /* 0x000fc600078e00ff */
[----:B------:R-:W-:-:S04]  /*4290*/  FADD R4, R15, R6 ;  /* 0x000000060f047221 */ /* 0x000fc80000000000 */
[----:B---3--:R-:W-:Y:S01]  /*42a0*/  FMUL R8, R5, R4 ;  /* 0x0000000405087220 */ /* 0x008fe20000400000 */
[----:B------:R-:W-:-:S03]  /*42b0*/  FADD R15, -R15, R4 ;  /* 0x000000040f0f7221 */ /* 0x000fc60000000100 */
[----:B------:R-:W0:Y:S01]  /*42c0*/  FRND R9, R8 ;  /* 0x0000000800097307 */ /* 0x000e220000201000 */
[----:B------:R-:W-:Y:S01]  /*42d0*/  FADD R6, R6, -R15 ;  /* 0x8000000f06067221 */ /* 0x000fe20000000000 */
[C---:B------:R-:W-:Y:S01]  /*42e0*/  FFMA R7, R5.reuse, R4, -R8 ;  /* 0x0000000405077223 */ /* 0x040fe20000000808 */
[C---:B------:R-:W-:Y:S02]  /*42f0*/  FSETP.GT.AND P1, PT, |R8|.reuse, 152, PT ;  /* 0x431800000800780b */ /* 0x040fe40003f24200 */
[C---:B------:R-:W-:Y:S01]  /*4300*/  FSETP.GEU.AND P2, PT, R8.reuse, RZ, PT ;  /* 0x000000ff0800720b */ /* 0x040fe20003f4e000 */
[----:B------:R-:W-:Y:S02]  /*4310*/  FFMA R6, R5, R6, R7 ;  /* 0x0000000605067223 */ /* 0x000fe40000000007 */
[----:B------:R-:W1:Y:S01]  /*4320*/  F2I.NTZ R4, R8 ;  /* 0x0000000800047305 */ /* 0x000e620000203100 */
[----:B0-----:R-:W-:Y:S01]  /*4330*/  FADD R7, R8, -R9 ;  /* 0x8000000908077221 */ /* 0x001fe20000000000 */
[----:B------:R-:W-:-:S03]  /*4340*/  FSETP.GT.AND P0, PT, R9, RZ, PT ;  /* 0x000000ff0900720b */ /* 0x000fc60003f04000 */
[----:B------:R-:W-:Y:S01]  /*4350*/  FADD R6, R6, R7 ;  /* 0x0000000706067221 */ /* 0x000fe20000000000 */
[----:B------:R-:W-:Y:S02]  /*4360*/  SEL R9, RZ, 0x83000000, P0 ;  /* 0x83000000ff097807 */ /* 0x000fe40000000000 */
[----:B------:R-:W-:Y:S01]  /*4370*/  FSETP.NEU.AND P0, PT, R5, RZ, PT ;  /* 0x000000ff0500720b */ /* 0x000fe20003f0d000 */
[----:B------:R-:W-:Y:S02]  /*4380*/  FFMA R7, R6, R11, 0.0013391353422775864601 ;  /* 0x3aaf85ed06077423 */ /* 0x000fe4000000000b */
[----:B------:R-:W-:Y:S01]  /*4390*/  VIADD R10, R9, 0x7f000000 ;  /* 0x7f000000090a7836 */ /* 0x000fe20000000000 */
[----:B------:R-:W-:Y:S01]  /*43a0*/  FSETP.EQ.OR P0, PT, R0, 1, !P0 ;  /* 0x3f8000000000780b */ /* 0x000fe20004702400 */
[----:B------:R-:W-:Y:S01]  /*43b0*/  FFMA R7, R6, R7, 0.0096188392490148544312 ;  /* 0x3c1d985606077423 */ /* 0x000fe20000000007 */
[----:B-1----:R-:W-:-:S03]  /*43c0*/  IMAD R4, R4, 0x800000, -R9 ;  /* 0x0080000004047824 */ /* 0x002fc600078e0a09 */
[----:B------:R-:W-:-:S04]  /*43d0*/  FFMA R7, R6, R7, 0.055503588169813156128 ;  /* 0x3d6357bb06077423 */ /* 0x000fc80000000007 */
[----:B------:R-:W-:-:S04]  /*43e0*/  FFMA R7, R6, R7, 0.24022644758224487305 ;  /* 0x3e75fdec06077423 */ /* 0x000fc80000000007 */
[----:B------:R-:W-:-:S04]  /*43f0*/  FFMA R7, R6, R7, 0.69314718246459960938 ;  /* 0x3f31721806077423 */ /* 0x000fc80000000007 */
        /* <DEDUP_REMOVED lines=28> */
.L_x_240:
[----:B------:R-:W-:Y:S01]  /*45c0*/  FSETP.GEU.AND P0, PT, R5, RZ, PT ;  /* 0x000000ff0500720b */ /* 0x000fe20003f0e000 */
[----:B------:R-:W-:Y:S01]  /*45d0*/  FADD R7, R0, R0 ;  /* 0x0000000000077221 */ /* 0x000fe20000000000 */
[----:B------:R-:W-:-:S11]  /*45e0*/  FSETP.NEU.AND P1, PT, |R8|, 1, PT ;  /* 0x3f8000000800780b */ /* 0x000fd60003f2d200 */
[----:B------:R-:W-:-:S04]  /*45f0*/  @!P0 LOP3.LUT R7, R7, 0x7f800000, RZ, 0x3c, !PT ;  /* 0x7f80000007078812 */ /* 0x000fc800078e3cff */
[----:B------:R-:W-:Y:S01]  /*4600*/  @P1 LOP3.LUT R7, R7, 0x7fffffff, RZ, 0xc0, !PT ;  /* 0x7fffffff07071812 */ /* 0x000fe200078ec0ff */
[----:B------:R-:W-:Y:S06]  /*4610*/  BRA `(.L_x_238) ;  /* 0x0000000000047947 */ /* 0x000fec0003800000 */
.L_x_239:
[----:B------:R-:W-:-:S07]  /*4620*/  FADD R7, R5, R0 ;  /* 0x0000000005077221 */ /* 0x000fce0000000000 */
.L_x_238:
[----:B------:R-:W-:Y:S05]  /*4630*/  BSYNC.RECONVERGENT B0 ;  /* 0x0000000000007941 */ /* 0x000fea0003800200 */
.L_x_237:
[----:B------:R-:W-:Y:S01]  /*4640*/  STG.E desc[UR4][R2.64], R7 ;  /* 0x0000000702007986 */ /* 0x000fe2000c101904 */
[----:B------:R-:W-:Y:S05]  /*4650*/  EXIT ;  /* 0x000000000000794d */ /* 0x000fea0003800000 */
.L_x_161:
[----:B------:R-:W-:-:S13]  /*4660*/  ISETP.GT.AND P0, PT, R0, 0x8, PT ;  /* 0x000000080000780c */ /* 0x000fda0003f04270 */
[----:B------:R-:W-:Y:S05]  /*4670*/  @P0 BRA `(.L_x_241) ;  /* 0x0000001c00940947 */ /* 0x000fea0003800000 */
[----:B------:R-:W-:-:S05]  /*4680*/  VIADD R0, R0, 0xfffffffa ;  /* 0xfffffffa00007836 */ /* 0x000fca0000000000 */
[----:B------:R-:W-:-:S05]  /*4690*/  VIMNMX.U32 R0, PT, PT, R0, 0x3, PT ;  /* 0x0000000300007848 */ /* 0x000fca0003fe0000 */
[----:B------:R-:W-:-:S04]  /*46a0*/  IMAD.SHL.U32 R0, R0, 0x4, RZ ;  /* 0x0000000400007824 */ /* 0x000fc800078e00ff */
[----:B------:R-:W0:Y:S02]  /*46b0*/  LDC R4, c[0x2][R0+0x20] ;  /* 0x0080080000047b82 */ /* 0x000e240000000800 */
[----:B0-----:R-:W-:-:S04]  /*46c0*/  SHF.R.S32.HI R5, RZ, 0x1f, R4 ;  /* 0x0000001fff057819 */ /* 0x001fc80000011404 */
.L_x_1458:
[----:B------:R-:W-:Y:S05]  /*46d0*/  BRX R4 -0x46e0                                                           (*"BRANCH_TARGETS .L_x_1459,.L_x_1460,.L_x_1461,.L_x_1452"*) ;  /* 0xffffffb804487949 */ /* 0x000fea000383ffff */
.L_x_1461:
        /* <DEDUP_REMOVED lines=28> */
[----:B--2---:R-:W-:-:S05]  /*48a0*/  @!P0 FMNMX R3, R3, R0, PT ;  /* 0x0000000003038209 */ /* 0x004fca0003800000 */
        /* <DEDUP_REMOVED lines=13> */
[----:B---3--:R-:W-:-:S05]  /*4980*/  @!P1 FMNMX R3, R11, R0, PT ;  /* 0x000000000b039209 */ /* 0x008fca0003800000 */
[----:B------:R0:W-:Y:S04]  /*4990*/  @!P1 STG.E desc[UR4][R6.64], R3 ;  /* 0x0000000306009986 */ /* 0x0001e8000c101904 */
[----:B------:R-:W2:Y:S01]  /*49a0*/  @!P0 LDG.E R0, desc[UR4][R8.64] ;  /* 0x0000000408008981 */ /* 0x000ea2000c1e1900 */
[----:B------:R-:W-:-:S05]  /*49b0*/  IADD3 R2, P1, PT, R2, R13, RZ ;  /* 0x0000000d02027210 */ /* 0x000fca0007f3e0ff */
[----:B------:R-:W-:Y:S01]  /*49c0*/  IMAD.X R13, RZ, RZ, R12, P1 ;  /* 0x000000ffff0d7224 */ /* 0x000fe200008e060c */
[----:B------:R-:W-:-:S04]  /*49d0*/  ISETP.GE.U32.AND P1, PT, R2, UR6, PT ;  /* 0x0000000602007c0c */ /* 0x000fc8000bf26070 */
[----:B------:R-:W-:Y:S02]  /*49e0*/  ISETP.GE.U32.AND.EX P1, PT, R13, UR7, PT, P1 ;  /* 0x000000070d007c0c */ /* 0x000fe4000bf26110 */
[----:B--2---:R-:W-:-:S05]  /*49f0*/  @!P0 FMNMX R11, R5, R0, PT ;  /* 0x00000000050b8209 */ /* 0x004fca0003800000 */
[----:B------:R0:W-:Y:S06]  /*4a00*/  @!P0 STG.E desc[UR4][R8.64], R11 ;  /* 0x0000000b08008986 */ /* 0x0001ec000c101904 */
        /* <DEDUP_REMOVED lines=10> */
[----:B--2---:R-:W-:-:S05]  /*4ab0*/  FMNMX R7, R5, R0, PT ;  /* 0x0000000005077209 */ /* 0x004fca0003800000 */
[----:B------:R-:W-:Y:S01]  /*4ac0*/  STG.E desc[UR4][R2.64], R7 ;  /* 0x0000000702007986 */ /* 0x000fe2000c101904 */
[----:B------:R-:W-:Y:S05]  /*4ad0*/  EXIT ;  /* 0x000000000000794d */ /* 0x000fea0003800000 */
.L_x_1459:
        /* <DEDUP_REMOVED lines=37> */
.L_x_249:
        /* <DEDUP_REMOVED lines=8> */
[----:B------:R-:W-:-:S04]  /*4db0*/  FFMA.RZ R11, R13, R11, R10 ;  /* 0x0000000b0d0b7223 */ /* 0x000fc8000000c00a */
[----:B------:R-:W1:Y:S02]  /*4dc0*/  FRND.TRUNC R10, R11 ;  /* 0x0000000b000a7307 */ /* 0x000e64000020d000 */
[----:B-1----:R-:W-:-:S05]  /*4dd0*/  FFMA R7, -R14, R10, R7 ;  /* 0x0000000a0e077223 */ /* 0x002fca0000000107 */
[----:B------:R-:W-:-:S13]  /*4de0*/  ISETP.NE.AND P0, PT, R7, RZ, PT ;  /* 0x000000ff0700720c */ /* 0x000fda0003f05270 */
[----:B------:R-:W-:Y:S05]  /*4df0*/  @P0 BRA P1, `(.L_x_249) ;  /* 0xfffffffc00cc0947 */ /* 0x000fea000083ffff */
.L_x_248:
[----:B------:R-:W-:Y:S05]  /*4e00*/  BSYNC.RECONVERGENT B2 ;  /* 0x0000000000027941 */ /* 0x000fea0003800200 */
.L_x_247:
[----:B------:R-:W-:-:S04]  /*4e10*/  FMUL R7, R7, 1.1920928955078125e-07 ;  /* 0x3400000007077820 */ /* 0x000fc80000400000 */
[----:B------:R-:W-:Y:S01]  /*4e20*/  FMUL R3, R12, R7 ;  /* 0x000000070c037220 */ /* 0x000fe20000400000 */
[----:B------:R-:W-:Y:S06]  /*4e30*/  BRA `(.L_x_245) ;  /* 0x0000000000707947 */ /* 0x000fec0003800000 */
.L_x_246:
        /* <DEDUP_REMOVED lines=23> */
.L_x_252:
[----:B------:R-:W-:Y:S01]  /*4fb0*/  FSETP.GEU.AND P0, PT, R7, -|R12|, PT ;  /* 0xc000000c0700720b */ /* 0x000fe20003f0e000 */
[----:B------:R-:W-:-:S12]  /*4fc0*/  FADD R6, R6, -1 ;  /* 0xbf80000006067421 */ /* 0x000fd80000000000 */
[----:B------:R-:W-:-:S07]  /*4fd0*/  @!P0 FADD R6, R6, -1 ;  /* 0xbf80000006068421 */ /* 0x000fce0000000000 */
.L_x_251:
[----:B------:R-:W-:Y:S05]  /*4fe0*/  BSYNC.RECONVERGENT B2 ;  /* 0x0000000000027941 */ /* 0x000fea0003800200 */
.L_x_250:
[----:B------:R-:W-:-:S07]  /*4ff0*/  FFMA R3, -|R12|, R6, R3 ;  /* 0x000000060c037223 */ /* 0x000fce0000000303 */
.L_x_245:
[----:B------:R-:W-:Y:S05]  /*5000*/  BSYNC.RECONVERGENT B1 ;  /* 0x0000000000017941 */ /* 0x000fea0003800200 */
.L_x_244:
[C---:B------:R-:W-:Y:S02]  /*5010*/  FSETP.NAN.AND P0, PT, |R3|.reuse, |R3|, PT ;  /* 0x400000030300720b */ /* 0x040fe40003f08200 */
[----:B------:R-:W-:-:S04]  /*5020*/  LOP3.LUT R0, R3, 0x80000000, R0, 0xb8, !PT ;  /* 0x8000000003007812 */ /* 0x000fc800078eb800 */
[----:B------:R-:W-:-:S05]  /*5030*/  FSEL R3, R3, R0, P0 ;  /* 0x0000000003037208 */ /* 0x000fca0000000000 */
[----:B------:R1:W-:Y:S02]  /*5040*/  STG.E desc[UR4][R4.64], R3 ;  /* 0x0000000304007986 */ /* 0x0003e4000c101904 */
.L_x_243:
[----:B------:R-:W-:Y:S05]  /*5050*/  BSYNC.RECONVERGENT B0 ;  /* 0x0000000000007941 */ /* 0x000fea0003800200 */
.L_x_242:
        /* <DEDUP_REMOVED lines=19> */
[----:B0-----:R-:W-:-:S05]  /*5190*/  FMUL R14, |R10|, 8388608 ;  /* 0x4b0000000a0e7820 */ /* 0x001fca0000400200 */
        /* <DEDUP_REMOVED lines=26> */
.L_x_260:
[----:B------:R-:W-:Y:S01]  /*5340*/  FSETP.GEU.AND P0, PT, R7, -|R10|, PT ;  /* 0xc000000a0700720b */ /* 0x000fe20003f0e000 */
[----:B------:R-:W-:-:S12]  /*5350*/  FADD R6, R6, -1 ;  /* 0xbf80000006067421 */ /* 0x000fd80000000000 */
[----:B------:R-:W-:-:S07]  /*5360*/  @!P0 FADD R6, R6, -1 ;  /* 0xbf80000006068421 */ /* 0x000fce0000000000 */
.L_x_259:
[----:B------:R-:W-:Y:S05]  /*5370*/  BSYNC.RECONVERGENT B2 ;  /* 0x0000000000027941 */ /* 0x000fea0003800200 */
.L_x_258:
[----:B------:R-:W-:Y:S01]  /*5380*/  FFMA R9, -|R10|, R6, R9 ;  /* 0x000000060a097223 */ /* 0x000fe20000000309 */
[----:B------:R-:W-:Y:S06]  /*5390*/  BRA `(.L_x_256) ;  /* 0x0000000000787947 */ /* 0x000fec0003800000 */
.L_x_257:
        /* <DEDUP_REMOVED lines=14> */
.L_x_263:
        /* <DEDUP_REMOVED lines=13> */
.L_x_262:
[----:B------:R-:W-:Y:S05]  /*5550*/  BSYNC.RECONVERGENT B2 ;  /* 0x0000000000027941 */ /* 0x000fea0003800200 */
.L_x_261:
[----:B------:R-:W-:-:S04]  /*5560*/  FMUL R9, R9, 1.1920928955078125e-07 ;  /* 0x3400000009097820 */ /* 0x000fc80000400000 */
[----:B------:R-:W-:-:S07]  /*5570*/  FMUL R9, R12, R9 ;  /* 0x000000090c097220 */ /* 0x000fce0000400000 */
.L_x_256:
[----:B------:R-:W-:Y:S05]  /*5580*/  BSYNC.RECONVERGENT B1 ;  /* 0x0000000000017941 */ /* 0x000fea0003800200 */
.L_x_255:
[C---:B------:R-:W-:Y:S02]  /*5590*/  FSETP.NAN.AND P0, PT, |R9|.reuse, |R9|, PT ;  /* 0x400000090900720b */ /* 0x040fe40003f08200 */
[----:B------:R-:W-:-:S04]  /*55a0*/  LOP3.LUT R0, R9, 0x80000000, R0, 0xb8, !PT ;  /* 0x8000000009007812 */ /* 0x000fc800078eb800 */
[----:B------:R-:W-:-:S05]  /*55b0*/  FSEL R9, R9, R0, P0 ;  /* 0x0000000009097208 */ /* 0x000fca0000000000 */
[----:B------:R1:W-:Y:S02]  /*55c0*/  STG.E desc[UR4][R4.64], R9 ;  /* 0x0000000904007986 */ /* 0x0003e4000c101904 */
.L_x_254:
[----:B------:R-:W-:Y:S05]  /*55d0*/  BSYNC.RECONVERGENT B0 ;  /* 0x0000000000007941 */ /* 0x000fea0003800200 */
.L_x_253:
        /* <DEDUP_REMOVED lines=46> */
.L_x_271:
[----:B------:R-:W-:Y:S01]  /*58c0*/  FSETP.GEU.AND P0, PT, R7, -|R10|, PT ;  /* 0xc000000a0700720b */ /* 0x000fe20003f0e000 */
[----:B------:R-:W-:-:S12]  /*58d0*/  FADD R6, R6, -1 ;  /* 0xbf80000006067421 */ /* 0x000fd80000000000 */
[----:B------:R-:W-:-:S07]  /*58e0*/  @!P0 FADD R6, R6, -1 ;  /* 0xbf80000006068421 */ /* 0x000fce0000000000 */
.L_x_270:
[----:B------:R-:W-:Y:S05]  /*58f0*/  BSYNC.RECONVERGENT B2 ;  /* 0x0000000000027941 */ /* 0x000fea0003800200 */
.L_x_269:
[----:B------:R-:W-:Y:S01]  /*5900*/  FFMA R9, -|R10|, R6, R9 ;  /* 0x000000060a097223 */ /* 0x000fe20000000309 */
[----:B------:R-:W-:Y:S06]  /*5910*/  BRA `(.L_x_267) ;  /* 0x0000000000787947 */ /* 0x000fec0003800000 */
.L_x_268:
        /* <DEDUP_REMOVED lines=14> */
.L_x_274:
        /* <DEDUP_REMOVED lines=13> */
.L_x_273:
[----:B------:R-:W-:Y:S05]  /*5ad0*/  BSYNC.RECONVERGENT B2 ;  /* 0x0000000000027941 */ /* 0x000fea0003800200 */
.L_x_272:
[----:B------:R-:W-:-:S04]  /*5ae0*/  FMUL R9, R9, 1.1920928955078125e-07 ;  /* 0x3400000009097820 */ /* 0x000fc80000400000 */
[----:B------:R-:W-:-:S07]  /*5af0*/  FMUL R9, R12, R9 ;  /* 0x000000090c097220 */ /* 0x000fce0000400000 */
.L_x_267:
[----:B------:R-:W-:Y:S05]  /*5b00*/  BSYNC.RECONVERGENT B1 ;  /* 0x0000000000017941 */ /* 0x000fea0003800200 */
.L_x_266:
[C---:B------:R-:W-:Y:S02]  /*5b10*/  FSETP.NAN.AND P0, PT, |R9|.reuse, |R9|, PT ;  /* 0x400000090900720b */ /* 0x040fe40003f08200 */
[----:B------:R-:W-:-:S04]  /*5b20*/  LOP3.LUT R0, R9, 0x80000000, R0, 0xb8, !PT ;  /* 0x8000000009007812 */ /* 0x000fc800078eb800 */
[----:B------:R-:W-:-:S05]  /*5b30*/  FSEL R9, R9, R0, P0 ;  /* 0x0000000009097208 */ /* 0x000fca0000000000 */
[----:B------:R2:W-:Y:S02]  /*5b40*/  STG.E desc[UR4][R4.64], R9 ;  /* 0x0000000904007986 */ /* 0x0005e4000c101904 */
.L_x_265:
[----:B------:R-:W-:Y:S05]  /*5b50*/  BSYNC.RECONVERGENT B0 ;  /* 0x0000000000007941 */ /* 0x000fea0003800200 */
.L_x_264:
        /* <DEDUP_REMOVED lines=45> */
.L_x_280:
[----:B------:R-:W-:Y:S01]  /*5e30*/  FSETP.GEU.AND P0, PT, R5, -|R6|, PT ;  /* 0xc00000060500720b */ /* 0x000fe20003f0e000 */
[----:B------:R-:W-:-:S12]  /*5e40*/  FADD R4, R4, -1 ;  /* 0xbf80000004047421 */ /* 0x000fd80000000000 */
[----:B------:R-:W-:-:S07]  /*5e50*/  @!P0 FADD R4, R4, -1 ;  /* 0xbf80000004048421 */ /* 0x000fce0000000000 */
.L_x_279:
[----:B------:R-:W-:Y:S05]  /*5e60*/  BSYNC.RECONVERGENT B1 ;  /* 0x0000000000017941 */ /* 0x000fea0003800200 */
.L_x_278:
[----:B------:R-:W-:Y:S01]  /*5e70*/  FFMA R7, -|R6|, R4, R7 ;  /* 0x0000000406077223 */ /* 0x000fe20000000307 */
[----:B------:R-:W-:Y:S06]  /*5e80*/  BRA `(.L_x_276) ;  /* 0x0000000000787947 */ /* 0x000fec0003800000 */
.L_x_277:
        /* <DEDUP_REMOVED lines=14> */
.L_x_283:
        /* <DEDUP_REMOVED lines=8> */
[----:B------:R-:W-:-:S04]  /*5ff0*/  FFMA.RZ R9, R11, R9, R6 ;  /* 0x000000090b097223 */ /* 0x000fc8000000c006 */
[----:B------:R-:W2:Y:S02]  /*6000*/  FRND.TRUNC R6, R9 ;  /* 0x0000000900067307 */ /* 0x000ea4000020d000 */
[----:B--2---:R-:W-:-:S05]  /*6010*/  FFMA R7, -R10, R6, R7 ;  /* 0x000000060a077223 */ /* 0x004fca0000000107 */
[----:B------:R-:W-:-:S13]  /*6020*/  ISETP.NE.AND P0, PT, R7, RZ, PT ;  /* 0x000000ff0700720c */ /* 0x000fda0003f05270 */
[----:B------:R-:W-:Y:S05]  /*6030*/  @P0 BRA P1, `(.L_x_283) ;  /* 0xfffffffc00cc0947 */ /* 0x000fea000083ffff */
.L_x_282:
[----:B------:R-:W-:Y:S05]  /*6040*/  BSYNC.RECONVERGENT B1 ;  /* 0x0000000000017941 */ /* 0x000fea0003800200 */
.L_x_281:
[----:B------:R-:W-:-:S04]  /*6050*/  FMUL R7, R7, 1.1920928955078125e-07 ;  /* 0x3400000007077820 */ /* 0x000fc80000400000 */
[----:B------:R-:W-:-:S07]  /*6060*/  FMUL R7, R8, R7 ;  /* 0x0000000708077220 */ /* 0x000fce0000400000 */
.L_x_276:
[----:B------:R-:W-:Y:S05]  /*6070*/  BSYNC.RECONVERGENT B0 ;  /* 0x0000000000007941 */ /* 0x000fea0003800200 */
.L_x_275:
[C---:B------:R-:W-:Y:S02]  /*6080*/  FSETP.NAN.AND P0, PT, |R7|.reuse, |R7|, PT ;  /* 0x400000070700720b */ /* 0x040fe40003f08200 */
[----:B------:R-:W-:-:S04]  /*6090*/  LOP3.LUT R0, R7, 0x80000000, R0, 0xb8, !PT ;  /* 0x8000000007007812 */ /* 0x000fc800078eb800 */
[----:B------:R-:W-:-:S05]  /*60a0*/  FSEL R7, R7, R0, P0 ;  /* 0x0000000007077208 */ /* 0x000fca0000000000 */
[----:B------:R-:W-:Y:S01]  /*60b0*/  STG.E desc[UR4][R2.64], R7 ;  /* 0x0000000702007986 */ /* 0x000fe2000c101904 */
[----:B------:R-:W-:Y:S05]  /*60c0*/  EXIT ;  /* 0x000000000000794d */ /* 0x000fea0003800000 */
.L_x_1460:
        /* <DEDUP_REMOVED lines=28> */
[----:B--2---:R-:W-:-:S05]  /*6290*/  @!P0 FMNMX R3, R3, R0, !PT ;  /* 0x0000000003038209 */ /* 0x004fca0007800000 */
        /* <DEDUP_REMOVED lines=13> */
[----:B---3--:R-:W-:-:S05]  /*6370*/  @!P1 FMNMX R3, R11, R0, !PT ;  /* 0x000000000b039209 */ /* 0x008fca0007800000 */
[----:B------:R0:W-:Y:S04]  /*6380*/  @!P1 STG.E desc[UR4][R6.64], R3 ;  /* 0x0000000306009986 */ /* 0x0001e8000c101904 */
[----:B------:R-:W2:Y:S01]  /*6390*/  @!P0 LDG.E R0, desc[UR4][R8.64] ;  /* 0x0000000408008981 */ /* 0x000ea2000c1e1900 */
[----:B------:R-:W-:-:S05]  /*63a0*/  IADD3 R2, P1, PT, R2, R13, RZ ;  /* 0x0000000d02027210 */ /* 0x000fca0007f3e0ff */
[----:B------:R-:W-:Y:S01]  /*63b0*/  IMAD.X R13, RZ, RZ, R12, P1 ;  /* 0x000000ffff0d7224 */ /* 0x000fe200008e060c */
[----:B------:R-:W-:-:S04]  /*63c0*/  ISETP.GE.U32.AND P1, PT, R2, UR6, PT ;  /* 0x0000000602007c0c */ /* 0x000fc8000bf26070 */
[----:B------:R-:W-:Y:S02]  /*63d0*/  ISETP.GE.U32.AND.EX P1, PT, R13, UR7, PT, P1 ;  /* 0x000000070d007c0c */ /* 0x000fe4000bf26110 */
[----:B--2---:R-:W-:-:S05]  /*63e0*/  @!P0 FMNMX R11, R5, R0, !PT ;  /* 0x00000000050b8209 */ /* 0x004fca0007800000 */
        /* <DEDUP_REMOVED lines=11> */
[----:B--2---:R-:W-:-:S05]  /*64a0*/  FMNMX R7, R5, R0, !PT ;  /* 0x0000000005077209 */ /* 0x004fca0007800000 */
[----:B------:R-:W-:Y:S01]  /*64b0*/  STG.E desc[UR4][R2.64], R7 ;  /* 0x0000000702007986 */ /* 0x000fe2000c101904 */
[----:B------:R-:W-:Y:S05]  /*64c0*/  EXIT ;  /* 0x000000000000794d */ /* 0x000fea0003800000 */
.L_x_241:
[----:B------:R-:W-:-:S05]  /*64d0*/  IMAD.MOV.U32 R3, RZ, RZ, -0x9 ;  /* 0xfffffff7ff037424 */ /* 0x000fca00078e00ff */
[----:B------:R-:W-:-:S05]  /*64e0*/  VIADDMNMX.U32 R0, R0, R3, 0x3, PT ;  /* 0x0000000300007446 */ /* 0x000fca0003800003 */
[----:B------:R-:W-:-:S04]  /*64f0*/  IMAD.SHL.U32 R0, R0, 0x4, RZ ;  /* 0x0000000400007824 */ /* 0x000fc800078e00ff */
[----:B------:R-:W0:Y:S02]  /*6500*/  LDC R4, c[0x2][R0+0x30] ;  /* 0x00800c0000047b82 */ /* 0x000e240000000800 */
[----:B0-----:R-:W-:-:S04]  /*6510*/  SHF.R.S32.HI R5, RZ, 0x1f, R4 ;  /* 0x0000001fff057819 */ /* 0x001fc80000011404 */
.L_x_1463:
[----:B------:R-:W-:Y:S05]  /*6520*/  BRX R4 -0x6530                                                           (*"BRANCH_TARGETS .L_x_1464,.L_x_1465,.L_x_1466,.L_x_1452"*) ;  /* 0xffffff9804b47949 */ /* 0x000fea000383ffff */
.L_x_1466:
        /* <DEDUP_REMOVED lines=28> */
[----:B--2---:R-:W-:-:S05]  /*66f0*/  @!P0 LOP3.LUT R3, R0, 0x80000000, R3, 0xb8, !PT ;  /* 0x8000000000038812 */ /* 0x004fca00078eb803 */
        /* <DEDUP_REMOVED lines=13> */
[----:B---3--:R-:W-:-:S05]  /*67d0*/  @!P1 LOP3.LUT R3, R0, 0x80000000, R11, 0xb8, !PT ;  /* 0x8000000000039812 */ /* 0x008fca00078eb80b */
[----:B------:R0:W-:Y:S04]  /*67e0*/  @!P1 STG.E desc[UR4][R6.64], R3 ;  /* 0x0000000306009986 */ /* 0x0001e8000c101904 */
[----:B------:R-:W2:Y:S01]  /*67f0*/  @!P0 LDG.E R0, desc[UR4][R8.64] ;  /* 0x0000000408008981 */ /* 0x000ea2000c1e1900 */
[----:B------:R-:W-:-:S05]  /*6800*/  IADD3 R2, P1, PT, R2, R13, RZ ;  /* 0x0000000d02027210 */ /* 0x000fca0007f3e0ff */
[----:B------:R-:W-:Y:S01]  /*6810*/  IMAD.X R13, RZ, RZ, R12, P1 ;  /* 0x000000ffff0d7224 */ /* 0x000fe200008e060c */
[----:B------:R-:W-:-:S04]  /*6820*/  ISETP.GE.U32.AND P1, PT, R2, UR6, PT ;  /* 0x0000000602007c0c */ /* 0x000fc8000bf26070 */
[----:B------:R-:W-:Y:S02]  /*6830*/  ISETP.GE.U32.AND.EX P1, PT, R13, UR7, PT, P1 ;  /* 0x000000070d007c0c */ /* 0x000fe4000bf26110 */
[----:B--2---:R-:W-:-:S05]  /*6840*/  @!P0 LOP3.LUT R11, R0, 0x80000000, R5, 0xb8, !PT ;  /* 0x80000000000b8812 */ /* 0x004fca00078eb805 */
        /* <DEDUP_REMOVED lines=11> */
[----:B--2---:R-:W-:-:S05]  /*6900*/  LOP3.LUT R7, R0, 0x80000000, R5, 0xb8, !PT ;  /* 0x8000000000077812 */ /* 0x004fca00078eb805 */
[----:B------:R-:W-:Y:S01]  /*6910*/  STG.E desc[UR4][R2.64], R7 ;  /* 0x0000000702007986 */ /* 0x000fe2000c101904 */
[----:B------:R-:W-:Y:S05]  /*6920*/  EXIT ;  /* 0x000000000000794d */ /* 0x000fea0003800000 */
.L_x_1464:
        /* <DEDUP_REMOVED lines=15> */
[----:B--2---:R-:W-:-:S04]  /*6a20*/  FSETP.GT.AND P2, PT, |R7|, |R6|, PT ;  /* 0x400000060700720b */ /* 0x004fc80003f44200 */
[----:B------:R-:W-:-:S04]  /*6a30*/  FSEL R10, |R7|, |R6|, P2 ;  /* 0x40000006070a7208 */ /* 0x000fc80001000200 */
[----:B------:R-:W0:Y:S01]  /*6a40*/  MUFU.RCP R3, R10 ;  /* 0x0000000a00037308 */ /* 0x000e220000001000 */
[----:B------:R-:W-:-:S07]  /*6a50*/  FSEL R0, |R6|, |R7|, P2 ;  /* 0x4000000706007208 */ /* 0x000fce0001000200 */
        /* <DEDUP_REMOVED lines=9> */
[----:B------:R-:W-:Y:S05]  /*6af0*/  CALL.REL.NOINC `($__internal_3_$__cuda_sm3x_div_rn_noftz_f32_slowpath) ;  /* 0x0000001c00107944 */ /* 0x000fea0003c00000 */
[----:B------:R-:W-:-:S07]  /*6b00*/  IMAD.MOV.U32 R3, RZ, RZ, R0 ;  /* 0x000000ffff037224 */ /* 0x000fce00078e0000 */
.L_x_287:
[----:B------:R-:W-:Y:S05]  /*6b10*/  BSYNC.RECONVERGENT B3 ;  /* 0x0000000000037941 */ /* 0x000fea0003800200 */
.L_x_286:
[----:B------:R-:W-:Y:S02]  /*6b20*/  IMAD.MOV.U32 R5, RZ, RZ, 0x3b33710b ;  /* 0x3b33710bff057424 */ /* 0x000fe400078e00ff */
[----:B------:R-:W-:Y:S01]  /*6b30*/  FMUL R0, R3, R3 ;  /* 0x0000000303007220 */ /* 0x000fe20000400000 */
[C---:B------:R-:W-:Y:S02]  /*6b40*/  ISETP.GE.AND P0, PT, R6.reuse, RZ, PT ;  /* 0x000000ff0600720c */ /* 0x040fe40003f06270 */
[----:B------:R-:W-:Y:S01]  /*6b50*/  FSETP.NEU.AND P3, PT, |R6|, |R7|, PT ;  /* 0x400000070600720b */ /* 0x000fe20003f6d200 */
[----:B------:R-:W-:Y:S01]  /*6b60*/  FFMA R5, R0, R5, -0.015681877732276916504 ;  /* 0xbc80774800057423 */ /* 0x000fe20000000005 */
[----:B------:R-:W-:Y:S01]  /*6b70*/  FSETP.NEU.AND P1, PT, R10, RZ, PT ;  /* 0x000000ff0a00720b */ /* 0x000fe20003f2d000 */
[----:B------:R-:W-:Y:S02]  /*6b80*/  FADD R6, |R6|, |R7| ;  /* 0x4000000706067221 */ /* 0x000fe40000000200 */
[----:B------:R-:W-:-:S04]  /*6b90*/  FFMA R5, R0, R5, 0.042200751602649688721 ;  /* 0x3d2cdab200057423 */ /* 0x000fc80000000005 */
[----:B------:R-:W-:-:S04]  /*6ba0*/  FFMA R5, R0, R5, -0.074792981147766113281 ;  /* 0xbd992d1000057423 */ /* 0x000fc80000000005 */
[----:B------:R-:W-:-:S04]  /*6bb0*/  FFMA R5, R0, R5, 0.10640415549278259277 ;  /* 0x3dd9ea6c00057423 */ /* 0x000fc80000000005 */
[----:B------:R-:W-:-:S04]  /*6bc0*/  FFMA R5, R0, R5, -0.14207722246646881104 ;  /* 0xbe117cb100057423 */ /* 0x000fc80000000005 */
[----:B------:R-:W-:-:S04]  /*6bd0*/  FFMA R5, R0, R5, 0.19993925094604492188 ;  /* 0x3e4cbce000057423 */ /* 0x000fc80000000005 */
[----:B------:R-:W-:-:S04]  /*6be0*/  FFMA R5, R0, R5, -0.33333197236061096191 ;  /* 0xbeaaaa7d00057423 */ /* 0x000fc80000000005 */
[----:B------:R-:W-:Y:S01]  /*6bf0*/  FMUL R0, R0, R5 ;  /* 0x0000000500007220 */ /* 0x000fe20000400000 */
[----:B------:R-:W-:-:S03]  /*6c00*/  IMAD.MOV.U32 R5, RZ, RZ, 0x3f6ee581 ;  /* 0x3f6ee581ff057424 */ /* 0x000fc600078e00ff */
[----:B------:R-:W-:Y:S02]  /*6c10*/  FFMA R0, R0, R3, R3 ;  /* 0x0000000300007223 */ /* 0x000fe40000000003 */
[C---:B------:R-:W-:Y:S02]  /*6c20*/  FSEL R4, R5.reuse, 1.8663789033889770508, P2 ;  /* 0x3feee58105047808 */ /* 0x040fe40001000000 */
[----:B------:R-:W-:-:S05]  /*6c30*/  FFMA R3, R5, 1.6832555532455444336, -R0 ;  /* 0x3fd774eb05037823 */ /* 0x000fca0000000800 */
[-C--:B------:R-:W-:Y:S02]  /*6c40*/  FSEL R14, R3, R0.reuse, P2 ;  /* 0x00000000030e7208 */ /* 0x080fe40001000000 */
[----:B------:R-:W-:Y:S01]  /*6c50*/  FSEL R3, R0, -R0, P2 ;  /* 0x8000000000037208 */ /* 0x000fe20001000000 */
[----:B------:R-:W-:-:S04]  /*6c60*/  IMAD.MOV.U32 R0, RZ, RZ, 0x4016cbe4 ;  /* 0x4016cbe4ff007424 */ /* 0x000fc800078e00ff */
[----:B------:R-:W-:Y:S01]  /*6c70*/  @!P0 FFMA R14, R4, 1.6832555532455444336, R3 ;  /* 0x3fd774eb040e8823 */ /* 0x000fe20000000003 */
[----:B------:R-:W-:Y:S02]  /*6c80*/  @!P3 FSEL R14, R0, 0.78539818525314331055, !P0 ;  /* 0x3f490fdb000eb808 */ /* 0x000fe40004000000 */
[----:B------:R-:W-:Y:S02]  /*6c90*/  @!P1 FSEL R14, RZ, 3.1415927410125732422, P0 ;  /* 0x40490fdbff0e9808 */ /* 0x000fe40000000000 */
[----:B------:R-:W-:Y:S02]  /*6ca0*/  FSETP.NAN.AND P0, PT, R6, R6, PT ;  /* 0x000000060600720b */ /* 0x000fe40003f08000 */
[----:B------:R-:W-:-:S04]  /*6cb0*/  LOP3.LUT R7, R14, 0x80000000, R7, 0xb8, !PT ;  /* 0x800000000e077812 */ /* 0x000fc800078eb807 */
[----:B------:R-:W-:-:S05]  /*6cc0*/  FSEL R7, R6, R7, P0 ;  /* 0x0000000706077208 */ /* 0x000fca0000000000 */
[----:B------:R0:W-:Y:S02]  /*6cd0*/  STG.E desc[UR4][R12.64], R7 ;  /* 0x000000070c007986 */ /* 0x0001e4000c101904 */
.L_x_285:
[----:B------:R-:W-:Y:S05]  /*6ce0*/  BSYNC.RECONVERGENT B2 ;  /* 0x0000000000027941 */ /* 0x000fea0003800200 */
.L_x_284:
        /* <DEDUP_REMOVED lines=32> */
.L_x_291:
[----:B------:R-:W-:Y:S05]  /*6ef0*/  BSYNC.RECONVERGENT B3 ;  /* 0x0000000000037941 */ /* 0x000fea0003800200 */
.L_x_290:
        /* <DEDUP_REMOVED lines=28> */
.L_x_289:
[----:B------:R-:W-:Y:S05]  /*70c0*/  BSYNC.RECONVERGENT B2 ;  /* 0x0000000000027941 */ /* 0x000fea0003800200 */
.L_x_288:
        /* <DEDUP_REMOVED lines=32> */
.L_x_295:
[----:B------:R-:W-:Y:S05]  /*72d0*/  BSYNC.RECONVERGENT B3 ;  /* 0x0000000000037941 */ /* 0x000fea0003800200 */
.L_x_294:
        /* <DEDUP_REMOVED lines=28> */
.L_x_293:
[----:B------:R-:W-:Y:S05]  /*74a0*/  BSYNC.RECONVERGENT B2 ;  /* 0x0000000000027941 */ /* 0x000fea0003800200 */
.L_x_292:
[----:B------:R-:W1:Y:S01]  /*74b0*/  LDCU.64 UR6, c[0x0][0x390] ;  /* 0x00007200ff0677ac */ /* 0x000e620008000a00 */
[----:B------:R-:W-:-:S05]  /*74c0*/  IADD3 R2, P0, PT, R2, R9, RZ ;  /* 0x0000000902027210 */ /* 0x000fca0007f1e0ff */
[----:B------:R-:W-:Y:S01]  /*74d0*/  IMAD.X R3, RZ, RZ, R8, P0 ;  /* 0x000000ffff037224 */ /* 0x000fe200000e0608 */
[----:B-1----:R-:W-:-:S04]  /*74e0*/  ISETP.GE.U32.AND P0, PT, R2, UR6, PT ;  /* 0x0000000602007c0c */ /* 0x002fc8000bf06070 */
[----:B------:R-:W-:-:S13]  /*74f0*/  ISETP.GE.U32.AND.EX P0, PT, R3, UR7, PT, P0 ;  /* 0x0000000703007c0c */ /* 0x000fda000bf06100 */
[----:B------:R-:W-:Y:S05]  /*7500*/  @P0 EXIT ;  /* 0x000000000000094d */ /* 0x000fea0003800000 */
[----:B------:R-:W1:Y:S01]  /*7510*/  LDCU.128 UR8, c[0x0][0x380] ;  /* 0x00007000ff0877ac */ /* 0x000e620008000c00 */
[C---:B------:R-:W-:Y:S01]  /*7520*/  IMAD.SHL.U32 R0, R2.reuse, 0x4, RZ ;  /* 0x0000000402007824 */ /* 0x040fe200078e00ff */
[----:B------:R-:W-:-:S04]  /*7530*/  SHF.L.U64.HI R3, R2, 0x2, R3 ;  /* 0x0000000202037819 */ /* 0x000fc80000010203 */
[C---:B-1----:R-:W-:Y:S02]  /*7540*/  IADD3 R8, P0, PT, R0.reuse, UR8, RZ ;  /* 0x0000000800087c10 */ /* 0x042fe4000ff1e0ff */
[----:B------:R-:W-:Y:S02]  /*7550*/  IADD3 R2, P1, PT, R0, UR10, RZ ;  /* 0x0000000a00027c10 */ /* 0x000fe4000ff3e0ff */
[C---:B------:R-:W-:Y:S02]  /*7560*/  IADD3.X R9, PT, PT, R3.reuse, UR9, RZ, P0, !PT ;  /* 0x0000000903097c10 */ /* 0x040fe400087fe4ff */
[----:B------:R-:W-:-:S03]  /*7570*/  IADD3.X R3, PT, PT, R3, UR11, RZ, P1, !PT ;  /* 0x0000000b03037c10 */ /* 0x000fc60008ffe4ff */
[----:B0-----:R-:W2:Y:S04]  /*7580*/  LDG.E R7, desc[UR4][R8.64] ;  /* 0x0000000408077981 */ /* 0x001ea8000c1e1900 */
        /* <DEDUP_REMOVED lines=17> */
.L_x_297:
[----:B------:R-:W-:Y:S05]  /*76a0*/  BSYNC.RECONVERGENT B2 ;  /* 0x0000000000027941 */ /* 0x000fea0003800200 */
.L_x_296:
[----:B------:R-:W-:Y:S02]  /*76b0*/  IMAD.MOV.U32 R3, RZ, RZ, 0x3b33710b ;  /* 0x3b33710bff037424 */ /* 0x000fe400078e00ff */
[----:B------:R-:W-:Y:S01]  /*76c0*/  FMUL R0, R4, R4 ;  /* 0x0000000404007220 */ /* 0x000fe20000400000 */
[----:B------:R-:W-:Y:S01]  /*76d0*/  IMAD.MOV.U32 R10, RZ, RZ, 0x3f6ee581 ;  /* 0x3f6ee581ff0a7424 */ /* 0x000fe200078e00ff */
[----:B------:R-:W-:Y:S02]  /*76e0*/  ISETP.GE.AND P0, PT, R2, RZ, PT ;  /* 0x000000ff0200720c */ /* 0x000fe40003f06270 */
[----:B------:R-:W-:Y:S01]  /*76f0*/  FFMA R3, R0, R3, -0.015681877732276916504 ;  /* 0xbc80774800037423 */ /* 0x000fe20000000003 */
[C---:B------:R-:W-:Y:S01]  /*7700*/  FSETP.NEU.AND P3, PT, |R2|.reuse, |R7|, PT ;  /* 0x400000070200720b */ /* 0x040fe20003f6d200 */
[----:B------:R-:W-:Y:S01]  /*7710*/  FADD R2, |R2|, |R7| ;  /* 0x4000000702027221 */ /* 0x000fe20000000200 */
[----:B------:R-:W-:Y:S01]  /*7720*/  FSETP.NEU.AND P1, PT, R6, RZ, PT ;  /* 0x000000ff0600720b */ /* 0x000fe20003f2d000 */
[----:B------:R-:W-:-:S04]  /*7730*/  FFMA R3, R0, R3, 0.042200751602649688721 ;  /* 0x3d2cdab200037423 */ /* 0x000fc80000000003 */
[----:B------:R-:W-:-:S04]  /*7740*/  FFMA R3, R0, R3, -0.074792981147766113281 ;  /* 0xbd992d1000037423 */ /* 0x000fc80000000003 */
[----:B------:R-:W-:-:S04]  /*7750*/  FFMA R3, R0, R3, 0.10640415549278259277 ;  /* 0x3dd9ea6c00037423 */ /* 0x000fc80000000003 */
[----:B------:R-:W-:-:S04]  /*7760*/  FFMA R3, R0, R3, -0.14207722246646881104 ;  /* 0xbe117cb100037423 */ /* 0x000fc80000000003 */
[----:B------:R-:W-:-:S04]  /*7770*/  FFMA R3, R0, R3, 0.19993925094604492188 ;  /* 0x3e4cbce000037423 */ /* 0x000fc80000000003 */
[----:B------:R-:W-:-:S04]  /*7780*/  FFMA R3, R0, R3, -0.33333197236061096191 ;  /* 0xbeaaaa7d00037423 */ /* 0x000fc80000000003 */
[----:B------:R-:W-:-:S04]  /*7790*/  FMUL R3, R0, R3 ;  /* 0x0000000300037220 */ /* 0x000fc80000400000 */
[----:B------:R-:W-:Y:S01]  /*77a0*/  FFMA R3, R3, R4, R4 ;  /* 0x0000000403037223 */ /* 0x000fe20000000004 */
[----:B------:R-:W-:-:S03]  /*77b0*/  FSEL R4, R10, 1.8663789033889770508, P2 ;  /* 0x3feee5810a047808 */ /* 0x000fc60001000000 */
[----:B------:R-:W-:-:S05]  /*77c0*/  FFMA R0, R10, 1.6832555532455444336, -R3 ;  /* 0x3fd774eb0a007823 */ /* 0x000fca0000000803 */
[-C--:B------:R-:W-:Y:S02]  /*77d0*/  FSEL R0, R0, R3.reuse, P2 ;  /* 0x0000000300007208 */ /* 0x080fe40001000000 */
[----:B------:R-:W-:-:S05]  /*77e0*/  FSEL R3, R3, -R3, P2 ;  /* 0x8000000303037208 */ /* 0x000fca0001000000 */
[----:B------:R-:W-:Y:S01]  /*77f0*/  @!P0 FFMA R0, R4, 1.6832555532455444336, R3 ;  /* 0x3fd774eb04008823 */ /* 0x000fe20000000003 */
[----:B------:R-:W-:-:S05]  /*7800*/  IMAD.MOV.U32 R3, RZ, RZ, 0x4016cbe4 ;  /* 0x4016cbe4ff037424 */ /* 0x000fca00078e00ff */
[----:B------:R-:W-:Y:S02]  /*7810*/  @!P3 FSEL R0, R3, 0.78539818525314331055, !P0 ;  /* 0x3f490fdb0300b808 */ /* 0x000fe40004000000 */
[----:B------:R-:W-:Y:S02]  /*7820*/  @!P1 FSEL R0, RZ, 3.1415927410125732422, P0 ;  /* 0x40490fdbff009808 */ /* 0x000fe40000000000 */
[----:B------:R-:W-:Y:S02]  /*7830*/  FSETP.NAN.AND P0, PT, R2, R2, PT ;  /* 0x000000020200720b */ /* 0x000fe40003f08000 */
[----:B------:R-:W-:-:S04]  /*7840*/  LOP3.LUT R7, R0, 0x80000000, R7, 0xb8, !PT ;  /* 0x8000000000077812 */ /* 0x000fc800078eb807 */
[----:B------:R-:W-:-:S05]  /*7850*/  FSEL R7, R2, R7, P0 ;  /* 0x0000000702077208 */ /* 0x000fca0000000000 */
[----:B------:R-:W-:Y:S01]  /*7860*/  STG.E desc[UR4][R8.64], R7 ;  /* 0x0000000708007986 */ /* 0x000fe2000c101904 */
[----:B------:R-:W-:Y:S05]  /*7870*/  EXIT ;  /* 0x000000000000794d */ /* 0x000fea0003800000 */
.L_x_1465:
        /* <DEDUP_REMOVED lines=13> */
[----:B------:R-:W3:Y:S01]  /*7950*/  LDG.E.CONSTANT R6, desc[UR4][R6.64] ;  /* 0x0000000406067981 */ /* 0x000ee2000c1e9900 */
[----:B------:R-:W-:Y:S01]  /*7960*/  BSSY.RECONVERGENT B1, `(.L_x_300) ;  /* 0x0000016000017945 */ /* 0x000fe20003800200 */
[----:B--2---:R-:W-:Y:S01]  /*7970*/  FADD R0, |R0|, -RZ ;  /* 0x800000ff00007221 */ /* 0x004fe20000000200 */
[----:B---3--:R-:W-:-:S05]  /*7980*/  FADD R3, |R6|, -RZ ;  /* 0x800000ff06037221 */ /* 0x008fca0000000200 */
[----:B------:R-:W-:-:S04]  /*7990*/  VIMNMX R13, PT, PT, R0, R3, !PT ;  /* 0x00000003000d7248 */ /* 0x000fc80007fe0100 */
[----:B------:R-:W-:Y:S02]  /*79a0*/  LOP3.LUT R15, R13, 0xfe000000, RZ, 0xc0, !PT ;  /* 0xfe0000000d0f7812 */ /* 0x000fe400078ec0ff */
[----:B------:R-:W-:Y:S02]  /*79b0*/  VIMNMX R16, PT, PT, R0, R3, PT ;  /* 0x0000000300107248 */ /* 0x000fe40003fe0100 */
        /* <DEDUP_REMOVED lines=10> */
[----:B------:R-:W-:Y:S05]  /*7a60*/  CALL.REL.NOINC `($__internal_2_$__cuda_sm20_sqrt_rn_f32_slowpath) ;  /* 0x0000000800dc7944 */ /* 0x000fea0003c00000 */
[----:B------:R-:W-:Y:S05]  /*7a70*/  BRA `(.L_x_302) ;  /* 0x0000000000107947 */ /* 0x000fea0003800000 */
.L_x_301:
[----:B------:R-:W-:Y:S01]  /*7a80*/  FMUL.FTZ R7, R0, R3 ;  /* 0x0000000300077220 */ /* 0x000fe20000410000 */
[----:B------:R-:W-:-:S03]  /*7a90*/  FMUL.FTZ R3, R3, 0.5 ;  /* 0x3f00000003037820 */ /* 0x000fc60000410000 */
[----:B------:R-:W-:-:S04]  /*7aa0*/  FFMA R0, -R7, R7, R0 ;  /* 0x0000000707007223 */ /* 0x000fc80000000100 */
[----:B------:R-:W-:-:S07]  /*7ab0*/  FFMA R0, R0, R3, R7 ;  /* 0x0000000300007223 */ /* 0x000fce0000000007 */
.L_x_302:
[----:B------:R-:W-:Y:S05]  /*7ac0*/  BSYNC.RECONVERGENT B1 ;  /* 0x0000000000017941 */ /* 0x000fea0003800200 */
.L_x_300:
[----:B------:R-:W-:Y:S02]  /*7ad0*/  FSETP.NEU.AND P0, PT, R16, RZ, PT ;  /* 0x000000ff1000720b */ /* 0x000fe40003f0d000 */
[----:B------:R-:W-:-:S11]  /*7ae0*/  LOP3.LUT R15, R15, 0x800000, RZ, 0xfc, !PT ;  /* 0x008000000f0f7812 */ /* 0x000fd600078efcff */
[----:B------:R-:W-:Y:S01]  /*7af0*/  @P0 FMUL R13, R15, R0 ;  /* 0x000000000f0d0220 */ /* 0x000fe20000400000 */
[----:B------:R-:W-:-:S04]  /*7b00*/  FSETP.NEU.AND P0, PT, R16, +INF , PT ;  /* 0x7f8000001000780b */ /* 0x000fc80003f0d000 */
[----:B------:R-:W-:-:S05]  /*7b10*/  FSEL R13, R13, +INF , P0 ;  /* 0x7f8000000d0d7808 */ /* 0x000fca0000000000 */
[----:B------:R0:W-:Y:S04]  /*7b20*/  STG.E desc[UR4][R4.64], R13 ;  /* 0x0000000d04007986 */ /* 0x0001e8000c101904 */
.L_x_299:
[----:B------:R-:W-:Y:S05]  /*7b30*/  BSYNC.RECONVERGENT B0 ;  /* 0x0000000000007941 */ /* 0x000fea0003800200 */
.L_x_298:
        /* <DEDUP_REMOVED lines=34> */
.L_x_306:
[----:B------:R-:W-:Y:S01]  /*7d60*/  FMUL.FTZ R7, R0, R3 ;  /* 0x0000000300077220 */ /* 0x000fe20000410000 */
[----:B------:R-:W-:-:S03]  /*7d70*/  FMUL.FTZ R3, R3, 0.5 ;  /* 0x3f00000003037820 */ /* 0x000fc60000410000 */
[----:B------:R-:W-:-:S04]  /*7d80*/  FFMA R0, -R7, R7, R0 ;  /* 0x0000000707007223 */ /* 0x000fc80000000100 */
[----:B------:R-:W-:-:S07]  /*7d90*/  FFMA R0, R0, R3, R7 ;  /* 0x0000000300007223 */ /* 0x000fce0000000007 */
.L_x_307:
[----:B------:R-:W-:Y:S05]  /*7da0*/  BSYNC.RECONVERGENT B1 ;  /* 0x0000000000017941 */ /* 0x000fea0003800200 */
.L_x_305:
[----:B------:R-:W-:Y:S02]  /*7db0*/  FSETP.NEU.AND P0, PT, R16, RZ, PT ;  /* 0x000000ff1000720b */ /* 0x000fe40003f0d000 */
[----:B------:R-:W-:-:S11]  /*7dc0*/  LOP3.LUT R15, R15, 0x800000, RZ, 0xfc, !PT ;  /* 0x008000000f0f7812 */ /* 0x000fd600078efcff */
[----:B------:R-:W-:Y:S01]  /*7dd0*/  @P0 FMUL R9, R15, R0 ;  /* 0x000000000f090220 */ /* 0x000fe20000400000 */
[----:B------:R-:W-:-:S04]  /*7de0*/  FSETP.NEU.AND P0, PT, R16, +INF , PT ;  /* 0x7f8000001000780b */ /* 0x000fc80003f0d000 */
[----:B------:R-:W-:-:S05]  /*7df0*/  FSEL R9, R9, +INF , P0 ;  /* 0x7f80000009097808 */ /* 0x000fca0000000000 */
[----:B------:R0:W-:Y:S04]  /*7e00*/  STG.E desc[UR4][R4.64], R9 ;  /* 0x0000000904007986 */ /* 0x0001e8000c101904 */
.L_x_304:
[----:B------:R-:W-:Y:S05]  /*7e10*/  BSYNC.RECONVERGENT B0 ;  /* 0x0000000000007941 */ /* 0x000fea0003800200 */
.L_x_303:
[----:B------:R-:W1:Y:S01]  /*7e20*/  LDCU.64 UR6, c[0x0][0x390] ;  /* 0x00007200ff0677ac */ /* 0x000e620008000a00 */
[----:B------:R-:W-:Y:S01]  /*7e30*/  IADD3 R13, P0, PT, R2, R13, RZ ;  /* 0x0000000d020d7210 */ /* 0x000fe20007f1e0ff */
        /* <DEDUP_REMOVED lines=32> */
.L_x_311:
[----:B------:R-:W-:Y:S01]  /*8040*/  FMUL.FTZ R7, R0, R3 ;  /* 0x0000000300077220 */ /* 0x000fe20000410000 */
[----:B------:R-:W-:-:S03]  /*8050*/  FMUL.FTZ R3, R3, 0.5 ;  /* 0x3f00000003037820 */ /* 0x000fc60000410000 */
[----:B------:R-:W-:-:S04]  /*8060*/  FFMA R0, -R7, R7, R0 ;  /* 0x0000000707007223 */ /* 0x000fc80000000100 */
[----:B------:R-:W-:-:S07]  /*8070*/  FFMA R0, R0, R3, R7 ;  /* 0x0000000300007223 */ /* 0x000fce0000000007 */
.L_x_312:
[----:B------:R-:W-:Y:S05]  /*8080*/  BSYNC.RECONVERGENT B1 ;  /* 0x0000000000017941 */ /* 0x000fea0003800200 */
.L_x_310:
[----:B------:R-:W-:Y:S02]  /*8090*/  FSETP.NEU.AND P0, PT, R16, RZ, PT ;  /* 0x000000ff1000720b */ /* 0x000fe40003f0d000 */
[----:B------:R-:W-:-:S11]  /*80a0*/  LOP3.LUT R15, R15, 0x800000, RZ, 0xfc, !PT ;  /* 0x008000000f0f7812 */ /* 0x000fd600078efcff */
[----:B------:R-:W-:Y:S01]  /*80b0*/  @P0 FMUL R9, R15, R0 ;  /* 0x000000000f090220 */ /* 0x000fe20000400000 */
[----:B------:R-:W-:-:S04]  /*80c0*/  FSETP.NEU.AND P0, PT, R16, +INF , PT ;  /* 0x7f8000001000780b */ /* 0x000fc80003f0d000 */
[----:B------:R-:W-:-:S05]  /*80d0*/  FSEL R9, R9, +INF , P0 ;  /* 0x7f80000009097808 */ /* 0x000fca0000000000 */
[----:B------:R1:W-:Y:S04]  /*80e0*/  STG.E desc[UR4][R4.64], R9 ;  /* 0x0000000904007986 */ /* 0x0003e8000c101904 */
.L_x_309:
[----:B------:R-:W-:Y:S05]  /*80f0*/  BSYNC.RECONVERGENT B0 ;  /* 0x0000000000007941 */ /* 0x000fea0003800200 */
.L_x_308:
[----:B------:R-:W2:Y:S01]  /*8100*/  LDCU.64 UR6, c[0x0][0x390] ;  /* 0x00007200ff0677ac */ /* 0x000ea20008000a00 */
[----:B------:R-:W-:-:S05]  /*8110*/  IADD3 R2, P0, PT, R2, R13, RZ ;  /* 0x0000000d02027210 */ /* 0x000fca0007f1e0ff */
[----:B------:R-:W-:Y:S01]  /*8120*/  IMAD.X R3, RZ, RZ, R8, P0 ;  /* 0x000000ffff037224 */ /* 0x000fe200000e0608 */
[----:B--2---:R-:W-:-:S04]  /*8130*/  ISETP.GE.U32.AND P0, PT, R2, UR6, PT ;  /* 0x0000000602007c0c */ /* 0x004fc8000bf06070 */
[----:B------:R-:W-:-:S13]  /*8140*/  ISETP.GE.U32.AND.EX P0, PT, R3, UR7, PT, P0 ;  /* 0x0000000703007c0c */ /* 0x000fda000bf06100 */
[----:B------:R-:W-:Y:S05]  /*8150*/  @P0 EXIT ;  /* 0x000000000000094d */ /* 0x000fea0003800000 */
[----:B------:R-:W0:Y:S01]  /*8160*/  LDCU.128 UR8, c[0x0][0x380] ;  /* 0x00007000ff0877ac */ /* 0x000e220008000c00 */
[C---:B------:R-:W-:Y:S01]  /*8170*/  IMAD.SHL.U32 R6, R2.reuse, 0x4, RZ ;  /* 0x0000000402067824 */ /* 0x040fe200078e00ff */
[----:B------:R-:W-:-:S04]  /*8180*/  SHF.L.U64.HI R2, R2, 0x2, R3 ;  /* 0x0000000202027819 */ /* 0x000fc80000010203 */
[C---:B01----:R-:W-:Y:S02]  /*8190*/  IADD3 R4, P0, PT, R6.reuse, UR8, RZ ;  /* 0x0000000806047c10 */ /* 0x043fe4000ff1e0ff */
        /* <DEDUP_REMOVED lines=23> */
.L_x_314:
[----:B------:R-:W-:Y:S01]  /*8310*/  FMUL.FTZ R7, R0, R3 ;  /* 0x0000000300077220 */ /* 0x000fe20000410000 */
[----:B------:R-:W-:-:S03]  /*8320*/  FMUL.FTZ R3, R3, 0.5 ;  /* 0x3f00000003037820 */ /* 0x000fc60000410000 */
[----:B------:R-:W-:-:S04]  /*8330*/  FFMA R0, -R7, R7, R0 ;  /* 0x0000000707007223 */ /* 0x000fc80000000100 */
[----:B------:R-:W-:-:S07]  /*8340*/  FFMA R0, R0, R3, R7 ;  /* 0x0000000300007223 */ /* 0x000fce0000000007 */
.L_x_315:
[----:B------:R-:W-:Y:S05]  /*8350*/  BSYNC.RECONVERGENT B0 ;  /* 0x0000000000007941 */ /* 0x000fea0003800200 */
.L_x_313:
[----:B------:R-:W-:Y:S02]  /*8360*/  FSETP.NEU.AND P0, PT, R9, RZ, PT ;  /* 0x000000ff0900720b */ /* 0x000fe40003f0d000 */
[----:B------:R-:W-:-:S11]  /*8370*/  LOP3.LUT R3, R8, 0x800000, RZ, 0xfc, !PT ;  /* 0x0080000008037812 */ /* 0x000fd600078efcff */
[----:B------:R-:W-:Y:S01]  /*8380*/  @P0 FMUL R2, R3, R0 ;  /* 0x0000000003020220 */ /* 0x000fe20000400000 */
[----:B------:R-:W-:-:S04]  /*8390*/  FSETP.NEU.AND P0, PT, R9, +INF , PT ;  /* 0x7f8000000900780b */ /* 0x000fc80003f0d000 */
[----:B------:R-:W-:-:S05]  /*83a0*/  FSEL R3, R2, +INF , P0 ;  /* 0x7f80000002037808 */ /* 0x000fca0000000000 */
[----:B------:R-:W-:Y:S01]  /*83b0*/  STG.E desc[UR4][R4.64], R3 ;  /* 0x0000000304007986 */ /* 0x000fe2000c101904 */
[----:B------:R-:W-:Y:S05]  /*83c0*/  EXIT ;  /* 0x000000000000794d */ /* 0x000fea0003800000 */
.L_x_1452:
[----:B------:R-:W0:Y:S01]  /*83d0*/  LDCU.64 UR6, c[0x0][0x390] ;  /* 0x00007200ff0677ac */ /* 0x000e220008000a00 */
[----:B------:R-:W-:-:S04]  /*83e0*/  IADD3 R3, P1, PT, R8, R2, RZ ;  /* 0x0000000208037210 */ /* 0x000fc80007f3e0ff */
[----:B------:R-:W-:Y:S01]  /*83f0*/  IADD3 R11, P3, PT, R2, R3, RZ ;  /* 0x00000003020b7210 */ /* 0x000fe20007f7e0ff */
[----:B------:R-:W-:-:S03]  /*8400*/  IMAD.X R0, RZ, RZ, R9, P1 ;  /* 0x000000ffff007224 */ /* 0x000fc600008e0609 */
[----:B------:R-:W-:Y:S01]  /*8410*/  IADD3 R14, P4, PT, R2, R11, RZ ;  /* 0x0000000b020e7210 */ /* 0x000fe20007f9e0ff */
[----:B------:R-:W-:Y:S01]  /*8420*/  IMAD.X R10, RZ, RZ, R0, P3 ;  /* 0x000000ffff0a7224 */ /* 0x000fe200018e0600 */
[----:B0-----:R-:W-:Y:S02]  /*8430*/  ISETP.GE.U32.AND P0, PT, R8, UR6, PT ;  /* 0x0000000608007c0c */ /* 0x001fe4000bf06070 */
[----:B------:R-:W-:Y:S02]  /*8440*/  ISETP.GE.U32.AND P1, PT, R3, UR6, PT ;  /* 0x0000000603007c0c */ /* 0x000fe4000bf26070 */
[----:B------:R-:W-:Y:S02]  /*8450*/  ISETP.GE.U32.AND.EX P0, PT, R9, UR7, PT, P0 ;  /* 0x0000000709007c0c */ /* 0x000fe4000bf06100 */
[----:B------:R-:W-:Y:S02]  /*8460*/  ISETP.GE.U32.AND P2, PT, R11, UR6, PT ;  /* 0x000000060b007c0c */ /* 0x000fe4000bf46070 */
[----:B------:R-:W-:-:S02]  /*8470*/  ISETP.GE.U32.AND.EX P1, PT, R0, UR7, PT, P1 ;  /* 0x0000000700007c0c */ /* 0x000fc4000bf26110 */
[----:B------:R-:W-:-:S07]  /*8480*/  ISETP.GE.U32.AND.EX P2, PT, R10, UR7, PT, P2 ;  /* 0x000000070a007c0c */ /* 0x000fce000bf46120 */
[----:B------:R-:W0:Y:S08]  /*8490*/  @!P0 LDC.64 R4, c[0x0][0x380] ;  /* 0x0000e000ff048b82 */ /* 0x000e300000000a00 */
[----:B------:R-:W1:Y:S08]  /*84a0*/  @!P1 LDC.64 R6, c[0x0][0x380] ;  /* 0x0000e000ff069b82 */ /* 0x000e700000000a00 */
[----:B------:R-:W2:Y:S01]  /*84b0*/  @!P2 LDC.64 R12, c[0x0][0x380] ;  /* 0x0000e000ff0cab82 */ /* 0x000ea20000000a00 */
[----:B0-----:R-:W-:-:S04]  /*84c0*/  @!P0 LEA R4, P3, R8, R4, 0x2 ;  /* 0x0000000408048211 */ /* 0x001fc800078610ff */
[----:B------:R-:W-:Y:S01]  /*84d0*/  @!P0 LEA.HI.X R5, R8, R5, R9, 0x2, P3 ;  /* 0x0000000508058211 */ /* 0x000fe200018f1409 */
[----:B------:R-:W-:Y:S01]  /*84e0*/  IMAD.X R9, RZ, RZ, R10, P4 ;  /* 0x000000ffff097224 */ /* 0x000fe200020e060a */
[----:B------:R-:W-:Y:S02]  /*84f0*/  ISETP.GE.U32.AND P3, PT, R14, UR6, PT ;  /* 0x000000060e007c0c */ /* 0x000fe4000bf66070 */
[----:B-1----:R-:W-:Y:S01]  /*8500*/  @!P1 LEA R2, P5, R3, R6, 0x2 ;  /* 0x0000000603029211 */ /* 0x002fe200078a10ff */
[----:B------:R0:W-:Y:S01]  /*8510*/  @!P0 STG.E desc[UR4][R4.64], RZ ;  /* 0x000000ff04008986 */ /* 0x0001e2000c101904 */
[----:B------:R-:W-:Y:S02]  /*8520*/  ISETP.GE.U32.AND.EX P3, PT, R9, UR7, PT, P3 ;  /* 0x0000000709007c0c */ /* 0x000fe4000bf66130 */
[----:B------:R-:W-:Y:S02]  /*8530*/  @!P1 LEA.HI.X R3, R3, R7, R0, 0x2, P5 ;  /* 0x0000000703039211 */ /* 0x000fe400028f1400 */
[----:B--2---:R-:W-:-:S03]  /*8540*/  @!P2 LEA R6, P6, R11, R12, 0x2 ;  /* 0x0000000c0b06a211 */ /* 0x004fc600078c10ff */
[----:B------:R0:W-:Y:S01]  /*8550*/  @!P1 STG.E desc[UR4][R2.64], RZ ;  /* 0x000000ff02009986 */ /* 0x0001e2000c101904 */
[----:B------:R-:W-:-:S05]  /*8560*/  @!P2 LEA.HI.X R7, R11, R13, R10, 0x2, P6 ;  /* 0x0000000d0b07a211 */ /* 0x000fca00030f140a */
[----:B------:R0:W-:Y:S01]  /*8570*/  @!P2 STG.E desc[UR4][R6.64], RZ ;  /* 0x000000ff0600a986 */ /* 0x0001e2000c101904 */
[----:B------:R-:W-:Y:S05]  /*8580*/  @P3 EXIT ;  /* 0x000000000000394d */ /* 0x000fea0003800000 */
[----:B------:R-:W0:Y:S02]  /*8590*/  LDCU.64 UR6, c[0x0][0x380] ;  /* 0x00007000ff0677ac */ /* 0x000e240008000a00 */
[----:B0-----:R-:W-:-:S04]  /*85a0*/  LEA R2, P0, R14, UR6, 0x2 ;  /* 0x000000060e027c11 */ /* 0x001fc8000f8010ff */
[----:B------:R-:W-:-:S05]  /*85b0*/  LEA.HI.X R3, R14, UR7, R9, 0x2, P0 ;  /* 0x000000070e037c11 */ /* 0x000fca00080f1409 */
[----:B------:R-:W-:Y:S01]  /*85c0*/  STG.E desc[UR4][R2.64], RZ ;  /* 0x000000ff02007986 */ /* 0x000fe2000c101904 */
[----:B------:R-:W-:Y:S05]  /*85d0*/  EXIT ;  /* 0x000000000000794d */ /* 0x000fea0003800000 */
        .weak           $__internal_2_$__cuda_sm20_sqrt_rn_f32_slowpath
        .type           $__internal_2_$__cuda_sm20_sqrt_rn_f32_slowpath,@function
        .size           $__internal_2_$__cuda_sm20_sqrt_rn_f32_slowpath,($__internal_3_$__cuda_sm3x_div_rn_noftz_f32_slowpath - $__internal_2_$__cuda_sm20_sqrt_rn_f32_slowpath)
$__internal_2_$__cuda_sm20_sqrt_rn_f32_slowpath:
[----:B------:R-:W-:-:S13]  /*85e0*/  LOP3.LUT P0, RZ, R0, 0x7fffffff, RZ, 0xc0, !PT ;  /* 0x7fffffff00ff7812 */ /* 0x000fda000780c0ff */
[----:B------:R-:W-:Y:S01]  /*85f0*/  @!P0 IMAD.MOV.U32 R7, RZ, RZ, R0 ;  /* 0x000000ffff078224 */ /* 0x000fe200078e0000 */
[----:B------:R-:W-:Y:S06]  /*8600*/  @!P0 BRA `(.L_x_316) ;  /* 0x0000000000408947 */ /* 0x000fec0003800000 */
[----:B------:R-:W-:-:S13]  /*8610*/  FSETP.GEU.FTZ.AND P0, PT, R0, RZ, PT ;  /* 0x000000ff0000720b */ /* 0x000fda0003f1e000 */
[----:B------:R-:W-:Y:S01]  /*8620*/  @!P0 IMAD.MOV.U32 R7, RZ, RZ, 0x7fffffff ;  /* 0x7fffffffff078424 */ /* 0x000fe200078e00ff */
        /* <DEDUP_REMOVED lines=14> */
.L_x_316:
[----:B------:R-:W-:Y:S02]  /*8710*/  IMAD.MOV.U32 R0, RZ, RZ, R7 ;  /* 0x000000ffff007224 */ /* 0x000fe400078e0007 */
[----:B------:R-:W-:-:S04]  /*8720*/  IMAD.MOV.U32 R7, RZ, RZ, 0x0 ;  /* 0x00000000ff077424 */ /* 0x000fc800078e00ff */
[----:B------:R-:W-:Y:S05]  /*8730*/  RET.REL.NODEC R6 `(binary_inplace_ss_float_kernel) ;  /* 0xffffff7806307950 */ /* 0x000fea0003c3ffff */
        .weak           $__internal_3_$__cuda_sm3x_div_rn_noftz_f32_slowpath
        .type           $__internal_3_$__cuda_sm3x_div_rn_noftz_f32_slowpath,@function
        .size           $__internal_3_$__cuda_sm3x_div_rn_noftz_f32_slowpath,(.L_x_1974 - $__internal_3_$__cuda_sm3x_div_rn_noftz_f32_slowpath)
$__internal_3_$__cuda_sm3x_div_rn_noftz_f32_slowpath:
[----:B------:R-:W-:Y:S01]  /*8740*/  SHF.R.U32.HI R3, RZ, 0x17, R15 ;  /* 0x00000017ff037819 */ /* 0x000fe2000001160f */
[----:B------:R-:W-:Y:S01]  /*8750*/  BSSY.RECONVERGENT B0, `(.L_x_317) ;  /* 0x0000063000007945 */ /* 0x000fe20003800200 */
[----:B------:R-:W-:Y:S02]  /*8760*/  SHF.R.U32.HI R14, RZ, 0x17, R0 ;  /* 0x00000017ff0e7819 */ /* 0x000fe40000011600 */
[----:B------:R-:W-:Y:S02]  /*8770*/  LOP3.LUT R3, R3, 0xff, RZ, 0xc0, !PT ;  /* 0x000000ff03037812 */ /* 0x000fe400078ec0ff */
[----:B------:R-:W-:-:S03]  /*8780*/  LOP3.LUT R14, R14, 0xff, RZ, 0xc0, !PT ;  /* 0x000000ff0e0e7812 */ /* 0x000fc600078ec0ff */
[----:B------:R-:W-:Y:S02]  /*8790*/  VIADD R11, R3, 0xffffffff ;  /* 0xffffffff030b7836 */ /* 0x000fe40000000000 */
[----:B------:R-:W-:-:S03]  /*87a0*/  VIADD R5, R14, 0xffffffff ;  /* 0xffffffff0e057836 */ /* 0x000fc60000000000 */
        /* <DEDUP_REMOVED lines=20> */
[----:B------:R-:W-:Y:S01]  /*88f0*/  VIADD R5, R14, 0xffffffff ;  /* 0xffffffff0e057836 */ /* 0x000fe20000000000 */
[----:B------:R-:W-:-:S04]  /*8900*/  ISETP.GE.AND P1, PT, R11, RZ, PT ;  /* 0x000000ff0b00720c */ /* 0x000fc80003f26270 */
[----:B------:R-:W-:-:S09]  /*8910*/  ISETP.GE.AND P0, PT, R5, RZ, PT ;  /* 0x000000ff0500720c */ /* 0x000fd20003f06270 */
[----:B------:R-:W-:-:S04]  /*8920*/  @!P1 FFMA R15, R15, 1.84467440737095516160e+19, RZ ;  /* 0x5f8000000f0f9823 */ /* 0x000fc800000000ff */
[----:B------:R-:W-:Y:S02]  /*8930*/  @P0 IMAD.MOV.U32 R5, RZ, RZ, RZ ;  /* 0x000000ffff050224 */ /* 0x000fe400078e00ff */
[----:B------:R-:W-:Y:S01]  /*8940*/  @!P0 FFMA R0, R0, 1.84467440737095516160e+19, RZ ;  /* 0x5f80000000008823 */ /* 0x000fe200000000ff */
[----:B------:R-:W-:-:S04]  /*8950*/  @!P0 IMAD.MOV.U32 R5, RZ, RZ, -0x40 ;  /* 0xffffffc0ff058424 */ /* 0x000fc800078e00ff */
[----:B------:R-:W-:-:S07]  /*8960*/  @!P1 VIADD R5, R5, 0x40 ;  /* 0x0000004005059836 */ /* 0x000fce0000000000 */
.L_x_318:
[----:B------:R-:W-:Y:S01]  /*8970*/  LEA R18, R3, 0xc0800000, 0x17 ;  /* 0xc080000003127811 */ /* 0x000fe200078eb8ff */
[----:B------:R-:W-:Y:S01]  /*8980*/  VIADD R14, R14, 0xffffff81 ;  /* 0xffffff810e0e7836 */ /* 0x000fe20000000000 */
[----:B------:R-:W-:Y:S03]  /*8990*/  BSSY.RECONVERGENT B1, `(.L_x_323) ;  /* 0x0000035000017945 */ /* 0x000fe60003800200 */
[----:B------:R-:W-:Y:S02]  /*89a0*/  IMAD.IADD R18, R15, 0x1, -R18 ;  /* 0x000000010f127824 */ /* 0x000fe400078e0a12 */
[C---:B------:R-:W-:Y:S01]  /*89b0*/  IMAD R0, R14.reuse, -0x800000, R0 ;  /* 0xff8000000e007824 */ /* 0x040fe200078e0200 */
[----:B------:R-:W-:Y:S01]  /*89c0*/  IADD3 R14, PT, PT, R14, 0x7f, -R3 ;  /* 0x0000007f0e0e7810 */ /* 0x000fe20007ffe803 */
[----:B------:R-:W0:Y:S01]  /*89d0*/  MUFU.RCP R16, R18 ;  /* 0x0000001200107308 */ /* 0x000e220000001000 */
[----:B------:R-:W-:-:S03]  /*89e0*/  FADD.FTZ R11, -R18, -RZ ;  /* 0x800000ff120b7221 */ /* 0x000fc60000010100 */
[----:B------:R-:W-:Y:S02]  /*89f0*/  IMAD.IADD R5, R14, 0x1, R5 ;  /* 0x000000010e057824 */ /* 0x000fe400078e0205 */
[----:B0-----:R-:W-:-:S04]  /*8a00*/  FFMA R15, R16, R11, 1 ;  /* 0x3f800000100f7423 */ /* 0x001fc8000000000b */
[----:B------:R-:W-:-:S04]  /*8a10*/  FFMA R15, R16, R15, R16 ;  /* 0x0000000f100f7223 */ /* 0x000fc80000000010 */
[----:B------:R-:W-:-:S04]  /*8a20*/  FFMA R16, R0, R15, RZ ;  /* 0x0000000f00107223 */ /* 0x000fc800000000ff */
[----:B------:R-:W-:-:S04]  /*8a30*/  FFMA R17, R11, R16, R0 ;  /* 0x000000100b117223 */ /* 0x000fc80000000000 */
[----:B------:R-:W-:-:S04]  /*8a40*/  FFMA R16, R15, R17, R16 ;  /* 0x000000110f107223 */ /* 0x000fc80000000010 */
[----:B------:R-:W-:-:S04]  /*8a50*/  FFMA R11, R11, R16, R0 ;  /* 0x000000100b0b7223 */ /* 0x000fc80000000000 */
[----:B------:R-:W-:-:S05]  /*8a60*/  FFMA R0, R15, R11, R16 ;  /* 0x0000000b0f007223 */ /* 0x000fca0000000010 */
[----:B------:R-:W-:-:S04]  /*8a70*/  SHF.R.U32.HI R3, RZ, 0x17, R0 ;  /* 0x00000017ff037819 */ /* 0x000fc80000011600 */
[----:B------:R-:W-:-:S05]  /*8a80*/  LOP3.LUT R14, R3, 0xff, RZ, 0xc0, !PT ;  /* 0x000000ff030e7812 */ /* 0x000fca00078ec0ff */
[----:B------:R-:W-:-:S04]  /*8a90*/  IMAD.IADD R3, R14, 0x1, R5 ;  /* 0x000000010e037824 */ /* 0x000fc800078e0205 */
        /* <DEDUP_REMOVED lines=13> */
[C---:B------:R-:W-:Y:S01]  /*8b70*/  VIADD R11, R3.reuse, 0x20 ;  /* 0x00000020030b7836 */ /* 0x040fe20000000000 */
[----:B------:R-:W-:Y:S02]  /*8b80*/  ISETP.NE.AND P3, PT, R3, RZ, PT ;  /* 0x000000ff0300720c */ /* 0x000fe40003f65270 */
[----:B------:R-:W-:Y:S02]  /*8b90*/  LOP3.LUT R5, R5, 0x7fffff, RZ, 0xc0, !PT ;  /* 0x007fffff05057812 */ /* 0x000fe400078ec0ff */
[----:B------:R-:W-:Y:S01]  /*8ba0*/  ISETP.NE.AND P1, PT, R3, RZ, PT ;  /* 0x000000ff0300720c */ /* 0x000fe20003f25270 */
[----:B------:R-:W-:Y:S01]  /*8bb0*/  IMAD.MOV R3, RZ, RZ, -R3 ;  /* 0x000000ffff037224 */ /* 0x000fe200078e0a03 */
[----:B------:R-:W-:-:S02]  /*8bc0*/  LOP3.LUT R16, R5, 0x800000, RZ, 0xfc, !PT ;  /* 0x0080000005107812 */ /* 0x000fc400078efcff */
[----:B------:R-:W-:Y:S02]  /*8bd0*/  FSETP.NEU.FTZ.AND P0, PT, R14, R15, PT ;  /* 0x0000000f0e00720b */ /* 0x000fe40003f1d000 */
[----:B------:R-:W-:Y:S02]  /*8be0*/  SHF.L.U32 R11, R16, R11, RZ ;  /* 0x0000000b100b7219 */ /* 0x000fe400000006ff */
[----:B------:R-:W-:Y:S02]  /*8bf0*/  SEL R3, R3, RZ, P3 ;  /* 0x000000ff03037207 */ /* 0x000fe40001800000 */
[----:B------:R-:W-:Y:S02]  /*8c00*/  ISETP.NE.AND P1, PT, R11, RZ, P1 ;  /* 0x000000ff0b00720c */ /* 0x000fe40000f25270 */
[----:B------:R-:W-:Y:S02]  /*8c10*/  SHF.R.U32.HI R16, RZ, R3, R16 ;  /* 0x00000003ff107219 */ /* 0x000fe40000011610 */
[----:B------:R-:W-:-:S02]  /*8c20*/  PLOP3.LUT P0, PT, P0, P1, PT, 0xf8, 0x8f ;  /* 0x00000000008f781c */ /* 0x000fc40000703f70 */
[----:B------:R-:W-:Y:S02]  /*8c30*/  SHF.R.U32.HI R5, RZ, 0x1, R16 ;  /* 0x00000001ff057819 */ /* 0x000fe40000011610 */
[----:B------:R-:W-:-:S04]  /*8c40*/  SEL R14, RZ, 0x1, !P0 ;  /* 0x00000001ff0e7807 */ /* 0x000fc80004000000 */
[----:B------:R-:W-:-:S04]  /*8c50*/  LOP3.LUT R3, R14, 0x1, R5, 0xf8, !PT ;  /* 0x000000010e037812 */ /* 0x000fc800078ef805 */
[----:B------:R-:W-:-:S05]  /*8c60*/  LOP3.LUT R16, R3, R16, RZ, 0xc0, !PT ;  /* 0x0000001003107212 */ /* 0x000fca00078ec0ff */
[----:B------:R-:W-:-:S05]  /*8c70*/  IMAD.IADD R5, R5, 0x1, R16 ;  /* 0x0000000105057824 */ /* 0x000fca00078e0210 */
[----:B------:R-:W-:Y:S01]  /*8c80*/  LOP3.LUT R0, R5, R0, RZ, 0xfc, !PT ;  /* 0x0000000005007212 */ /* 0x000fe200078efcff */
[----:B------:R-:W-:Y:S06]  /*8c90*/  BRA `(.L_x_326) ;  /* 0x0000000000107947 */ /* 0x000fec0003800000 */
.L_x_325:
[----:B------:R-:W-:-:S04]  /*8ca0*/  LOP3.LUT R0, R0, 0x80000000, RZ, 0xc0, !PT ;  /* 0x8000000000007812 */ /* 0x000fc800078ec0ff */
[----:B------:R-:W-:Y:S01]  /*8cb0*/  LOP3.LUT R0, R0, 0x7f800000, RZ, 0xfc, !PT ;  /* 0x7f80000000007812 */ /* 0x000fe200078efcff */
[----:B------:R-:W-:Y:S06]  /*8cc0*/  BRA `(.L_x_326) ;  /* 0x0000000000047947 */ /* 0x000fec0003800000 */
.L_x_324:
[----:B------:R-:W-:-:S07]  /*8cd0*/  IMAD R0, R5, 0x800000, R0 ;  /* 0x0080000005007824 */ /* 0x000fce00078e0200 */
.L_x_326:
[----:B------:R-:W-:Y:S05]  /*8ce0*/  BSYNC.RECONVERGENT B1 ;  /* 0x0000000000017941 */ /* 0x000fea0003800200 */
.L_x_323:
[----:B------:R-:W-:Y:S05]  /*8cf0*/  BRA `(.L_x_327) ;  /* 0x0000000000207947 */ /* 0x000fea0003800000 */
.L_x_322:
[----:B------:R-:W-:-:S04]  /*8d00*/  LOP3.LUT R0, R15, 0x80000000, R0, 0x48, !PT ;  /* 0x800000000f007812 */ /* 0x000fc800078e4800 */
[----:B------:R-:W-:Y:S01]  /*8d10*/  LOP3.LUT R0, R0, 0x7f800000, RZ, 0xfc, !PT ;  /* 0x7f80000000007812 */ /* 0x000fe200078efcff */
[----:B------:R-:W-:Y:S06]  /*8d20*/  BRA `(.L_x_327) ;  /* 0x0000000000147947 */ /* 0x000fec0003800000 */
.L_x_321:
[----:B------:R-:W-:Y:S01]  /*8d30*/  LOP3.LUT R0, R15, 0x80000000, R0, 0x48, !PT ;  /* 0x800000000f007812 */ /* 0x000fe200078e4800 */
[----:B------:R-:W-:Y:S06]  /*8d40*/  BRA `(.L_x_327) ;  /* 0x00000000000c7947 */ /* 0x000fec0003800000 */
.L_x_320:
[----:B------:R-:W0:Y:S01]  /*8d50*/  MUFU.RSQ R0, -QNAN ;  /* 0xffc0000000007908 */ /* 0x000e220000001400 */
[----:B------:R-:W-:Y:S05]  /*8d60*/  BRA `(.L_x_327) ;  /* 0x0000000000047947 */ /* 0x000fea0003800000 */
.L_x_319:
[----:B------:R-:W-:-:S07]  /*8d70*/  FADD.FTZ R0, R0, R15 ;  /* 0x0000000f00007221 */ /* 0x000fce0000010000 */
.L_x_327:
[----:B------:R-:W-:Y:S05]  /*8d80*/  BSYNC.RECONVERGENT B0 ;  /* 0x0000000000007941 */ /* 0x000fea0003800200 */
.L_x_317:
[----:B------:R-:W-:-:S04]  /*8d90*/  IMAD.MOV.U32 R5, RZ, RZ, 0x0 ;  /* 0x00000000ff057424 */ /* 0x000fc800078e00ff */
[----:B0-----:R-:W-:Y:S05]  /*8da0*/  RET.REL.NODEC R4 `(binary_inplace_ss_float_kernel) ;  /* 0xffffff7004947950 */ /* 0x001fea0003c3ffff */
.L_x_328:
        /* <DEDUP_REMOVED lines=13> */
.L_x_1974:


//--------------------- .text.binary_logical_kernel --------------------------
	.section	.text.binary_logical_kernel,"ax",@progbits
	.align	128
        .global         binary_logical_kernel
        .type           binary_logical_kernel,@function
        .size           binary_logical_kernel,(.L_x_2002 - binary_logical_kernel)
        .other          binary_logical_kernel,@"STO_CUDA_ENTRY STV_DEFAULT"
binary_logical_kernel:
.text.binary_logical_kernel:
[----:B------:R-:W-:Y:S01]  /*0000*/  LDC R1, c[0x0][0x37c] ;  /* 0x0000df00ff017b82 */ /* 0x000fe20000000800 */
[----:B------:R-:W0:Y:S01]  /*0010*/  S2R R2, SR_TID.X ;  /* 0x0000000000027919 */ /* 0x000e220000002100 */
[----:B------:R-:W1:Y:S06]  /*0020*/  LDCU UR7, c[0x0][0x3a0] ;  /* 0x00007400ff0777ac */ /* 0x000e6c0008000800 */
[----:B------:R-:W2:Y:S01]  /*0030*/  LDC R5, c[0x0][0x360] ;  /* 0x0000d800ff057b82 */ /* 0x000ea20000000800 */
[----:B------:R-:W-:Y:S01]  /*0040*/  IMAD.MOV.U32 R3, RZ, RZ, RZ ;  /* 0x000000ffff037224 */ /* 0x000fe200078e00ff */
[----:B------:R-:W3:Y:S06]  /*0050*/  LDCU.64 UR4, c[0x0][0x358] ;  /* 0x00006b00ff0477ac */ /* 0x000eec0008000a00 */
[----:B------:R-:W0:Y:S01]  /*0060*/  S2UR UR6, SR_CTAID.X ;  /* 0x00000000000679c3 */ /* 0x000e220000002500 */
[----:B-1----:R-:W-:Y:S01]  /*0070*/  UISETP.NE.AND UP0, UPT, UR7, 0x20, UPT ;  /* 0x000000200700788c */ /* 0x002fe2000bf05270 */
[----:B--2---:R-:W-:-:S04]  /*0080*/  IMAD.SHL.U32 R7, R5, 0x4, RZ ;  /* 0x0000000405077824 */ /* 0x004fc800078e00ff */
[----:B0-----:R-:W-:-:S04]  /*0090*/  IMAD.WIDE.U32 R2, R7, UR6, R2 ;  /* 0x0000000607027c25 */ /* 0x001fc8000f8e0002 */
[----:B---3--:R-:W-:Y:S05]  /*00a0*/  BRA.U !UP0, `(.L_x_329) ;  /* 0x0000000908e47547 */ /* 0x008fea000b800000 */
[----:B------:R-:W-:-:S09]  /*00b0*/  UISETP.NE.AND UP0, UPT, UR7, 0x1f, UPT ;  /* 0x0000001f0700788c */ /* 0x000fd2000bf05270 */
[----:B------:R-:W-:Y:S05]  /*00c0*/  BRA.U !UP0, `(.L_x_330) ;  /* 0x0000000508bc7547 */ /* 0x000fea000b800000 */
[----:B------:R-:W-:-:S09]  /*00d0*/  UISETP.NE.AND UP0, UPT, UR7, 0x1e, UPT ;  /* 0x0000001e0700788c */ /* 0x000fd2000bf05270 */
[----:B------:R-:W-:Y:S05]  /*00e0*/  BRA.U UP0, `(.L_x_331) ;  /* 0x0000000500307547 */ /* 0x000fea000b800000 */
[----:B------:R-:W0:Y:S01]  /*00f0*/  LDCU.64 UR6, c[0x0][0x398] ;  /* 0x00007300ff0677ac */ /* 0x000e220008000a00 */
[----:B------:R-:W-:Y:S01]  /*0100*/  IADD3 R19, P0, PT, R2, R5, RZ ;  /* 0x0000000502137210 */ /* 0x000fe20007f1e0ff */
[----:B------:R-:W1:Y:S03]  /*0110*/  LDC.64 R14, c[0x0][0x388] ;  /* 0x0000e200ff0e7b82 */ /* 0x000e660000000a00 */
[----:B------:R-:W-:Y:S01]  /*0120*/  IADD3 R17, P3, PT, R5, R19, RZ ;  /* 0x0000001305117210 */ /* 0x000fe20007f7e0ff */
[----:B------:R-:W-:-:S04]  /*0130*/  IMAD.X R4, RZ, RZ, R3, P0 ;  /* 0x000000ffff047224 */ /* 0x000fc800000e0603 */
[----:B------:R-:W-:Y:S01]  /*0140*/  IMAD.X R0, RZ, RZ, R4, P3 ;  /* 0x000000ffff007224 */ /* 0x000fe200018e0604 */
[----:B------:R-:W2:Y:S01]  /*0150*/  LDC.64 R10, c[0x0][0x388] ;  /* 0x0000e200ff0a7b82 */ /* 0x000ea20000000a00 */
[----:B0-----:R-:W-:-:S07]  /*0160*/  ISETP.GE.U32.AND P2, PT, R2, UR6, PT ;  /* 0x0000000602007c0c */ /* 0x001fce000bf46070 */
[----:B------:R-:W0:Y:S01]  /*0170*/  LDC.64 R12, c[0x0][0x388] ;  /* 0x0000e200ff0c7b82 */ /* 0x000e220000000a00 */
[----:B------:R-:W-:Y:S02]  /*0180*/  ISETP.GE.U32.AND P1, PT, R19, UR6, PT ;  /* 0x0000000613007c0c */ /* 0x000fe4000bf26070 */
[----:B------:R-:W-:Y:S02]  /*0190*/  ISETP.GE.U32.AND.EX P2, PT, R3, UR7, PT, P2 ;  /* 0x0000000703007c0c */ /* 0x000fe4000bf46120 */
[----:B------:R-:W-:Y:S02]  /*01a0*/  ISETP.GE.U32.AND.EX P1, PT, R4, UR7, PT, P1 ;  /* 0x0000000704007c0c */ /* 0x000fe4000bf26110 */
[----:B------:R-:W-:-:S04]  /*01b0*/  ISETP.GE.U32.AND P0, PT, R17, UR6, PT ;  /* 0x0000000611007c0c */ /* 0x000fc8000bf06070 */
[----:B------:R-:W-:-:S05]  /*01c0*/  ISETP.GE.U32.AND.EX P0, PT, R0, UR7, PT, P0 ;  /* 0x0000000700007c0c */ /* 0x000fca000bf06100 */
[----:B------:R-:W3:Y:S08]  /*01d0*/  @!P2 LDC.64 R22, c[0x0][0x390] ;  /* 0x0000e400ff16ab82 */ /* 0x000ef00000000a00 */
[----:B------:R-:W4:Y:S08]  /*01e0*/  @!P1 LDC.64 R6, c[0x0][0x390] ;  /* 0x0000e400ff069b82 */ /* 0x000f300000000a00 */
[----:B------:R-:W5:Y:S01]  /*01f0*/  @!P0 LDC.64 R8, c[0x0][0x390] ;  /* 0x0000e400ff088b82 */ /* 0x000f620000000a00 */
[----:B---3--:R-:W-:-:S05]  /*0200*/  @!P2 IADD3 R22, P3, PT, R2, R22, RZ ;  /* 0x000000160216a210 */ /* 0x008fca0007f7e0ff */
[----:B------:R-:W-:Y:S01]  /*0210*/  @!P2 IMAD.X R23, R3, 0x1, R23, P3 ;  /* 0x000000010317a824 */ /* 0x000fe200018e0617 */
[----:B-1----:R-:W-:Y:S02]  /*0220*/  @!P2 IADD3 R14, P3, PT, R2, R14, RZ ;  /* 0x0000000e020ea210 */ /* 0x002fe40007f7e0ff */
[----:B----4-:R-:W-:Y:S02]  /*0230*/  @!P1 IADD3 R6, P4, PT, R19, R6, RZ ;  /* 0x0000000613069210 */ /* 0x010fe40007f9e0ff */
[----:B------:R1:W3:Y:S01]  /*0240*/  @!P2 LDG.E.U8.CONSTANT R16, desc[UR4][R22.64] ;  /* 0x000000041610a981 */ /* 0x0002e2000c1e9100 */
[----:B------:R-:W-:Y:S02]  /*0250*/  @!P2 IMAD.X R15, R3, 0x1, R15, P3 ;  /* 0x00000001030fa824 */ /* 0x000fe400018e060f */
[----:B------:R-:W-:Y:S01]  /*0260*/  @!P1 IMAD.X R7, R4, 0x1, R7, P4 ;  /* 0x0000000104079824 */ /* 0x000fe200020e0607 */
[----:B-----5:R-:W-:Y:S02]  /*0270*/  @!P0 IADD3 R8, P4, PT, R17, R8, RZ ;  /* 0x0000000811088210 */ /* 0x020fe40007f9e0ff */
[----:B------:R4:W5:Y:S01]  /*0280*/  @!P2 LDG.E.U8.CONSTANT R18, desc[UR4][R14.64] ;  /* 0x000000040e12a981 */ /* 0x000962000c1e9100 */
[----:B--2---:R-:W-:Y:S01]  /*0290*/  @!P1 IADD3 R10, P3, PT, R19, R10, RZ ;  /* 0x0000000a130a9210 */ /* 0x004fe20007f7e0ff */
[----:B-1----:R-:W1:Y:S01]  /*02a0*/  LDC.64 R22, c[0x0][0x380] ;  /* 0x0000e000ff167b82 */ /* 0x002e620000000a00 */
[----:B------:R-:W-:Y:S01]  /*02b0*/  @!P0 IMAD.X R9, R0, 0x1, R9, P4 ;  /* 0x0000000100098824 */ /* 0x000fe200020e0609 */
[----:B0-----:R-:W-:-:S02]  /*02c0*/  @!P0 IADD3 R20, P4, PT, R17, R12, RZ ;  /* 0x0000000c11148210 */ /* 0x001fc40007f9e0ff */
[----:B------:R-:W-:Y:S01]  /*02d0*/  @!P1 IMAD.X R11, R4, 0x1, R11, P3 ;  /* 0x00000001040b9824 */ /* 0x000fe200018e060b */
[----:B------:R0:W2:Y:S02]  /*02e0*/  @!P1 LDG.E.U8.CONSTANT R6, desc[UR4][R6.64] ;  /* 0x0000000406069981 */ /* 0x0000a4000c1e9100 */
[----:B------:R-:W-:Y:S02]  /*02f0*/  @!P0 IMAD.X R21, R0, 0x1, R13, P4 ;  /* 0x0000000100158824 */ /* 0x000fe400020e060d */
[----:B------:R-:W2:Y:S01]  /*0300*/  @!P0 LDG.E.U8.CONSTANT R8, desc[UR4][R8.64] ;  /* 0x0000000408088981 */ /* 0x000ea2000c1e9100 */
[----:B------:R-:W0:Y:S03]  /*0310*/  LDC.64 R12, c[0x0][0x380] ;  /* 0x0000e000ff0c7b82 */ /* 0x000e260000000a00 */
[----:B------:R-:W2:Y:S04]  /*0320*/  @!P1 LDG.E.U8.CONSTANT R10, desc[UR4][R10.64] ;  /* 0x000000040a0a9981 */ /* 0x000ea8000c1e9100 */
[----:B------:R-:W2:Y:S01]  /*0330*/  @!P0 LDG.E.U8.CONSTANT R20, desc[UR4][R20.64] ;  /* 0x0000000414148981 */ /* 0x000ea2000c1e9100 */
[----:B----4-:R-:W4:Y:S01]  /*0340*/  LDC.64 R14, c[0x0][0x380] ;  /* 0x0000e000ff0e7b82 */ /* 0x010f220000000a00 */
[----:B-1----:R-:W-:-:S05]  /*0350*/  @!P2 IADD3 R2, P4, PT, R2, R22, RZ ;  /* 0x000000160202a210 */ /* 0x002fca0007f9e0ff */
[----:B------:R-:W-:Y:S01]  /*0360*/  @!P2 IMAD.X R3, R3, 0x1, R23, P4 ;  /* 0x000000010303a824 */ /* 0x000fe200020e0617 */
[----:B0-----:R-:W-:Y:S02]  /*0370*/  @!P1 IADD3 R12, P6, PT, R19, R12, RZ ;  /* 0x0000000c130c9210 */ /* 0x001fe40007fde0ff */
[----:B----4-:R-:W-:-:S03]  /*0380*/  @!P0 IADD3 R14, P5, PT, R17, R14, RZ ;  /* 0x0000000e110e8210 */ /* 0x010fc60007fbe0ff */
[----:B------:R-:W-:Y:S02]  /*0390*/  @!P1 IMAD.X R13, R4, 0x1, R13, P6 ;  /* 0x00000001040d9824 */ /* 0x000fe400030e060d */
[----:B------:R-:W-:Y:S01]  /*03a0*/  @!P0 IMAD.X R15, R0, 0x1, R15, P5 ;  /* 0x00000001000f8824 */ /* 0x000fe200028e060f */
[----:B---3--:R-:W-:-:S04]  /*03b0*/  @!P2 ISETP.NE.AND P3, PT, R16, RZ, PT ;  /* 0x000000ff1000a20c */ /* 0x008fc80003f65270 */
[----:B-----5:R-:W-:-:S04]  /*03c0*/  @!P2 ISETP.NE.AND P3, PT, R18, RZ, P3 ;  /* 0x000000ff1200a20c */ /* 0x020fc80001f65270 */
[----:B------:R-:W-:Y:S02]  /*03d0*/  @!P2 SEL R7, RZ, 0x1, !P3 ;  /* 0x00000001ff07a807 */ /* 0x000fe40005800000 */
[----:B--2---:R-:W-:Y:S02]  /*03e0*/  @!P1 ISETP.NE.AND P4, PT, R6, RZ, PT ;  /* 0x000000ff0600920c */ /* 0x004fe40003f85270 */
[----:B------:R-:W-:Y:S02]  /*03f0*/  @!P0 ISETP.NE.AND P3, PT, R8, RZ, PT ;  /* 0x000000ff0800820c */ /* 0x000fe40003f65270 */
[----:B------:R-:W-:Y:S02]  /*0400*/  @!P1 ISETP.NE.AND P4, PT, R10, RZ, P4 ;  /* 0x000000ff0a00920c */ /* 0x000fe40002785270 */
[----:B------:R-:W-:Y:S02]  /*0410*/  @!P0 ISETP.NE.AND P3, PT, R20, RZ, P3 ;  /* 0x000000ff1400820c */ /* 0x000fe40001f65270 */
[----:B------:R-:W-:-:S02]  /*0420*/  @!P1 SEL R9, RZ, 0x1, !P4 ;  /* 0x00000001ff099807 */ /* 0x000fc40006000000 */
[----:B------:R-:W-:Y:S01]  /*0430*/  @!P0 SEL R11, RZ, 0x1, !P3 ;  /* 0x00000001ff0b8807 */ /* 0x000fe20005800000 */
[----:B------:R0:W-:Y:S04]  /*0440*/  @!P2 STG.E.U8 desc[UR4][R2.64], R7 ;  /* 0x000000070200a986 */ /* 0x0001e8000c101104 */
[----:B------:R0:W-:Y:S04]  /*0450*/  @!P1 STG.E.U8 desc[UR4][R12.64], R9 ;  /* 0x000000090c009986 */ /* 0x0001e8000c101104 */
[----:B------:R0:W-:Y:S01]  /*0460*/  @!P0 STG.E.U8 desc[UR4][R14.64], R11 ;  /* 0x0000000b0e008986 */ /* 0x0001e2000c101104 */
[----:B------:R-:W-:-:S05]  /*0470*/  IADD3 R6, P0, PT, R5, R17, RZ ;  /* 0x0000001105067210 */ /* 0x000fca0007f1e0ff */
[----:B------:R-:W-:Y:S01]  /*0480*/  IMAD.X R0, RZ, RZ, R0, P0 ;  /* 0x000000ffff007224 */ /* 0x000fe200000e0600 */
[----:B------:R-:W-:-:S04]  /*0490*/  ISETP.GE.U32.AND P0, PT, R6, UR6, PT ;  /* 0x0000000606007c0c */ /* 0x000fc8000bf06070 */
[----:B------:R-:W-:-:S13]  /*04a0*/  ISETP.GE.U32.AND.EX P0, PT, R0, UR7, PT, P0 ;  /* 0x0000000700007c0c */ /* 0x000fda000bf06100 */
[----:B0-----:R-:W-:Y:S05]  /*04b0*/  @P0 EXIT ;  /* 0x000000000000094d */ /* 0x001fea0003800000 */
[----:B------:R-:W0:Y:S01]  /*04c0*/  LDCU.64 UR6, c[0x0][0x390] ;  /* 0x00007200ff0677ac */ /* 0x000e220008000a00 */
[----:B------:R-:W1:Y:S01]  /*04d0*/  LDCU.128 UR8, c[0x0][0x380] ;  /* 0x00007000ff0877ac */ /* 0x000e620008000c00 */
[C---:B0-----:R-:W-:Y:S02]  /*04e0*/  IADD3 R2, P1, PT, R6.reuse, UR6, RZ ;  /* 0x0000000606027c10 */ /* 0x041fe4000ff3e0ff */
[----:B-1----:R-:W-:Y:S02]  /*04f0*/  IADD3 R4, P0, PT, R6, UR10, RZ ;  /* 0x0000000a06047c10 */ /* 0x002fe4000ff1e0ff */
[C---:B------:R-:W-:Y:S02]  /*0500*/  IADD3.X R3, PT, PT, R0.reuse, UR7, RZ, P1, !PT ;  /* 0x0000000700037c10 */ /* 0x040fe40008ffe4ff */
[----:B------:R-:W-:-:S03]  /*0510*/  IADD3.X R5, PT, PT, R0, UR11, RZ, P0, !PT ;  /* 0x0000000b00057c10 */ /* 0x000fc600087fe4ff */
[----:B------:R-:W2:Y:S04]  /*0520*/  LDG.E.U8.CONSTANT R2, desc[UR4][R2.64] ;  /* 0x0000000402027981 */ /* 0x000ea8000c1e9100 */
[----:B------:R-:W3:Y:S01]  /*0530*/  LDG.E.U8.CONSTANT R4, desc[UR4][R4.64] ;  /* 0x0000000404047981 */ /* 0x000ee2000c1e9100 */
[----:B------:R-:W-:-:S04]  /*0540*/  IADD3 R6, P1, PT, R6, UR8, RZ ;  /* 0x0000000806067c10 */ /* 0x000fc8000ff3e0ff */
[----:B------:R-:W-:Y:S02]  /*0550*/  IADD3.X R7, PT, PT, R0, UR9, RZ, P1, !PT ;  /* 0x0000000900077c10 */ /* 0x000fe40008ffe4ff */
[----:B--2---:R-:W-:-:S04]  /*0560*/  ISETP.NE.AND P0, PT, R2, RZ, PT ;  /* 0x000000ff0200720c */ /* 0x004fc80003f05270 */
[----:B---3--:R-:W-:-:S04]  /*0570*/  ISETP.NE.AND P0, PT, R4, RZ, P0 ;  /* 0x000000ff0400720c */ /* 0x008fc80000705270 */
[----:B------:R-:W-:-:S05]  /*0580*/  SEL R9, RZ, 0x1, !P0 ;  /* 0x00000001ff097807 */ /* 0x000fca0004000000 */
[----:B------:R-:W-:Y:S01]  /*0590*/  STG.E.U8 desc[UR4][R6.64], R9 ;  /* 0x0000000906007986 */ /* 0x000fe2000c101104 */
[----:B------:R-:W-:Y:S05]  /*05a0*/  EXIT ;  /* 0x000000000000794d */ /* 0x000fea0003800000 */
.L_x_331:
        /* <DEDUP_REMOVED lines=9> */
[----:B------:R-:W-:Y:S02]  /*0640*/  ISETP.GE.U32.AND.EX P1, PT, R0, UR7, PT, P1 ;  /* 0x0000000700007c0c */ /* 0x000fe4000bf26110 */
[----:B------:R-:W-:-:S04]  /*0650*/  ISETP.GE.U32.AND P2, PT, R10, UR6, PT ;  /* 0x000000060a007c0c */ /* 0x000fc8000bf46070 */
[----:B------:R-:W-:-:S05]  /*0660*/  ISETP.GE.U32.AND.EX P2, PT, R12, UR7, PT, P2 ;  /* 0x000000070c007c0c */ /* 0x000fca000bf46120 */
[----:B------:R-:W0:Y:S08]  /*0670*/  @!P0 LDC.64 R6, c[0x0][0x380] ;  /* 0x0000e000ff068b82 */ /* 0x000e300000000a00 */
[----:B------:R-:W1:Y:S08]  /*0680*/  @!P1 LDC.64 R8, c[0x0][0x380] ;  /* 0x0000e000ff089b82 */ /* 0x000e700000000a00 */
[----:B------:R-:W2:Y:S01]  /*0690*/  @!P2 LDC.64 R14, c[0x0][0x380] ;  /* 0x0000e000ff0eab82 */ /* 0x000ea20000000a00 */
[----:B0-----:R-:W-:-:S05]  /*06a0*/  @!P0 IADD3 R2, P3, PT, R2, R6, RZ ;  /* 0x0000000602028210 */ /* 0x001fca0007f7e0ff */
[----:B------:R-:W-:Y:S01]  /*06b0*/  @!P0 IMAD.X R3, R3, 0x1, R7, P3 ;  /* 0x0000000103038824 */ /* 0x000fe200018e0607 */
[----:B------:R-:W-:Y:S02]  /*06c0*/  ISETP.GE.U32.AND P3, PT, R11, UR6, PT ;  /* 0x000000060b007c0c */ /* 0x000fe4000bf66070 */
[----:B-1----:R-:W-:Y:S01]  /*06d0*/  @!P1 IADD3 R4, P5, PT, R4, R8, RZ ;  /* 0x0000000804049210 */ /* 0x002fe20007fbe0ff */
[----:B------:R-:W-:Y:S01]  /*06e0*/  IMAD.X R8, RZ, RZ, R12, P4 ;  /* 0x000000ffff087224 */ /* 0x000fe200020e060c */
[----:B------:R0:W-:Y:S03]  /*06f0*/  @!P0 STG.E.U8 desc[UR4][R2.64], RZ ;  /* 0x000000ff02008986 */ /* 0x0001e6000c101104 */
[----:B------:R-:W-:Y:S01]  /*0700*/  @!P1 IMAD.X R5, R0, 0x1, R9, P5 ;  /* 0x0000000100059824 */ /* 0x000fe200028e0609 */
[----:B------:R-:W-:Y:S02]  /*0710*/  ISETP.GE.U32.AND.EX P3, PT, R8, UR7, PT, P3 ;  /* 0x0000000708007c0c */ /* 0x000fe4000bf66130 */
[----:B--2---:R-:W-:-:S02]  /*0720*/  @!P2 IADD3 R6, P6, PT, R10, R14, RZ ;  /* 0x0000000e0a06a210 */ /* 0x004fc40007fde0ff */
[----:B------:R0:W-:Y:S03]  /*0730*/  @!P1 STG.E.U8 desc[UR4][R4.64], RZ ;  /* 0x000000ff04009986 */ /* 0x0001e6000c101104 */
[----:B------:R-:W-:-:S05]  /*0740*/  @!P2 IMAD.X R7, R12, 0x1, R15, P6 ;  /* 0x000000010c07a824 */ /* 0x000fca00030e060f */
[----:B------:R0:W-:Y:S01]  /*0750*/  @!P2 STG.E.U8 desc[UR4][R6.64], RZ ;  /* 0x000000ff0600a986 */ /* 0x0001e2000c101104 */
[----:B------:R-:W-:Y:S05]  /*0760*/  @P3 EXIT ;  /* 0x000000000000394d */ /* 0x000fea0003800000 */
[----:B------:R-:W0:Y:S02]  /*0770*/  LDCU.64 UR6, c[0x0][0x380] ;  /* 0x00007000ff0677ac */ /* 0x000e240008000a00 */
[----:B0-----:R-:W-:-:S04]  /*0780*/  IADD3 R2, P0, PT, R11, UR6, RZ ;  /* 0x000000060b027c10 */ /* 0x001fc8000ff1e0ff */
[----:B------:R-:W-:-:S05]  /*0790*/  IADD3.X R3, PT, PT, R8, UR7, RZ, P0, !PT ;  /* 0x0000000708037c10 */ /* 0x000fca00087fe4ff */
[----:B------:R-:W-:Y:S01]  /*07a0*/  STG.E.U8 desc[UR4][R2.64], RZ ;  /* 0x000000ff02007986 */ /* 0x000fe2000c101104 */
[----:B------:R-:W-:Y:S05]  /*07b0*/  EXIT ;  /* 0x000000000000794d */ /* 0x000fea0003800000 */
.L_x_330:
        /* <DEDUP_REMOVED lines=12> */
[----:B------:R-:W-:Y:S01]  /*0880*/  ISETP.GE.U32.AND P2, PT, R15, UR6, PT ;  /* 0x000000060f007c0c */ /* 0x000fe2000bf46070 */
[----:B------:R-:W3:Y:S03]  /*0890*/  LDC.64 R22, c[0x0][0x380] ;  /* 0x0000e000ff167b82 */ /* 0x000ee60000000a00 */
[----:B------:R-:W-:-:S05]  /*08a0*/  ISETP.GE.U32.AND.EX P2, PT, R0, UR7, PT, P2 ;  /* 0x0000000700007c0c */ /* 0x000fca000bf46120 */
[----:B------:R-:W4:Y:S01]  /*08b0*/  @!P0 LDC.64 R18, c[0x0][0x390] ;  /* 0x0000e400ff128b82 */ /* 0x000f220000000a00 */
[----:B-1----:R-:W-:Y:S02]  /*08c0*/  @!P0 IADD3 R20, P3, PT, R2, R20, RZ ;  /* 0x0000001402148210 */ /* 0x002fe40007f7e0ff */
[----:B--2---:R-:W-:-:S03]  /*08d0*/  @!P1 IADD3 R12, P4, PT, R17, R12, RZ ;  /* 0x0000000c110c9210 */ /* 0x004fc60007f9e0ff */
[C---:B------:R-:W-:Y:S02]  /*08e0*/  @!P0 IMAD.X R21, R3.reuse, 0x1, R21, P3 ;  /* 0x0000000103158824 */ /* 0x040fe400018e0615 */
[----:B------:R-:W1:Y:S08]  /*08f0*/  @!P1 LDC.64 R8, c[0x0][0x390] ;  /* 0x0000e400ff089b82 */ /* 0x000e700000000a00 */
[----:B------:R-:W2:Y:S01]  /*0900*/  @!P2 LDC.64 R10, c[0x0][0x390] ;  /* 0x0000e400ff0aab82 */ /* 0x000ea20000000a00 */
[----:B------:R-:W-:Y:S01]  /*0910*/  @!P1 IMAD.X R13, R4, 0x1, R13, P4 ;  /* 0x00000001040d9824 */ /* 0x000fe200020e060d */
[----:B----4-:R-:W-:Y:S01]  /*0920*/  @!P0 IADD3 R18, P3, PT, R2, R18, RZ ;  /* 0x0000001202128210 */ /* 0x010fe20007f7e0ff */
[----:B------:R4:W5:Y:S05]  /*0930*/  @!P0 LDG.E.U8.CONSTANT R14, desc[UR4][R20.64] ;  /* 0x00000004140e8981 */ /* 0x00096a000c1e9100 */
[----:B------:R-:W3:Y:S01]  /*0940*/  LDC.64 R24, c[0x0][0x380] ;  /* 0x0000e000ff187b82 */ /* 0x000ee20000000a00 */
[----:B------:R-:W-:Y:S01]  /*0950*/  @!P0 IMAD.X R19, R3, 0x1, R19, P3 ;  /* 0x0000000103138824 */ /* 0x000fe200018e0613 */
[----:B0-----:R-:W-:Y:S01]  /*0960*/  @!P2 IADD3 R6, P4, PT, R15, R6, RZ ;  /* 0x000000060f06a210 */ /* 0x001fe20007f9e0ff */
[----:B------:R-:W5:Y:S01]  /*0970*/  @!P1 LDG.E.U8.CONSTANT R12, desc[UR4][R12.64] ;  /* 0x000000040c0c9981 */ /* 0x000f62000c1e9100 */
[----:B-1----:R-:W-:-:S03]  /*0980*/  @!P1 IADD3 R8, P3, PT, R17, R8, RZ ;  /* 0x0000000811089210 */ /* 0x002fc60007f7e0ff */
[----:B------:R-:W5:Y:S01]  /*0990*/  @!P0 LDG.E.U8.CONSTANT R19, desc[UR4][R18.64] ;  /* 0x0000000412138981 */ /* 0x000f62000c1e9100 */
[----:B----4-:R-:W0:Y:S01]  /*09a0*/  LDC.64 R20, c[0x0][0x380] ;  /* 0x0000e000ff147b82 */ /* 0x010e220000000a00 */
[----:B------:R-:W-:Y:S01]  /*09b0*/  @!P1 IMAD.X R9, R4, 0x1, R9, P3 ;  /* 0x0000000104099824 */ /* 0x000fe200018e0609 */
[----:B--2---:R-:W-:Y:S01]  /*09c0*/  @!P2 IADD3 R10, P3, PT, R15, R10, RZ ;  /* 0x0000000a0f0aa210 */ /* 0x004fe20007f7e0ff */
[----:B------:R-:W-:-:S04]  /*09d0*/  @!P2 IMAD.X R7, R0, 0x1, R7, P4 ;  /* 0x000000010007a824 */ /* 0x000fc800020e0607 */
[----:B------:R-:W2:Y:S01]  /*09e0*/  @!P1 LDG.E.U8.CONSTANT R9, desc[UR4][R8.64] ;  /* 0x0000000408099981 */ /* 0x000ea2000c1e9100 */
[----:B------:R-:W-:-:S03]  /*09f0*/  @!P2 IMAD.X R11, R0, 0x1, R11, P3 ;  /* 0x00000001000ba824 */ /* 0x000fc600018e060b */
[----:B------:R1:W4:Y:S04]  /*0a00*/  @!P2 LDG.E.U8.CONSTANT R6, desc[UR4][R6.64] ;  /* 0x000000040606a981 */ /* 0x000328000c1e9100 */
[----:B------:R-:W4:Y:S01]  /*0a10*/  @!P2 LDG.E.U8.CONSTANT R11, desc[UR4][R10.64] ;  /* 0x000000040a0ba981 */ /* 0x000f22000c1e9100 */
[----:B---3--:R-:W-:Y:S02]  /*0a20*/  @!P1 IADD3 R22, P3, PT, R17, R22, RZ ;  /* 0x0000001611169210 */ /* 0x008fe40007f7e0ff */
[----:B------:R-:W-:Y:S02]  /*0a30*/  IADD3 R5, P5, PT, R5, R15, RZ ;  /* 0x0000000f05057210 */ /* 0x000fe40007fbe0ff */
[----:B------:R-:W-:Y:S02]  /*0a40*/  @!P0 IADD3 R24, P4, PT, R2, R24, RZ ;  /* 0x0000001802188210 */ /* 0x000fe40007f9e0ff */
[----:B0-----:R-:W-:Y:S01]  /*0a50*/  @!P2 IADD3 R20, P6, PT, R15, R20, RZ ;  /* 0x000000140f14a210 */ /* 0x001fe20007fde0ff */
[----:B------:R-:W-:Y:S01]  /*0a60*/  @!P1 IMAD.X R23, R4, 0x1, R23, P3 ;  /* 0x0000000104179824 */ /* 0x000fe200018e0617 */
[----:B------:R-:W-:-:S03]  /*0a70*/  ISETP.GE.U32.AND P3, PT, R5, UR6, PT ;  /* 0x0000000605007c0c */ /* 0x000fc6000bf66070 */
[----:B------:R-:W-:Y:S02]  /*0a80*/  @!P2 IMAD.X R21, R0, 0x1, R21, P6 ;  /* 0x000000010015a824 */ /* 0x000fe400030e0615 */
[----:B------:R-:W-:Y:S02]  /*0a90*/  IMAD.X R0, RZ, RZ, R0, P5 ;  /* 0x000000ffff007224 */ /* 0x000fe400028e0600 */
[----:B------:R-:W-:-:S03]  /*0aa0*/  @!P0 IMAD.X R25, R3, 0x1, R25, P4 ;  /* 0x0000000103198824 */ /* 0x000fc600020e0619 */
[----:B------:R-:W-:Y:S02]  /*0ab0*/  ISETP.GE.U32.AND.EX P3, PT, R0, UR7, PT, P3 ;  /* 0x0000000700007c0c */ /* 0x000fe4000bf66130 */
[----:B-----5:R-:W-:-:S04]  /*0ac0*/  @!P0 LOP3.LUT P4, RZ, R14, 0xff, R19, 0xc8, !PT ;  /* 0x000000ff0eff8812 */ /* 0x020fc8000788c813 */
[----:B------:R-:W-:Y:S02]  /*0ad0*/  @!P0 SEL R3, RZ, 0x1, !P4 ;  /* 0x00000001ff038807 */ /* 0x000fe40006000000 */
[----:B--2---:R-:W-:-:S04]  /*0ae0*/  @!P1 LOP3.LUT P5, RZ, R12, 0xff, R9, 0xc8, !PT ;  /* 0x000000ff0cff9812 */ /* 0x004fc800078ac809 */
[----:B-1----:R-:W-:Y:S02]  /*0af0*/  @!P1 SEL R7, RZ, 0x1, !P5 ;  /* 0x00000001ff079807 */ /* 0x002fe40006800000 */
[----:B----4-:R-:W-:Y:S01]  /*0b00*/  @!P2 LOP3.LUT P4, RZ, R6, 0xff, R11, 0xc8, !PT ;  /* 0x000000ff06ffa812 */ /* 0x010fe2000788c80b */
[----:B------:R0:W-:Y:S03]  /*0b10*/  @!P0 STG.E.U8 desc[UR4][R24.64], R3 ;  /* 0x0000000318008986 */ /* 0x0001e6000c101104 */
[----:B------:R-:W-:Y:S01]  /*0b20*/  @!P2 SEL R9, RZ, 0x1, !P4 ;  /* 0x00000001ff09a807 */ /* 0x000fe20006000000 */
[----:B------:R0:W-:Y:S04]  /*0b30*/  @!P1 STG.E.U8 desc[UR4][R22.64], R7 ;  /* 0x0000000716009986 */ /* 0x0001e8000c101104 */
[----:B------:R0:W-:Y:S01]  /*0b40*/  @!P2 STG.E.U8 desc[UR4][R20.64], R9 ;  /* 0x000000091400a986 */ /* 0x0001e2000c101104 */
[----:B------:R-:W-:Y:S05]  /*0b50*/  @P3 EXIT ;  /* 0x000000000000394d */ /* 0x000fea0003800000 */
[----:B------:R-:W1:Y:S01]  /*0b60*/  LDCU.128 UR8, c[0x0][0x380] ;  /* 0x00007000ff0877ac */ /* 0x000e620008000c00 */
[----:B------:R-:W2:Y:S01]  /*0b70*/  LDCU.64 UR6, c[0x0][0x390] ;  /* 0x00007200ff0677ac */ /* 0x000ea20008000a00 */
[C---:B-1----:R-:W-:Y:S02]  /*0b80*/  IADD3 R6, P0, PT, R5.reuse, UR10, RZ ;  /* 0x0000000a05067c10 */ /* 0x042fe4000ff1e0ff */
[----:B--2---:R-:W-:Y:S02]  /*0b90*/  IADD3 R2, P1, PT, R5, UR6, RZ ;  /* 0x0000000605027c10 */ /* 0x004fe4000ff3e0ff */
[C---:B0-----:R-:W-:Y:S02]  /*0ba0*/  IADD3.X R7, PT, PT, R0.reuse, UR11, RZ, P0, !PT ;  /* 0x0000000b00077c10 */ /* 0x041fe400087fe4ff */
[----:B------:R-:W-:-:S04]  /*0bb0*/  IADD3.X R3, PT, PT, R0, UR7, RZ, P1, !PT ;  /* 0x0000000700037c10 */ /* 0x000fc80008ffe4ff */
[----:B------:R-:W2:Y:S04]  /*0bc0*/  LDG.E.U8.CONSTANT R7, desc[UR4][R6.64] ;  /* 0x0000000406077981 */ /* 0x000ea8000c1e9100 */
[----:B------:R-:W2:Y:S01]  /*0bd0*/  LDG.E.U8.CONSTANT R2, desc[UR4][R2.64] ;  /* 0x0000000402027981 */ /* 0x000ea2000c1e9100 */
[----:B------:R-:W-:-:S04]  /*0be0*/  IADD3 R4, P1, PT, R5, UR8, RZ ;  /* 0x0000000805047c10 */ /* 0x000fc8000ff3e0ff */
[----:B------:R-:W-:Y:S02]  /*0bf0*/  IADD3.X R5, PT, PT, R0, UR9, RZ, P1, !PT ;  /* 0x0000000900057c10 */ /* 0x000fe40008ffe4ff */
[----:B--2---:R-:W-:-:S04]  /*0c00*/  LOP3.LUT P0, RZ, R7, 0xff, R2, 0xc8, !PT ;  /* 0x000000ff07ff7812 */ /* 0x004fc8000780c802 */
[----:B------:R-:W-:-:S05]  /*0c10*/  SEL R9, RZ, 0x1, !P0 ;  /* 0x00000001ff097807 */ /* 0x000fca0004000000 */
[----:B------:R-:W-:Y:S01]  /*0c20*/  STG.E.U8 desc[UR4][R4.64], R9 ;  /* 0x0000000904007986 */ /* 0x000fe2000c101104 */
[----:B------:R-:W-:Y:S05]  /*0c30*/  EXIT ;  /* 0x000000000000794d */ /* 0x000fea0003800000 */
.L_x_329:
        /* <DEDUP_REMOVED lines=48> */
[----:B-----5:R-:W-:-:S04]  /*0f40*/  @!P0 ISETP.NE.AND P4, PT, R14, R19, PT ;  /* 0x000000130e00820c */ /* 0x020fc80003f85270 */
[----:B------:R-:W-:Y:S02]  /*0f50*/  @!P0 SEL R3, RZ, 0x1, !P4 ;  /* 0x00000001ff038807 */ /* 0x000fe40006000000 */
[----:B--2---:R-:W-:-:S04]  /*0f60*/  @!P1 ISETP.NE.AND P5, PT, R12, R9, PT ;  /* 0x000000090c00920c */ /* 0x004fc80003fa5270 */
[----:B-1----:R-:W-:Y:S02]  /*0f70*/  @!P1 SEL R7, RZ, 0x1, !P5 ;  /* 0x00000001ff079807 */ /* 0x002fe40006800000 */
[----:B----4-:R-:W-:Y:S01]  /*0f80*/  @!P2 ISETP.NE.AND P4, PT, R6, R11, PT ;  /* 0x0000000b0600a20c */ /* 0x010fe20003f85270 */
        /* <DEDUP_REMOVED lines=15> */
[----:B--2---:R-:W-:-:S04]  /*1080*/  ISETP.NE.AND P0, PT, R7, R2, PT ;  /* 0x000000020700720c */ /* 0x004fc80003f05270 */
[----:B------:R-:W-:-:S05]  /*1090*/  SEL R9, RZ, 0x1, !P0 ;  /* 0x00000001ff097807 */ /* 0x000fca0004000000 */
[----:B------:R-:W-:Y:S01]  /*10a0*/  STG.E.U8 desc[UR4][R4.64], R9 ;  /* 0x0000000904007986 */ /* 0x000fe2000c101104 */
[----:B------:R-:W-:Y:S05]  /*10b0*/  EXIT ;  /* 0x000000000000794d */ /* 0x000fea0003800000 */
.L_x_332:
        /* <DEDUP_REMOVED lines=12> */
.L_x_2002:


//--------------------- .text.binary_col_broadcast_float_kernel --------------------------
	.section	.text.binary_col_broadcast_float_kernel,"ax",@progbits
	.align	128
        .global         binary_col_broadcast_float_kernel
        .type           binary_col_broadcast_float_kernel,@function
        .size           binary_col_broadcast_float_kernel,(.L_x_1977 - binary_col_broadcast_float_kernel)
        .other          binary_col_broadcast_float_kernel,@"STO_CUDA_ENTRY STV_DEFAULT"
binary_col_broadcast_float_kernel:
.text.binary_col_broadcast_float_kernel:
[----:B------:R-:W-:Y:S01]  /*0000*/  LDC R1, c[0x0][0x37c] ;  /* 0x0000df00ff017b82 */ /* 0x000fe20000000800 */
[----:B------:R-:W0:Y:S07]  /*0010*/  S2R R2, SR_TID.X ;  /* 0x0000000000027919 */ /* 0x000e2e0000002100 */
[----:B------:R-:W0:Y:S01]  /*0020*/  S2UR UR8, SR_CTAID.X ;  /* 0x00000000000879c3 */ /* 0x000e220000002500 */
[----:B------:R-:W1:Y:S01]  /*0030*/  LDCU.64 UR6, c[0x0][0x398] ;  /* 0x00007300ff0677ac */ /* 0x000e620008000a00 */
[----:B------:R-:W-:-:S06]  /*0040*/  IMAD.MOV.U32 R3, RZ, RZ, RZ ;  /* 0x000000ffff037224 */ /* 0x000fcc00078e00ff */
[----:B------:R-:W0:Y:S01]  /*0050*/  LDC R5, c[0x0][0x360] ;  /* 0x0000d800ff057b82 */ /* 0x000e220000000800 */
[----:B-1----:R-:W-:Y:S01]  /*0060*/  UIMAD.WIDE.U32 UR4, UR7, UR6, URZ ;  /* 0x00000006070472a5 */ /* 0x002fe2000f8e00ff */
[----:B0-----:R-:W-:-:S05]  /*0070*/  IMAD.WIDE.U32 R2, R5, UR8, R2 ;  /* 0x0000000805027c25 */ /* 0x001fca000f8e0002 */
[----:B------:R-:W-:-:S04]  /*0080*/  ISETP.GE.U32.AND P0, PT, R2, UR4, PT ;  /* 0x0000000402007c0c */ /* 0x000fc8000bf06070 */
[----:B------:R-:W-:-:S13]  /*0090*/  ISETP.GE.U32.AND.EX P0, PT, R3, UR5, PT, P0 ;  /* 0x0000000503007c0c */ /* 0x000fda000bf06100 */
[----:B------:R-:W-:Y:S05]  /*00a0*/  @P0 EXIT ;  /* 0x000000000000094d */ /* 0x000fea0003800000 */
[----:B------:R-:W-:Y:S01]  /*00b0*/  ISETP.NE.U32.AND P0, PT, R3, RZ, PT ;  /* 0x000000ff0300720c */ /* 0x000fe20003f05070 */
[----:B------:R-:W0:Y:S01]  /*00c0*/  LDCU.64 UR8, c[0x0][0x358] ;  /* 0x00006b00ff0877ac */ /* 0x000e220008000a00 */
[----:B------:R-:W-:Y:S11]  /*00d0*/  BSSY.RECONVERGENT B0, `(.L_x_333) ;  /* 0x0000018000007945 */ /* 0x000ff60003800200 */
[----:B------:R-:W-:Y:S05]  /*00e0*/  @P0 BRA `(.L_x_334) ;  /* 0x0000000000500947 */ /* 0x000fea0003800000 */
[----:B------:R-:W1:Y:S01]  /*00f0*/  I2F.U32.RP R0, UR7 ;  /* 0x0000000700007d06 */ /* 0x000e620008209000 */
[----:B------:R-:W-:-:S07]  /*0100*/  ISETP.NE.U32.AND P2, PT, RZ, UR7, PT ;  /* 0x00000007ff007c0c */ /* 0x000fce000bf45070 */
[----:B-1----:R-:W1:Y:S02]  /*0110*/  MUFU.RCP R0, R0 ;  /* 0x0000000000007308 */ /* 0x002e640000001000 */
[----:B-1----:R-:W-:-:S06]  /*0120*/  VIADD R4, R0, 0xffffffe ;  /* 0x0ffffffe00047836 */ /* 0x002fcc0000000000 */
[----:B------:R1:W2:Y:S02]  /*0130*/  F2I.FTZ.U32.TRUNC.NTZ R5, R4 ;  /* 0x0000000400057305 */ /* 0x0002a4000021f000 */
[----:B-1----:R-:W-:Y:S02]  /*0140*/  IMAD.MOV.U32 R4, RZ, RZ, RZ ;  /* 0x000000ffff047224 */ /* 0x002fe400078e00ff */
[----:B--2---:R-:W-:-:S04]  /*0150*/  IMAD.MOV R7, RZ, RZ, -R5 ;  /* 0x000000ffff077224 */ /* 0x004fc800078e0a05 */
[----:B------:R-:W-:-:S04]  /*0160*/  IMAD R7, R7, UR7, RZ ;  /* 0x0000000707077c24 */ /* 0x000fc8000f8e02ff */
[----:B------:R-:W-:-:S04]  /*0170*/  IMAD.HI.U32 R5, R5, R7, R4 ;  /* 0x0000000705057227 */ /* 0x000fc800078e0004 */
[----:B------:R-:W-:Y:S02]  /*0180*/  HFMA2 R7, -RZ, RZ, 0, 0 ;  /* 0x00000000ff077431 */ /* 0x000fe400000001ff */
[----:B------:R-:W-:-:S05]  /*0190*/  IMAD.HI.U32 R6, R5, R2, RZ ;  /* 0x0000000205067227 */ /* 0x000fca00078e00ff */
[----:B------:R-:W-:-:S05]  /*01a0*/  IADD3 R5, PT, PT, -R6, RZ, RZ ;  /* 0x000000ff06057210 */ /* 0x000fca0007ffe1ff */
[----:B------:R-:W-:-:S05]  /*01b0*/  IMAD R5, R5, UR7, R2 ;  /* 0x0000000705057c24 */ /* 0x000fca000f8e0202 */
[----:B------:R-:W-:-:S13]  /*01c0*/  ISETP.GE.U32.AND P0, PT, R5, UR7, PT ;  /* 0x0000000705007c0c */ /* 0x000fda000bf06070 */
[----:B------:R-:W-:Y:S02]  /*01d0*/  @P0 VIADD R5, R5, -UR7 ;  /* 0x8000000705050c36 */ /* 0x000fe40008000000 */
[----:B------:R-:W-:-:S03]  /*01e0*/  @P0 VIADD R6, R6, 0x1 ;  /* 0x0000000106060836 */ /* 0x000fc60000000000 */
[----:B------:R-:W-:-:S13]  /*01f0*/  ISETP.GE.U32.AND P1, PT, R5, UR7, PT ;  /* 0x0000000705007c0c */ /* 0x000fda000bf26070 */
[----:B------:R-:W-:Y:S01]  /*0200*/  @P1 VIADD R6, R6, 0x1 ;  /* 0x0000000106061836 */ /* 0x000fe20000000000 */
[----:B------:R-:W-:Y:S01]  /*0210*/  @!P2 LOP3.LUT R6, RZ, UR7, RZ, 0x33, !PT ;  /* 0x00000007ff06ac12 */ /* 0x000fe2000f8e33ff */
[----:B------:R-:W-:Y:S06]  /*0220*/  BRA `(.L_x_335) ;  /* 0x0000000000087947 */ /* 0x000fec0003800000 */
.L_x_334:
[----:B------:R-:W-:-:S07]  /*0230*/  MOV R0, 0x250 ;  /* 0x0000025000007802 */ /* 0x000fce0000000f00 */
[----:B0-----:R-:W-:Y:S05]  /*0240*/  CALL.REL.NOINC `($__internal_4_$__cuda_sm20_div_u64) ;  /* 0x0000001800147944 */ /* 0x001fea0003c00000 */
.L_x_335:
[----:B0-----:R-:W-:Y:S05]  /*0250*/  BSYNC.RECONVERGENT B0 ;  /* 0x0000000000007941 */ /* 0x001fea0003800200 */
.L_x_333:
[----:B------:R-:W0:Y:S01]  /*0260*/  LDCU.64 UR6, c[0x0][0x390] ;  /* 0x00007200ff0677ac */ /* 0x000e220008000a00 */
[C---:B------:R-:W-:Y:S01]  /*0270*/  IMAD.SHL.U32 R0, R6.reuse, 0x4, RZ ;  /* 0x0000000406007824 */ /* 0x040fe200078e00ff */
[----:B------:R-:W-:Y:S01]  /*0280*/  SHF.L.U64.HI R7, R6, 0x2, R7 ;  /* 0x0000000206077819 */ /* 0x000fe20000010207 */
[C---:B------:R-:W-:Y:S01]  /*0290*/  IMAD.SHL.U32 R4, R2.reuse, 0x4, RZ ;  /* 0x0000000402047824 */ /* 0x040fe200078e00ff */
[----:B------:R-:W1:Y:S01]  /*02a0*/  LDCU.64 UR4, c[0x0][0x388] ;  /* 0x00007100ff0477ac */ /* 0x000e620008000a00 */
[----:B------:R-:W-:Y:S01]  /*02b0*/  SHF.L.U64.HI R5, R2, 0x2, R3 ;  /* 0x0000000202057819 */ /* 0x000fe20000010203 */
[----:B------:R-:W2:Y:S01]  /*02c0*/  LDC R8, c[0x0][0x3a0] ;  /* 0x0000e800ff087b82 */ /* 0x000ea20000000800 */
[----:B------:R-:W-:Y:S02]  /*02d0*/  LOP3.LUT R6, R0, 0xfffffffc, RZ, 0xc0, !PT ;  /* 0xfffffffc00067812 */ /* 0x000fe400078ec0ff */
[----:B------:R-:W-:Y:S02]  /*02e0*/  LOP3.LUT R0, R7, 0x3, RZ, 0xc0, !PT ;  /* 0x0000000307007812 */ /* 0x000fe400078ec0ff */
[----:B0-----:R-:W-:-:S02]  /*02f0*/  IADD3 R6, P1, PT, R6, UR6, RZ ;  /* 0x0000000606067c10 */ /* 0x001fc4000ff3e0ff */
[----:B-1----:R-:W-:Y:S02]  /*0300*/  IADD3 R2, P0, PT, R4, UR4, RZ ;  /* 0x0000000404027c10 */ /* 0x002fe4000ff1e0ff */
[----:B------:R-:W-:Y:S02]  /*0310*/  IADD3.X R7, PT, PT, R0, UR7, RZ, P1, !PT ;  /* 0x0000000700077c10 */ /* 0x000fe40008ffe4ff */
[----:B------:R-:W-:-:S04]  /*0320*/  IADD3.X R3, PT, PT, R5, UR5, RZ, P0, !PT ;  /* 0x0000000505037c10 */ /* 0x000fc800087fe4ff */
[----:B------:R0:W5:Y:S04]  /*0330*/  LDG.E.CONSTANT R7, desc[UR8][R6.64] ;  /* 0x0000000806077981 */ /* 0x000168000c1e9900 */
[----:B------:R0:W5:Y:S01]  /*0340*/  LDG.E.CONSTANT R0, desc[UR8][R2.64] ;  /* 0x0000000802007981 */ /* 0x000162000c1e9900 */
[----:B--2---:R-:W-:Y:S01]  /*0350*/  ISETP.GT.AND P0, PT, R8, 0x5, PT ;  /* 0x000000050800780c */ /* 0x004fe20003f04270 */
[----:B------:R-:W-:-:S12]  /*0360*/  IMAD.MOV.U32 R9, RZ, RZ, RZ ;  /* 0x000000ffff097224 */ /* 0x000fd800078e00ff */
[----:B0-----:R-:W-:Y:S05]  /*0370*/  @P0 BRA `(.L_x_336) ;  /* 0x0000000c00200947 */ /* 0x001fea0003800000 */
[----:B------:R-:W-:-:S13]  /*0380*/  ISETP.GT.AND P0, PT, R8, 0x2, PT ;  /* 0x000000020800780c */ /* 0x000fda0003f04270 */
[----:B------:R-:W-:Y:S05]  /*0390*/  @P0 BRA `(.L_x_337) ;  /* 0x00000000002c0947 */ /* 0x000fea0003800000 */
[----:B------:R-:W-:-:S04]  /*03a0*/  VIMNMX.U32 R2, PT, PT, R8, 0x3, PT ;  /* 0x0000000308027848 */ /* 0x000fc80003fe0000 */
[----:B------:R-:W-:-:S04]  /*03b0*/  SHF.L.U32 R6, R2, 0x2, RZ ;  /* 0x0000000202067819 */ /* 0x000fc800000006ff */
[----:B------:R-:W0:Y:S02]  /*03c0*/  LDC R2, c[0x2][R6] ;  /* 0x0080000006027b82 */ /* 0x000e240000000800 */
[----:B0-----:R-:W-:-:S04]  /*03d0*/  SHF.R.S32.HI R3, RZ, 0x1f, R2 ;  /* 0x0000001fff037819 */ /* 0x001fc80000011402 */
.L_x_1468:
[----:B------:R-:W-:Y:S05]  /*03e0*/  BRX R2 -0x3f0                                                            (*"BRANCH_TARGETS .L_x_1469,.L_x_1470,.L_x_1471,.L_x_338"*) ;  /* 0xfffffffc02047949 */ /* 0x000fea000383ffff */
.L_x_1471:
[----:B-----5:R-:W-:Y:S01]  /*03f0*/  FMUL R9, R0, R7 ;  /* 0x0000000700097220 */ /* 0x020fe20000400000 */
[----:B------:R-:W-:Y:S06]  /*0400*/  BRA `(.L_x_338) ;  /* 0x0000001400907947 */ /* 0x000fec0003800000 */
.L_x_1469:
[----:B-----5:R-:W-:Y:S01]  /*0410*/  FADD R9, R0, R7 ;  /* 0x0000000700097221 */ /* 0x020fe20000000000 */
[----:B------:R-:W-:Y:S06]  /*0420*/  BRA `(.L_x_338) ;  /* 0x0000001400887947 */ /* 0x000fec0003800000 */
.L_x_1470:
[----:B-----5:R-:W-:Y:S01]  /*0430*/  FADD R9, R0, -R7 ;  /* 0x8000000700097221 */ /* 0x020fe20000000000 */
[----:B------:R-:W-:Y:S06]  /*0440*/  BRA `(.L_x_338) ;  /* 0x0000001400807947 */ /* 0x000fec0003800000 */
.L_x_337:
        /* <DEDUP_REMOVED lines=32> */
[----:B------:R-:W-:Y:S01]  /*0650*/  FADD R6, |R7|, |R7| ;  /* 0x4000000707067221 */ /* 0x000fe20000000200 */
[----:B------:R-:W-:-:S04]  /*0660*/  FADD R3, R3, 1 ;  /* 0x3f80000003037421 */ /* 0x000fc80000000000 */
[----:B------:R-:W-:-:S13]  /*0670*/  FSETP.GE.AND P0, PT, R10, R6, PT ;  /* 0x000000060a00720b */ /* 0x000fda0003f06000 */
[----:B------:R-:W-:-:S05]  /*0680*/  @P0 FFMA R6, |R7|, -3, R10 ;  /* 0xc040000007060823 */ /* 0x000fca000000020a */
[----:B------:R-:W-:Y:S01]  /*0690*/  FSETP.GE.AND P1, PT, R6, RZ, P0 ;  /* 0x000000ff0600720b */ /* 0x000fe20000726000 */
[----:B------:R-:W-:-:S12]  /*06a0*/  @P0 FADD R6, R3, 1 ;  /* 0x3f80000003060421 */ /* 0x000fd80000000000 */
[----:B------:R-:W-:-:S04]  /*06b0*/  @P1 FADD R6, R6, 1 ;  /* 0x3f80000006061421 */ /* 0x000fc80000000000 */
[----:B------:R-:W-:-:S07]  /*06c0*/  @P0 IMAD.MOV.U32 R3, RZ, RZ, R6 ;  /* 0x000000ffff030224 */ /* 0x000fce00078e0006 */
.L_x_345:
[----:B------:R-:W-:Y:S05]  /*06d0*/  BSYNC.RECONVERGENT B1 ;  /* 0x0000000000017941 */ /* 0x000fea0003800200 */
.L_x_344:
[----:B------:R-:W-:Y:S01]  /*06e0*/  FFMA R2, -|R7|, R3, R2 ;  /* 0x0000000307027223 */ /* 0x000fe20000000302 */
[----:B------:R-:W-:Y:S06]  /*06f0*/  BRA `(.L_x_342) ;  /* 0x0000000000787947 */ /* 0x000fec0003800000 */
.L_x_343:
        /* <DEDUP_REMOVED lines=14> */
.L_x_348:
[----:B------:R-:W-:-:S04]  /*07e0*/  VIMNMX.U32 R3, PT, PT, R6, 0xb800000, PT ;  /* 0x0b80000006037848 */ /* 0x000fc80003fe0000 */
[C---:B------:R-:W-:Y:S01]  /*07f0*/  IADD3 R6, PT, PT, -R3.reuse, R6, RZ ;  /* 0x0000000603067210 */ /* 0x040fe20007ffe1ff */
[----:B------:R-:W-:-:S03]  /*0800*/  IMAD.IADD R2, R3, 0x1, R2 ;  /* 0x0000000103027824 */ /* 0x000fc600078e0202 */
[----:B------:R-:W-:Y:S01]  /*0810*/  ISETP.NE.AND P1, PT, R6, RZ, PT ;  /* 0x000000ff0600720c */ /* 0x000fe20003f25270 */
[----:B-1----:R-:W-:-:S04]  /*0820*/  FMUL R7, R10, R2 ;  /* 0x000000020a077220 */ /* 0x002fc80000400000 */
        /* <DEDUP_REMOVED lines=8> */
.L_x_347:
[----:B------:R-:W-:Y:S05]  /*08b0*/  BSYNC.RECONVERGENT B1 ;  /* 0x0000000000017941 */ /* 0x000fea0003800200 */
.L_x_346:
[----:B------:R-:W-:-:S04]  /*08c0*/  FMUL R2, R2, 1.1920928955078125e-07 ;  /* 0x3400000002027820 */ /* 0x000fc80000400000 */
[----:B------:R-:W-:-:S07]  /*08d0*/  FMUL R2, R9, R2 ;  /* 0x0000000209027220 */ /* 0x000fce0000400000 */
.L_x_342:
[----:B------:R-:W-:Y:S05]  /*08e0*/  BSYNC.RECONVERGENT B0 ;  /* 0x0000000000007941 */ /* 0x000fea0003800200 */
.L_x_341:
[C---:B------:R-:W-:Y:S02]  /*08f0*/  FSETP.NAN.AND P0, PT, |R2|.reuse, |R2|, PT ;  /* 0x400000020200720b */ /* 0x040fe40003f08200 */
[----:B------:R-:W-:-:S04]  /*0900*/  LOP3.LUT R9, R2, 0x80000000, R0, 0xb8, !PT ;  /* 0x8000000002097812 */ /* 0x000fc800078eb800 */
[----:B------:R-:W-:Y:S01]  /*0910*/  FSEL R9, R2, R9, P0 ;  /* 0x0000000902097208 */ /* 0x000fe20000000000 */
[----:B------:R-:W-:Y:S06]  /*0920*/  BRA `(.L_x_338) ;  /* 0x0000001000487947 */ /* 0x000fec0003800000 */
.L_x_340:
[C---:B-----5:R-:W-:Y:S01]  /*0930*/  FMUL R3, |R0|.reuse, 16777216 ;  /* 0x4b80000000037820 */ /* 0x060fe20000400200 */
[----:B------:R-:W-:Y:S01]  /*0940*/  FSETP.GEU.AND P0, PT, |R0|, 1.175494350822287508e-38, PT ;  /* 0x008000000000780b */ /* 0x000fe20003f0e200 */
[----:B------:R-:W-:Y:S03]  /*0950*/  BSSY.RECONVERGENT B0, `(.L_x_349) ;  /* 0x0000059000007945 */ /* 0x000fe60003800200 */
[----:B------:R-:W-:-:S05]  /*0960*/  FSEL R3, R3, |R0|, !P0 ;  /* 0x4000000003037208 */ /* 0x000fca0004000000 */
[----:B------:R-:W-:-:S05]  /*0970*/  VIADD R2, R3, 0xc0cafb0d ;  /* 0xc0cafb0d03027836 */ /* 0x000fca0000000000 */
[----:B------:R-:W-:Y:S02]  /*0980*/  LOP3.LUT R6, R2, 0xff800000, RZ, 0xc0, !PT ;  /* 0xff80000002067812 */ /* 0x000fe400078ec0ff */
[----:B------:R-:W-:-:S03]  /*0990*/  FSEL R2, RZ, -24, P0 ;  /* 0xc1c00000ff027808 */ /* 0x000fc60000000000 */
        /* <DEDUP_REMOVED lines=26> */
[----:B------:R-:W-:-:S03]  /*0b40*/  HFMA2 R11, -RZ, RZ, 0.64013671875, -15.109375 ;  /* 0x391fcb8eff0b7431 */ /* 0x000fc600000001ff */
[----:B------:R-:W-:-:S04]  /*0b50*/  FADD R2, R15, R6 ;  /* 0x000000060f027221 */ /* 0x000fc80000000000 */
[----:B------:R-:W-:Y:S01]  /*0b60*/  FMUL R8, R7, R2 ;  /* 0x0000000207087220 */ /* 0x000fe20000400000 */
        /* <DEDUP_REMOVED lines=17> */
[----:B-1----:R-:W-:Y:S02]  /*0c80*/  IMAD R6, R6, 0x800000, -R9 ;  /* 0x0080000006067824 */ /* 0x002fe400078e0a09 */
[----:B------:R-:W-:-:S02]  /*0c90*/  IMAD.MOV.U32 R9, RZ, RZ, 0x3f800000 ;  /* 0x3f800000ff097424 */ /* 0x000fc400078e00ff */
        /* <DEDUP_REMOVED lines=9> */
[----:B------:R-:W-:-:S13]  /*0d30*/  FSETP.NUM.AND P0, PT, |R0|, |R0|, !P0 ;  /* 0x400000000000720b */ /* 0x000fda0004707200 */
[----:B------:R-:W-:Y:S01]  /*0d40*/  @!P0 FADD R9, R0, R7 ;  /* 0x0000000700098221 */ /* 0x000fe20000000000 */
[----:B------:R-:W-:Y:S06]  /*0d50*/  @!P0 BRA `(.L_x_350) ;  /* 0x0000000000608947 */ /* 0x000fec0003800000 */
[----:B------:R-:W-:Y:S01]  /*0d60*/  FMUL R2, R7, 0.5 ;  /* 0x3f00000007027820 */ /* 0x000fe20000400000 */
[----:B------:R-:W-:-:S04]  /*0d70*/  FSETP.NEU.AND P0, PT, |R0|, +INF , PT ;  /* 0x7f8000000000780b */ /* 0x000fc80003f0d200 */
[----:B------:R-:W-:Y:S01]  /*0d80*/  FSETP.NEU.AND P0, PT, R0, RZ, P0 ;  /* 0x000000ff0000720b */ /* 0x000fe2000070d000 */
[----:B------:R-:W0:Y:S03]  /*0d90*/  FRND.TRUNC R2, R2 ;  /* 0x0000000200027307 */ /* 0x000e26000020d000 */
[----:B------:R-:W-:-:S09]  /*0da0*/  FSETP.GEU.OR P1, PT, R7, RZ, P0 ;  /* 0x000000ff0700720b */ /* 0x000fd2000072e400 */
[----:B------:R-:W-:Y:S01]  /*0db0*/  @!P0 FADD R9, R0, R0 ;  /* 0x0000000000098221 */ /* 0x000fe20000000000 */
[----:B0-----:R-:W-:-:S04]  /*0dc0*/  FADD R6, R2, R2 ;  /* 0x0000000202067221 */ /* 0x001fc80000000000 */
[----:B------:R-:W-:Y:S01]  /*0dd0*/  @!P1 LOP3.LUT R9, R9, 0x7f800000, RZ, 0x3c, !PT ;  /* 0x7f80000009099812 */ /* 0x000fe200078e3cff */
[----:B------:R-:W-:-:S05]  /*0de0*/  FADD R6, R7, -R6 ;  /* 0x8000000607067221 */ /* 0x000fca0000000000 */
[----:B------:R-:W-:-:S13]  /*0df0*/  FSETP.NEU.AND P2, PT, |R6|, 1, !P0 ;  /* 0x3f8000000600780b */ /* 0x000fda000474d200 */
[----:B------:R-:W-:Y:S01]  /*0e00*/  @P2 LOP3.LUT R9, R9, 0x7fffffff, RZ, 0xc0, !PT ;  /* 0x7fffffff09092812 */ /* 0x000fe200078ec0ff */
[----:B------:R-:W-:Y:S06]  /*0e10*/  @!P0 BRA `(.L_x_350) ;  /* 0x0000000000308947 */ /* 0x000fec0003800000 */
[----:B------:R-:W-:Y:S02]  /*0e20*/  FSETP.NEU.AND P0, PT, |R7|, +INF , PT ;  /* 0x7f8000000700780b */ /* 0x000fe40003f0d200 */
[----:B------:R-:W-:Y:S02]  /*0e30*/  FSETP.EQ.AND P1, PT, R0, -1, PT ;  /* 0xbf8000000000780b */ /* 0x000fe40003f22000 */
[----:B------:R-:W-:-:S11]  /*0e40*/  MOV R9, 0x3f800000 ;  /* 0x3f80000000097802 */ /* 0x000fd60000000f00 */
        /* <DEDUP_REMOVED lines=8> */
[----:B------:R-:W-:-:S09]  /*0ed0*/  FSEL R9, R9, +QNAN , !P0 ;  /* 0x7fffffff09097808 */ /* 0x000fd20004000000 */
.L_x_350:
[----:B------:R-:W-:Y:S05]  /*0ee0*/  BSYNC.RECONVERGENT B0 ;  /* 0x0000000000007941 */ /* 0x000fea0003800200 */
.L_x_349:
[----:B------:R-:W-:Y:S05]  /*0ef0*/  BRA `(.L_x_338) ;  /* 0x0000000800d47947 */ /* 0x000fea0003800000 */
.L_x_339:
[----:B-----5:R-:W0:Y:S01]  /*0f00*/  MUFU.RCP R2, R7 ;  /* 0x0000000700027308 */ /* 0x020e220000001000 */
[----:B------:R-:W-:Y:S07]  /*0f10*/  BSSY.RECONVERGENT B0, `(.L_x_351) ;  /* 0x000000d000007945 */ /* 0x000fee0003800200 */
        /* <DEDUP_REMOVED lines=8> */
[----:B------:R-:W-:Y:S01]  /*0fa0*/  MOV R6, 0xfd0 ;  /* 0x00000fd000067802 */ /* 0x000fe20000000f00 */
[----:B------:R-:W-:-:S07]  /*0fb0*/  IMAD.MOV.U32 R3, RZ, RZ, R7 ;  /* 0x000000ffff037224 */ /* 0x000fce00078e0007 */
[----:B------:R-:W-:Y:S05]  /*0fc0*/  CALL.REL.NOINC `($__internal_6_$__cuda_sm3x_div_rn_noftz_f32_slowpath) ;  /* 0x0000001000187944 */ /* 0x000fea0003c00000 */
[----:B------:R-:W-:-:S07]  /*0fd0*/  MOV R9, R2 ;  /* 0x0000000200097202 */ /* 0x000fce0000000f00 */
.L_x_352:
[----:B------:R-:W-:Y:S05]  /*0fe0*/  BSYNC.RECONVERGENT B0 ;  /* 0x0000000000007941 */ /* 0x000fea0003800200 */
.L_x_351:
[----:B------:R-:W-:Y:S05]  /*0ff0*/  BRA `(.L_x_338) ;  /* 0x0000000800947947 */ /* 0x000fea0003800000 */
.L_x_336:
[----:B------:R-:W-:-:S13]  /*1000*/  ISETP.GT.AND P0, PT, R8, 0x8, PT ;  /* 0x000000080800780c */ /* 0x000fda0003f04270 */
[----:B------:R-:W-:Y:S05]  /*1010*/  @P0 BRA `(.L_x_353) ;  /* 0x0000000400480947 */ /* 0x000fea0003800000 */
[----:B------:R-:W-:-:S05]  /*1020*/  VIADD R2, R8, 0xfffffffa ;  /* 0xfffffffa08027836 */ /* 0x000fca0000000000 */
[----:B------:R-:W-:-:S05]  /*1030*/  VIMNMX.U32 R2, PT, PT, R2, 0x3, PT ;  /* 0x0000000302027848 */ /* 0x000fca0003fe0000 */
[----:B------:R-:W-:-:S04]  /*1040*/  IMAD.SHL.U32 R6, R2, 0x4, RZ ;  /* 0x0000000402067824 */ /* 0x000fc800078e00ff */
[----:B------:R-:W0:Y:S02]  /*1050*/  LDC R2, c[0x2][R6+0x10] ;  /* 0x0080040006027b82 */ /* 0x000e240000000800 */
[----:B0-----:R-:W-:-:S04]  /*1060*/  SHF.R.S32.HI R3, RZ, 0x1f, R2 ;  /* 0x0000001fff037819 */ /* 0x001fc80000011402 */
.L_x_1473:
[----:B------:R-:W-:Y:S05]  /*1070*/  BRX R2 -0x1080                                                           (*"BRANCH_TARGETS .L_x_1474,.L_x_1475,.L_x_1476,.L_x_338"*) ;  /* 0xffffffec02e07949 */ /* 0x000fea000383ffff */
.L_x_1476:
[----:B-----5:R-:W-:Y:S01]  /*1080*/  FMNMX R9, R0, R7, PT ;  /* 0x0000000700097209 */ /* 0x020fe20003800000 */
[----:B------:R-:W-:Y:S06]  /*1090*/  BRA `(.L_x_338) ;  /* 0x00000008006c7947 */ /* 0x000fec0003800000 */
.L_x_1474:
        /* <DEDUP_REMOVED lines=32> */
[----:B------:R-:W-:-:S05]  /*12a0*/  @P1 FADD R6, R6, 1 ;  /* 0x3f80000006061421 */ /* 0x000fca0000000000 */
[----:B------:R-:W-:-:S07]  /*12b0*/  @P0 MOV R3, R6 ;  /* 0x0000000600030202 */ /* 0x000fce0000000f00 */
.L_x_358:
[----:B------:R-:W-:Y:S05]  /*12c0*/  BSYNC.RECONVERGENT B1 ;  /* 0x0000000000017941 */ /* 0x000fea0003800200 */
.L_x_357:
[----:B------:R-:W-:Y:S01]  /*12d0*/  FFMA R2, -|R7|, R3, R2 ;  /* 0x0000000307027223 */ /* 0x000fe20000000302 */
[----:B------:R-:W-:Y:S06]  /*12e0*/  BRA `(.L_x_355) ;  /* 0x0000000000787947 */ /* 0x000fec0003800000 */
.L_x_356:
        /* <DEDUP_REMOVED lines=14> */
.L_x_361:
        /* <DEDUP_REMOVED lines=13> */
.L_x_360:
[----:B------:R-:W-:Y:S05]  /*14a0*/  BSYNC.RECONVERGENT B1 ;  /* 0x0000000000017941 */ /* 0x000fea0003800200 */
.L_x_359:
[----:B------:R-:W-:-:S04]  /*14b0*/  FMUL R2, R2, 1.1920928955078125e-07 ;  /* 0x3400000002027820 */ /* 0x000fc80000400000 */
[----:B------:R-:W-:-:S07]  /*14c0*/  FMUL R2, R9, R2 ;  /* 0x0000000209027220 */ /* 0x000fce0000400000 */
.L_x_355:
[----:B------:R-:W-:Y:S05]  /*14d0*/  BSYNC.RECONVERGENT B0 ;  /* 0x0000000000007941 */ /* 0x000fea0003800200 */
.L_x_354:
[C---:B------:R-:W-:Y:S02]  /*14e0*/  FSETP.NAN.AND P0, PT, |R2|.reuse, |R2|, PT ;  /* 0x400000020200720b */ /* 0x040fe40003f08200 */
[----:B------:R-:W-:-:S04]  /*14f0*/  LOP3.LUT R9, R2, 0x80000000, R0, 0xb8, !PT ;  /* 0x8000000002097812 */ /* 0x000fc800078eb800 */
[----:B------:R-:W-:Y:S01]  /*1500*/  FSEL R9, R2, R9, P0 ;  /* 0x0000000902097208 */ /* 0x000fe20000000000 */
[----:B------:R-:W-:Y:S06]  /*1510*/  BRA `(.L_x_338) ;  /* 0x00000004004c7947 */ /* 0x000fec0003800000 */
.L_x_1475:
[----:B-----5:R-:W-:Y:S01]  /*1520*/  FMNMX R9, R0, R7, !PT ;  /* 0x0000000700097209 */ /* 0x020fe20007800000 */
[----:B------:R-:W-:Y:S06]  /*1530*/  BRA `(.L_x_338) ;  /* 0x0000000400447947 */ /* 0x000fec0003800000 */
.L_x_353:
[----:B------:R-:W-:-:S05]  /*1540*/  IMAD.MOV.U32 R3, RZ, RZ, -0x9 ;  /* 0xfffffff7ff037424 */ /* 0x000fca00078e00ff */
[----:B------:R-:W-:-:S04]  /*1550*/  VIADDMNMX.U32 R2, R8, R3, 0x3, PT ;  /* 0x0000000308027446 */ /* 0x000fc80003800003 */
[----:B------:R-:W-:-:S04]  /*1560*/  SHF.L.U32 R6, R2, 0x2, RZ ;  /* 0x0000000202067819 */ /* 0x000fc800000006ff */
[----:B------:R-:W0:Y:S02]  /*1570*/  LDC R2, c[0x2][R6+0x20] ;  /* 0x0080080006027b82 */ /* 0x000e240000000800 */
[----:B0-----:R-:W-:-:S04]  /*1580*/  SHF.R.S32.HI R3, RZ, 0x1f, R2 ;  /* 0x0000001fff037819 */ /* 0x001fc80000011402 */
.L_x_1478:
[----:B------:R-:W-:Y:S05]  /*1590*/  BRX R2 -0x15a0                                                           (*"BRANCH_TARGETS .L_x_1479,.L_x_1480,.L_x_1481,.L_x_338"*) ;  /* 0xffffffe802987949 */ /* 0x000fea000383ffff */
.L_x_1481:
[----:B-----5:R-:W-:Y:S01]  /*15a0*/  LOP3.LUT R9, R0, 0x80000000, R7, 0xb8, !PT ;  /* 0x8000000000097812 */ /* 0x020fe200078eb807 */
[----:B------:R-:W-:Y:S06]  /*15b0*/  BRA `(.L_x_338) ;  /* 0x0000000400247947 */ /* 0x000fec0003800000 */
.L_x_1479:
[CC--:B-----5:R-:W-:Y:S01]  /*15c0*/  FSETP.GT.AND P2, PT, |R0|.reuse, |R7|.reuse, PT ;  /* 0x400000070000720b */ /* 0x0e0fe20003f44200 */
[----:B------:R-:W-:Y:S03]  /*15d0*/  BSSY.RECONVERGENT B0, `(.L_x_362) ;  /* 0x000000e000007945 */ /* 0x000fe60003800200 */
[----:B------:R-:W-:Y:S02]  /*15e0*/  FSEL R3, |R0|, |R7|, P2 ;  /* 0x4000000700037208 */ /* 0x000fe40001000200 */
[----:B------:R-:W-:Y:S02]  /*15f0*/  FSEL R2, |R7|, |R0|, P2 ;  /* 0x4000000007027208 */ /* 0x000fe40001000200 */
        /* <DEDUP_REMOVED lines=8> */
[----:B------:R-:W-:-:S07]  /*1680*/  MOV R6, 0x16a0 ;  /* 0x000016a000067802 */ /* 0x000fce0000000f00 */
[----:B------:R-:W-:Y:S05]  /*1690*/  CALL.REL.NOINC `($__internal_6_$__cuda_sm3x_div_rn_noftz_f32_slowpath) ;  /* 0x0000000800647944 */ /* 0x000fea0003c00000 */
[----:B------:R-:W-:-:S07]  /*16a0*/  IMAD.MOV.U32 R6, RZ, RZ, R2 ;  /* 0x000000ffff067224 */ /* 0x000fce00078e0002 */
.L_x_363:
[----:B------:R-:W-:Y:S05]  /*16b0*/  BSYNC.RECONVERGENT B0 ;  /* 0x0000000000007941 */ /* 0x000fea0003800200 */
.L_x_362:
[----:B------:R-:W-:Y:S02]  /*16c0*/  IMAD.MOV.U32 R9, RZ, RZ, 0x3b33710b ;  /* 0x3b33710bff097424 */ /* 0x000fe400078e00ff */
[----:B------:R-:W-:Y:S01]  /*16d0*/  FMUL R2, R6, R6 ;  /* 0x0000000606027220 */ /* 0x000fe20000400000 */
[----:B------:R-:W-:Y:S01]  /*16e0*/  IMAD.MOV.U32 R8, RZ, RZ, 0x3f6ee581 ;  /* 0x3f6ee581ff087424 */ /* 0x000fe200078e00ff */
[C---:B------:R-:W-:Y:S02]  /*16f0*/  ISETP.GE.AND P0, PT, R7.reuse, RZ, PT ;  /* 0x000000ff0700720c */ /* 0x040fe40003f06270 */
[----:B------:R-:W-:Y:S01]  /*1700*/  FFMA R9, R2, R9, -0.015681877732276916504 ;  /* 0xbc80774802097423 */ /* 0x000fe20000000009 */
[----:B------:R-:W-:Y:S01]  /*1710*/  FSETP.NEU.AND P3, PT, |R7|, |R0|, PT ;  /* 0x400000000700720b */ /* 0x000fe20003f6d200 */
        /* <DEDUP_REMOVED lines=12> */
[-C--:B------:R-:W-:Y:S01]  /*17e0*/  FSEL R11, R2, R9.reuse, P2 ;  /* 0x00000009020b7208 */ /* 0x080fe20001000000 */
[----:B------:R-:W-:Y:S01]  /*17f0*/  HFMA2 R2, -RZ, RZ, 2.04296875, -15.78125 ;  /* 0x4016cbe4ff027431 */ /* 0x000fe200000001ff */
[----:B------:R-:W-:-:S05]  /*1800*/  FSEL R9, R9, -R9, P2 ;  /* 0x8000000909097208 */ /* 0x000fca0001000000 */
[----:B------:R-:W-:Y:S01]  /*1810*/  @!P0 FFMA R11, R6, 1.6832555532455444336, R9 ;  /* 0x3fd774eb060b8823 */ /* 0x000fe20000000009 */
[----:B------:R-:W-:Y:S02]  /*1820*/  @!P3 FSEL R11, R2, 0.78539818525314331055, !P0 ;  /* 0x3f490fdb020bb808 */ /* 0x000fe40004000000 */
[----:B------:R-:W-:Y:S02]  /*1830*/  @!P1 FSEL R11, RZ, 3.1415927410125732422, P0 ;  /* 0x40490fdbff0b9808 */ /* 0x000fe40000000000 */
[----:B------:R-:W-:Y:S02]  /*1840*/  FSETP.NAN.AND P0, PT, R7, R7, PT ;  /* 0x000000070700720b */ /* 0x000fe40003f08000 */
[----:B------:R-:W-:-:S04]  /*1850*/  LOP3.LUT R0, R11, 0x80000000, R0, 0xb8, !PT ;  /* 0x800000000b007812 */ /* 0x000fc800078eb800 */
[----:B------:R-:W-:Y:S01]  /*1860*/  FSEL R9, R7, R0, P0 ;  /* 0x0000000007097208 */ /* 0x000fe20000000000 */
[----:B------:R-:W-:Y:S06]  /*1870*/  BRA `(.L_x_338) ;  /* 0x0000000000747947 */ /* 0x000fec0003800000 */
.L_x_1480:
[----:B-----5:R-:W-:Y:S01]  /*1880*/  FADD R0, |R0|, -RZ ;  /* 0x800000ff00007221 */ /* 0x020fe20000000200 */
[----:B------:R-:W-:Y:S01]  /*1890*/  FADD R7, |R7|, -RZ ;  /* 0x800000ff07077221 */ /* 0x000fe20000000200 */
        /* <DEDUP_REMOVED lines=14> */
[----:B------:R-:W-:Y:S05]  /*1980*/  CALL.REL.NOINC `($__internal_5_$__cuda_sm20_sqrt_rn_f32_slowpath) ;  /* 0x0000000400507944 */ /* 0x000fea0003c00000 */
[----:B------:R-:W-:Y:S01]  /*1990*/  IMAD.MOV.U32 R0, RZ, RZ, R7 ;  /* 0x000000ffff007224 */ /* 0x000fe200078e0007 */
[----:B------:R-:W-:Y:S06]  /*19a0*/  BRA `(.L_x_366) ;  /* 0x0000000000107947 */ /* 0x000fec0003800000 */
.L_x_365:
[----:B------:R-:W-:Y:S01]  /*19b0*/  FMUL.FTZ R0, R7, R8 ;  /* 0x0000000807007220 */ /* 0x000fe20000410000 */
[----:B------:R-:W-:-:S03]  /*19c0*/  FMUL.FTZ R8, R8, 0.5 ;  /* 0x3f00000008087820 */ /* 0x000fc60000410000 */
[----:B------:R-:W-:-:S04]  /*19d0*/  FFMA R7, -R0, R0, R7 ;  /* 0x0000000000077223 */ /* 0x000fc80000000107 */
[----:B------:R-:W-:-:S07]  /*19e0*/  FFMA R0, R7, R8, R0 ;  /* 0x0000000807007223 */ /* 0x000fce0000000000 */
.L_x_366:
[----:B------:R-:W-:Y:S05]  /*19f0*/  BSYNC.RECONVERGENT B0 ;  /* 0x0000000000007941 */ /* 0x000fea0003800200 */
.L_x_364:
[C---:B------:R-:W-:Y:S02]  /*1a00*/  FSETP.NEU.AND P0, PT, R6.reuse, RZ, PT ;  /* 0x000000ff0600720b */ /* 0x040fe40003f0d000 */
[----:B------:R-:W-:Y:S02]  /*1a10*/  LOP3.LUT R3, R3, 0x800000, RZ, 0xfc, !PT ;  /* 0x0080000003037812 */ /* 0x000fe400078efcff */
[----:B------:R-:W-:-:S09]  /*1a20*/  FSETP.NEU.AND P1, PT, R6, +INF , PT ;  /* 0x7f8000000600780b */ /* 0x000fd20003f2d000 */
[----:B------:R-:W-:-:S05]  /*1a30*/  @P0 FMUL R2, R3, R0 ;  /* 0x0000000003020220 */ /* 0x000fca0000400000 */
[----:B------:R-:W-:-:S07]  /*1a40*/  FSEL R9, R2, +INF , P1 ;  /* 0x7f80000002097808 */ /* 0x000fce0000800000 */
.L_x_338:
[----:B------:R-:W1:Y:S02]  /*1a50*/  LDCU.64 UR4, c[0x0][0x380] ;  /* 0x00007000ff0477ac */ /* 0x000e640008000a00 */
[----:B-1----:R-:W-:-:S04]  /*1a60*/  IADD3 R4, P0, PT, R4, UR4, RZ ;  /* 0x0000000404047c10 */ /* 0x002fc8000ff1e0ff */
[----:B------:R-:W-:-:S05]  /*1a70*/  IADD3.X R5, PT, PT, R5, UR5, RZ, P0, !PT ;  /* 0x0000000505057c10 */ /* 0x000fca00087fe4ff */
[----:B------:R-:W-:Y:S01]  /*1a80*/  STG.E desc[UR8][R4.64], R9 ;  /* 0x0000000904007986 */ /* 0x000fe2000c101908 */
[----:B------:R-:W-:Y:S05]  /*1a90*/  EXIT ;  /* 0x000000000000794d */ /* 0x000fea0003800000 */
        .weak           $__internal_4_$__cuda_sm20_div_u64
        .type           $__internal_4_$__cuda_sm20_div_u64,@function
        .size           $__internal_4_$__cuda_sm20_div_u64,($__internal_5_$__cuda_sm20_sqrt_rn_f32_slowpath - $__internal_4_$__cuda_sm20_div_u64)
$__internal_4_$__cuda_sm20_div_u64:
[----:B------:R-:W0:Y:S01]  /*1aa0*/  LDCU UR4, c[0x0][0x39c] ;  /* 0x00007380ff0477ac */ /* 0x000e220008000800 */
[----:B------:R-:W-:Y:S02]  /*1ab0*/  UMOV UR5, URZ ;  /* 0x000000ff00057c82 */ /* 0x000fe40008000000 */
[----:B0-----:R-:W0:Y:S08]  /*1ac0*/  I2F.U64.RP R8, UR4 ;  /* 0x0000000400087d12 */ /* 0x001e300008309000 */
[----:B0-----:R-:W0:Y:S02]  /*1ad0*/  MUFU.RCP R8, R8 ;  /* 0x0000000800087308 */ /* 0x001e240000001000 */
[----:B0-----:R-:W-:-:S06]  /*1ae0*/  VIADD R4, R8, 0x1ffffffe ;  /* 0x1ffffffe08047836 */ /* 0x001fcc0000000000 */
[----:B------:R-:W0:Y:S02]  /*1af0*/  F2I.U64.TRUNC R4, R4 ;  /* 0x0000000400047311 */ /* 0x000e24000020d800 */
[----:B0-----:R-:W-:-:S04]  /*1b00*/  IMAD.WIDE.U32 R6, R4, UR4, RZ ;  /* 0x0000000404067c25 */ /* 0x001fc8000f8e00ff */
[----:B------:R-:W-:Y:S01]  /*1b10*/  IMAD R7, R5, UR4, R7 ;  /* 0x0000000405077c24 */ /* 0x000fe2000f8e0207 */
[----:B------:R-:W-:-:S04]  /*1b20*/  IADD3 R9, P0, PT, RZ, -R6, RZ ;  /* 0x80000006ff097210 */ /* 0x000fc80007f1e0ff */
[----:B------:R-:W-:Y:S01]  /*1b30*/  IADD3.X R11, PT, PT, RZ, ~R7, RZ, P0, !PT ;  /* 0x80000007ff0b7210 */ /* 0x000fe200007fe4ff */
[----:B------:R-:W-:-:S04]  /*1b40*/  IMAD.HI.U32 R6, R4, R9, RZ ;  /* 0x0000000904067227 */ /* 0x000fc800078e00ff */
[----:B------:R-:W-:Y:S02]  /*1b50*/  IMAD.MOV.U32 R7, RZ, RZ, R4 ;  /* 0x000000ffff077224 */ /* 0x000fe400078e0004 */
[-C--:B------:R-:W-:Y:S02]  /*1b60*/  IMAD R13, R5, R11.reuse, RZ ;  /* 0x0000000b050d7224 */ /* 0x080fe400078e02ff */
[----:B------:R-:W-:-:S04]  /*1b70*/  IMAD.WIDE.U32 R6, P0, R4, R11, R6 ;  /* 0x0000000b04067225 */ /* 0x000fc80007800006 */
[----:B------:R-:W-:-:S04]  /*1b80*/  IMAD.HI.U32 R11, R5, R11, RZ ;  /* 0x0000000b050b7227 */ /* 0x000fc800078e00ff */
[----:B------:R-:W-:-:S05]  /*1b90*/  IMAD.HI.U32 R6, P1, R5, R9, R6 ;  /* 0x0000000905067227 */ /* 0x000fca0007820006 */
[----:B------:R-:W-:Y:S01]  /*1ba0*/  IADD3 R7, P2, PT, R13, R6, RZ ;  /* 0x000000060d077210 */ /* 0x000fe20007f5e0ff */
[----:B------:R-:W-:-:S04]  /*1bb0*/  IMAD.X R6, R11, 0x1, R5, P0 ;  /* 0x000000010b067824 */ /* 0x000fc800000e0605 */
[----:B------:R-:W-:Y:S01]  /*1bc0*/  IMAD.WIDE.U32 R4, R7, UR4, RZ ;  /* 0x0000000407047c25 */ /* 0x000fe2000f8e00ff */
[----:B------:R-:W-:Y:S02]  /*1bd0*/  IADD3.X R9, PT, PT, RZ, RZ, R6, P2, P1 ;  /* 0x000000ffff097210 */ /* 0x000fe400017e2406 */
[----:B------:R-:W-:-:S03]  /*1be0*/  IADD3 R11, P0, PT, RZ, -R4, RZ ;  /* 0x80000004ff0b7210 */ /* 0x000fc60007f1e0ff */
[----:B------:R-:W-:Y:S02]  /*1bf0*/  IMAD R4, R9, UR4, R5 ;  /* 0x0000000409047c24 */ /* 0x000fe4000f8e0205 */
[----:B------:R-:W-:Y:S02]  /*1c00*/  IMAD.MOV.U32 R5, RZ, RZ, RZ ;  /* 0x000000ffff057224 */ /* 0x000fe400078e00ff */
[----:B------:R-:W-:-:S04]  /*1c10*/  IMAD.HI.U32 R6, R7, R11, RZ ;  /* 0x0000000b07067227 */ /* 0x000fc800078e00ff */
[----:B------:R-:W-:-:S04]  /*1c20*/  IMAD.X R4, RZ, RZ, ~R4, P0 ;  /* 0x000000ffff047224 */ /* 0x000fc800000e0e04 */
[----:B------:R-:W-:-:S04]  /*1c30*/  IMAD.WIDE.U32 R6, P0, R7, R4, R6 ;  /* 0x0000000407067225 */ /* 0x000fc80007800006 */
[C---:B------:R-:W-:Y:S02]  /*1c40*/  IMAD R8, R9.reuse, R4, RZ ;  /* 0x0000000409087224 */ /* 0x040fe400078e02ff */
[----:B------:R-:W-:-:S04]  /*1c50*/  IMAD.HI.U32 R7, P1, R9, R11, R6 ;  /* 0x0000000b09077227 */ /* 0x000fc80007820006 */
[----:B------:R-:W-:Y:S01]  /*1c60*/  IMAD.HI.U32 R4, R9, R4, RZ ;  /* 0x0000000409047227 */ /* 0x000fe200078e00ff */
[----:B------:R-:W-:-:S04]  /*1c70*/  IADD3 R7, P2, PT, R8, R7, RZ ;  /* 0x0000000708077210 */ /* 0x000fc80007f5e0ff */
[----:B------:R-:W-:Y:S01]  /*1c80*/  IADD3.X R9, PT, PT, R4, R9, RZ, P0, !PT ;  /* 0x0000000904097210 */ /* 0x000fe200007fe4ff */
[----:B------:R-:W-:-:S03]  /*1c90*/  IMAD.HI.U32 R4, R7, R2, RZ ;  /* 0x0000000207047227 */ /* 0x000fc600078e00ff */
[----:B------:R-:W-:Y:S01]  /*1ca0*/  IADD3.X R9, PT, PT, RZ, RZ, R9, P2, P1 ;  /* 0x000000ffff097210 */ /* 0x000fe200017e2409 */
[----:B------:R-:W-:-:S04]  /*1cb0*/  IMAD.WIDE.U32 R4, R7, R3, R4 ;  /* 0x0000000307047225 */ /* 0x000fc800078e0004 */
[C---:B------:R-:W-:Y:S02]  /*1cc0*/  IMAD R7, R9.reuse, R3, RZ ;  /* 0x0000000309077224 */ /* 0x040fe400078e02ff */
[----:B------:R-:W-:-:S04]  /*1cd0*/  IMAD.HI.U32 R4, P0, R9, R2, R4 ;  /* 0x0000000209047227 */ /* 0x000fc80007800004 */
[----:B------:R-:W-:Y:S01]  /*1ce0*/  IMAD.HI.U32 R9, R9, R3, RZ ;  /* 0x0000000309097227 */ /* 0x000fe200078e00ff */
[----:B------:R-:W-:-:S03]  /*1cf0*/  IADD3 R6, P1, PT, R7, R4, RZ ;  /* 0x0000000407067210 */ /* 0x000fc60007f3e0ff */
[----:B------:R-:W-:-:S04]  /*1d00*/  IMAD.X R4, RZ, RZ, R9, P0 ;  /* 0x000000ffff047224 */ /* 0x000fc800000e0609 */
[----:B------:R-:W-:Y:S02]  /*1d10*/  IMAD.X R7, RZ, RZ, R4, P1 ;  /* 0x000000ffff077224 */ /* 0x000fe400008e0604 */
[----:B------:R-:W-:-:S04]  /*1d20*/  IMAD.WIDE.U32 R4, R6, UR4, RZ ;  /* 0x0000000406047c25 */ /* 0x000fc8000f8e00ff */
[----:B------:R-:W-:Y:S01]  /*1d30*/  IMAD R5, R7, UR4, R5 ;  /* 0x0000000407057c24 */ /* 0x000fe2000f8e0205 */
[----:B------:R-:W-:-:S04]  /*1d40*/  IADD3 R11, P0, PT, -R4, R2, RZ ;  /* 0x00000002040b7210 */ /* 0x000fc80007f1e1ff */
[----:B------:R-:W-:Y:S02]  /*1d50*/  IADD3.X R10, PT, PT, ~R5, R3, RZ, P0, !PT ;  /* 0x00000003050a7210 */ /* 0x000fe400007fe5ff */
[C---:B------:R-:W-:Y:S02]  /*1d60*/  ISETP.GE.U32.AND P0, PT, R11.reuse, UR4, PT ;  /* 0x000000040b007c0c */ /* 0x040fe4000bf06070 */
[----:B------:R-:W-:Y:S02]  /*1d70*/  IADD3 R5, P2, PT, R6, 0x1, RZ ;  /* 0x0000000106057810 */ /* 0x000fe40007f5e0ff */
[----:B------:R-:W-:Y:S02]  /*1d80*/  IADD3 R8, P1, PT, R11, -UR4, RZ ;  /* 0x800000040b087c10 */ /* 0x000fe4000ff3e0ff */
[C---:B------:R-:W-:Y:S01]  /*1d90*/  ISETP.GE.U32.AND.EX P0, PT, R10.reuse, RZ, PT, P0 ;  /* 0x000000ff0a00720c */ /* 0x040fe20003f06100 */
[----:B------:R-:W-:Y:S01]  /*1da0*/  IMAD.X R4, RZ, RZ, R7, P2 ;  /* 0x000000ffff047224 */ /* 0x000fe200010e0607 */
[----:B------:R-:W-:-:S02]  /*1db0*/  IADD3.X R9, PT, PT, R10, -0x1, RZ, P1, !PT ;  /* 0xffffffff0a097810 */ /* 0x000fc40000ffe4ff */
[----:B------:R-:W-:Y:S02]  /*1dc0*/  SEL R8, R8, R11, P0 ;  /* 0x0000000b08087207 */ /* 0x000fe40000000000 */
[----:B------:R-:W-:Y:S02]  /*1dd0*/  SEL R5, R5, R6, P0 ;  /* 0x0000000605057207 */ /* 0x000fe40000000000 */
[----:B------:R-:W-:Y:S02]  /*1de0*/  SEL R9, R9, R10, P0 ;  /* 0x0000000a09097207 */ /* 0x000fe40000000000 */
[----:B------:R-:W-:Y:S02]  /*1df0*/  SEL R4, R4, R7, P0 ;  /* 0x0000000704047207 */ /* 0x000fe40000000000 */
[----:B------:R-:W-:Y:S02]  /*1e00*/  ISETP.GE.U32.AND P0, PT, R8, UR4, PT ;  /* 0x0000000408007c0c */ /* 0x000fe4000bf06070 */
[----:B------:R-:W-:-:S02]  /*1e10*/  IADD3 R6, P2, PT, R5, 0x1, RZ ;  /* 0x0000000105067810 */ /* 0x000fc40007f5e0ff */
[----:B------:R-:W-:Y:S02]  /*1e20*/  ISETP.GE.U32.AND.EX P0, PT, R9, RZ, PT, P0 ;  /* 0x000000ff0900720c */ /* 0x000fe40003f06100 */
[----:B------:R-:W-:Y:S01]  /*1e30*/  ISETP.NE.U32.AND P1, PT, RZ, UR4, PT ;  /* 0x00000004ff007c0c */ /* 0x000fe2000bf25070 */
[----:B------:R-:W-:Y:S01]  /*1e40*/  IMAD.X R7, RZ, RZ, R4, P2 ;  /* 0x000000ffff077224 */ /* 0x000fe200010e0604 */
[----:B------:R-:W-:Y:S01]  /*1e50*/  SEL R6, R6, R5, P0 ;  /* 0x0000000506067207 */ /* 0x000fe20000000000 */
[----:B------:R-:W-:Y:S01]  /*1e60*/  HFMA2 R5, -RZ, RZ, 0, 0 ;  /* 0x00000000ff057431 */ /* 0x000fe200000001ff */
[----:B------:R-:W-:Y:S02]  /*1e70*/  ISETP.NE.AND.EX P1, PT, RZ, RZ, PT, P1 ;  /* 0x000000ffff00720c */ /* 0x000fe40003f25310 */
[----:B------:R-:W-:Y:S01]  /*1e80*/  SEL R7, R7, R4, P0 ;  /* 0x0000000407077207 */ /* 0x000fe20000000000 */
[----:B------:R-:W-:Y:S01]  /*1e90*/  IMAD.MOV.U32 R4, RZ, RZ, R0 ;  /* 0x000000ffff047224 */ /* 0x000fe200078e0000 */
[----:B------:R-:W-:-:S02]  /*1ea0*/  SEL R6, R6, 0xffffffff, P1 ;  /* 0xffffffff06067807 */ /* 0x000fc40000800000 */
[----:B------:R-:W-:Y:S01]  /*1eb0*/  SEL R7, R7, 0xffffffff, P1 ;  /* 0xffffffff07077807 */ /* 0x000fe20000800000 */
[----:B------:R-:W-:Y:S06]  /*1ec0*/  RET.REL.NODEC R4 `(binary_col_broadcast_float_kernel) ;  /* 0xffffffe0044c7950 */ /* 0x000fec0003c3ffff */
        .weak           $__internal_5_$__cuda_sm20_sqrt_rn_f32_slowpath
        .type           $__internal_5_$__cuda_sm20_sqrt_rn_f32_slowpath,@function
        .size           $__internal_5_$__cuda_sm20_sqrt_rn_f32_slowpath,($__internal_6_$__cuda_sm3x_div_rn_noftz_f32_slowpath - $__internal_5_$__cuda_sm20_sqrt_rn_f32_slowpath)
$__internal_5_$__cuda_sm20_sqrt_rn_f32_slowpath:
[----:B------:R-:W-:-:S13]  /*1ed0*/  LOP3.LUT P0, RZ, R7, 0x7fffffff, RZ, 0xc0, !PT ;  /* 0x7fffffff07ff7812 */ /* 0x000fda000780c0ff */
[----:B------:R-:W-:Y:S05]  /*1ee0*/  @!P0 BRA `(.L_x_367) ;  /* 0x0000000000448947 */ /* 0x000fea0003800000 */
[----:B------:R-:W-:Y:S01]  /*1ef0*/  FSETP.GEU.FTZ.AND P0, PT, R7, RZ, PT ;  /* 0x000000ff0700720b */ /* 0x000fe20003f1e000 */
[----:B------:R-:W-:-:S12]  /*1f00*/  IMAD.MOV.U32 R0, RZ, RZ, R7 ;  /* 0x000000ffff007224 */ /* 0x000fd800078e0007 */
        /* <DEDUP_REMOVED lines=9> */
[----:B------:R-:W-:Y:S01]  /*1fa0*/  @P0 FMUL.FTZ R11, R7, 0.5 ;  /* 0x3f000000070b0820 */ /* 0x000fe20000410000 */
[----:B------:R-:W-:Y:S02]  /*1fb0*/  @!P0 IMAD.MOV.U32 R7, RZ, RZ, R0 ;  /* 0x000000ffff078224 */ /* 0x000fe400078e0000 */
[----:B------:R-:W-:-:S04]  /*1fc0*/  @P0 FADD.FTZ R10, -R9, -RZ ;  /* 0x800000ff090a0221 */ /* 0x000fc80000010100 */
[----:B------:R-:W-:-:S04]  /*1fd0*/  @P0 FFMA R10, R9, R10, R8 ;  /* 0x0000000a090a0223 */ /* 0x000fc80000000008 */
[----:B------:R-:W-:-:S04]  /*1fe0*/  @P0 FFMA R10, R10, R11, R9 ;  /* 0x0000000b0a0a0223 */ /* 0x000fc80000000009 */
[----:B------:R-:W-:-:S07]  /*1ff0*/  @P0 FMUL.FTZ R7, R10, 2.3283064365386962891e-10 ;  /* 0x2f8000000a070820 */ /* 0x000fce0000410000 */
.L_x_367:
[----:B------:R-:W-:Y:S01]  /*2000*/  MOV R8, R12 ;  /* 0x0000000c00087202 */ /* 0x000fe20000000f00 */
[----:B------:R-:W-:-:S04]  /*2010*/  IMAD.MOV.U32 R9, RZ, RZ, 0x0 ;  /* 0x00000000ff097424 */ /* 0x000fc800078e00ff */
[----:B------:R-:W-:Y:S05]  /*2020*/  RET.REL.NODEC R8 `(binary_col_broadcast_float_kernel) ;  /* 0xffffffdc08f47950 */ /* 0x000fea0003c3ffff */
        .weak           $__internal_6_$__cuda_sm3x_div_rn_noftz_f32_slowpath
        .type           $__internal_6_$__cuda_sm3x_div_rn_noftz_f32_slowpath,@function
        .size           $__internal_6_$__cuda_sm3x_div_rn_noftz_f32_slowpath,(.L_x_1977 - $__internal_6_$__cuda_sm3x_div_rn_noftz_f32_slowpath)
$__internal_6_$__cuda_sm3x_div_rn_noftz_f32_slowpath:
[----:B------:R-:W-:Y:S01]  /*2030*/  SHF.R.U32.HI R9, RZ, 0x17, R3 ;  /* 0x00000017ff097819 */ /* 0x000fe20000011603 */
[----:B------:R-:W-:Y:S01]  /*2040*/  BSSY.RECONVERGENT B1, `(.L_x_368) ;  /* 0x0000063000017945 */ /* 0x000fe20003800200 */
[----:B------:R-:W-:Y:S02]  /*2050*/  SHF.R.U32.HI R8, RZ, 0x17, R2 ;  /* 0x00000017ff087819 */ /* 0x000fe40000011602 */
[----:B------:R-:W-:Y:S02]  /*2060*/  LOP3.LUT R14, R9, 0xff, RZ, 0xc0, !PT ;  /* 0x000000ff090e7812 */ /* 0x000fe400078ec0ff */
[----:B------:R-:W-:Y:S02]  /*2070*/  LOP3.LUT R12, R8, 0xff, RZ, 0xc0, !PT ;  /* 0x000000ff080c7812 */ /* 0x000fe400078ec0ff */
[----:B------:R-:W-:Y:S01]  /*2080*/  MOV R9, R3 ;  /* 0x0000000300097202 */ /* 0x000fe20000000f00 */
        /* <DEDUP_REMOVED lines=24> */
[----:B------:R-:W-:Y:S02]  /*2210*/  @P0 IMAD.MOV.U32 R8, RZ, RZ, RZ ;  /* 0x000000ffff080224 */ /* 0x000fe400078e00ff */
[----:B------:R-:W-:Y:S01]  /*2220*/  @!P0 FFMA R2, R2, 1.84467440737095516160e+19, RZ ;  /* 0x5f80000002028823 */ /* 0x000fe200000000ff */
[----:B------:R-:W-:Y:S02]  /*2230*/  @!P0 IMAD.MOV.U32 R8, RZ, RZ, -0x40 ;  /* 0xffffffc0ff088424 */ /* 0x000fe400078e00ff */
[----:B------:R-:W-:-:S03]  /*2240*/  @!P1 FFMA R9, R3, 1.84467440737095516160e+19, RZ ;  /* 0x5f80000003099823 */ /* 0x000fc600000000ff */
[----:B------:R-:W-:-:S07]  /*2250*/  @!P1 IADD3 R8, PT, PT, R8, 0x40, RZ ;  /* 0x0000004008089810 */ /* 0x000fce0007ffe0ff */
.L_x_369:
[----:B------:R-:W-:Y:S01]  /*2260*/  LEA R10, R14, 0xc0800000, 0x17 ;  /* 0xc08000000e0a7811 */ /* 0x000fe200078eb8ff */
[----:B------:R-:W-:Y:S04]  /*2270*/  BSSY.RECONVERGENT B2, `(.L_x_374) ;  /* 0x0000036000027945 */ /* 0x000fe80003800200 */
[----:B------:R-:W-:Y:S02]  /*2280*/  IMAD.IADD R10, R9, 0x1, -R10 ;  /* 0x00000001090a7824 */ /* 0x000fe400078e0a0a */
[----:B------:R-:W-:Y:S02]  /*2290*/  VIADD R9, R12, 0xffffff81 ;  /* 0xffffff810c097836 */ /* 0x000fe40000000000 */
[----:B------:R-:W0:Y:S01]  /*22a0*/  MUFU.RCP R11, R10 ;  /* 0x0000000a000b7308 */ /* 0x000e220000001000 */
[----:B------:R-:W-:Y:S01]  /*22b0*/  FADD.FTZ R13, -R10, -RZ ;  /* 0x800000ff0a0d7221 */ /* 0x000fe20000010100 */
[----:B------:R-:W-:-:S03]  /*22c0*/  IMAD R2, R9, -0x800000, R2 ;  /* 0xff80000009027824 */ /* 0x000fc600078e0202 */
        /* <DEDUP_REMOVED lines=23> */
[C---:B------:R-:W-:Y:S02]  /*2440*/  VIADD R11, R13.reuse, 0x20 ;  /* 0x000000200d0b7836 */ /* 0x040fe40000000000 */
[-CC-:B------:R-:W-:Y:S01]  /*2450*/  FFMA.RM R9, R16, R12.reuse, R15.reuse ;  /* 0x0000000c10097223 */ /* 0x180fe2000000400f */
[C---:B------:R-:W-:Y:S02]  /*2460*/  ISETP.NE.AND P3, PT, R13.reuse, RZ, PT ;  /* 0x000000ff0d00720c */ /* 0x040fe40003f65270 */
[----:B------:R-:W-:Y:S01]  /*2470*/  LOP3.LUT R10, R8, 0x7fffff, RZ, 0xc0, !PT ;  /* 0x007fffff080a7812 */ /* 0x000fe200078ec0ff */
[----:B------:R-:W-:Y:S01]  /*2480*/  FFMA.RP R8, R16, R12, R15 ;  /* 0x0000000c10087223 */ /* 0x000fe2000000800f */
[----:B------:R-:W-:Y:S02]  /*2490*/  ISETP.NE.AND P1, PT, R13, RZ, PT ;  /* 0x000000ff0d00720c */ /* 0x000fe40003f25270 */
[----:B------:R-:W-:-:S02]  /*24a0*/  LOP3.LUT R10, R10, 0x800000, RZ, 0xfc, !PT ;  /* 0x008000000a0a7812 */ /* 0x000fc400078efcff */
[----:B------:R-:W-:Y:S02]  /*24b0*/  IADD3 R12, PT, PT, -R13, RZ, RZ ;  /* 0x000000ff0d0c7210 */ /* 0x000fe40007ffe1ff */
[----:B------:R-:W-:Y:S02]  /*24c0*/  SHF.L.U32 R11, R10, R11, RZ ;  /* 0x0000000b0a0b7219 */ /* 0x000fe400000006ff */
[----:B------:R-:W-:Y:S02]  /*24d0*/  FSETP.NEU.FTZ.AND P0, PT, R8, R9, PT ;  /* 0x000000090800720b */ /* 0x000fe40003f1d000 */
[----:B------:R-:W-:Y:S02]  /*24e0*/  SEL R9, R12, RZ, P3 ;  /* 0x000000ff0c097207 */ /* 0x000fe40001800000 */
[----:B------:R-:W-:Y:S02]  /*24f0*/  ISETP.NE.AND P1, PT, R11, RZ, P1 ;  /* 0x000000ff0b00720c */ /* 0x000fe40000f25270 */
[----:B------:R-:W-:-:S02]  /*2500*/  SHF.R.U32.HI R9, RZ, R9, R10 ;  /* 0x00000009ff097219 */ /* 0x000fc4000001160a */
[----:B------:R-:W-:Y:S02]  /*2510*/  PLOP3.LUT P0, PT, P0, P1, PT, 0xf8, 0x8f ;  /* 0x00000000008f781c */ /* 0x000fe40000703f70 */
[----:B------:R-:W-:Y:S02]  /*2520*/  SHF.R.U32.HI R11, RZ, 0x1, R9 ;  /* 0x00000001ff0b7819 */ /* 0x000fe40000011609 */
[----:B------:R-:W-:-:S04]  /*2530*/  SEL R8, RZ, 0x1, !P0 ;  /* 0x00000001ff087807 */ /* 0x000fc80004000000 */
[----:B------:R-:W-:-:S04]  /*2540*/  LOP3.LUT R8, R8, 0x1, R11, 0xf8, !PT ;  /* 0x0000000108087812 */ /* 0x000fc800078ef80b */
[----:B------:R-:W-:-:S05]  /*2550*/  LOP3.LUT R8, R8, R9, RZ, 0xc0, !PT ;  /* 0x0000000908087212 */ /* 0x000fca00078ec0ff */
[----:B------:R-:W-:-:S05]  /*2560*/  IMAD.IADD R11, R11, 0x1, R8 ;  /* 0x000000010b0b7824 */ /* 0x000fca00078e0208 */
[----:B------:R-:W-:Y:S01]  /*2570*/  LOP3.LUT R2, R11, R2, RZ, 0xfc, !PT ;  /* 0x000000020b027212 */ /* 0x000fe200078efcff */
[----:B------:R-:W-:Y:S06]  /*2580*/  BRA `(.L_x_377) ;  /* 0x0000000000107947 */ /* 0x000fec0003800000 */
.L_x_376:
[----:B------:R-:W-:-:S04]  /*2590*/  LOP3.LUT R2, R2, 0x80000000, RZ, 0xc0, !PT ;  /* 0x8000000002027812 */ /* 0x000fc800078ec0ff */
[----:B------:R-:W-:Y:S01]  /*25a0*/  LOP3.LUT R2, R2, 0x7f800000, RZ, 0xfc, !PT ;  /* 0x7f80000002027812 */ /* 0x000fe200078efcff */
[----:B------:R-:W-:Y:S06]  /*25b0*/  BRA `(.L_x_377) ;  /* 0x0000000000047947 */ /* 0x000fec0003800000 */
.L_x_375:
[----:B------:R-:W-:-:S07]  /*25c0*/  IMAD R2, R11, 0x800000, R2 ;  /* 0x008000000b027824 */ /* 0x000fce00078e0202 */
.L_x_377:
[----:B------:R-:W-:Y:S05]  /*25d0*/  BSYNC.RECONVERGENT B2 ;  /* 0x0000000000027941 */ /* 0x000fea0003800200 */
.L_x_374:
[----:B------:R-:W-:Y:S05]  /*25e0*/  BRA `(.L_x_378) ;  /* 0x0000000000207947 */ /* 0x000fea0003800000 */
.L_x_373:
[----:B------:R-:W-:-:S04]  /*25f0*/  LOP3.LUT R2, R9, 0x80000000, R2, 0x48, !PT ;  /* 0x8000000009027812 */ /* 0x000fc800078e4802 */
[----:B------:R-:W-:Y:S01]  /*2600*/  LOP3.LUT R2, R2, 0x7f800000, RZ, 0xfc, !PT ;  /* 0x7f80000002027812 */ /* 0x000fe200078efcff */
[----:B------:R-:W-:Y:S06]  /*2610*/  BRA `(.L_x_378) ;  /* 0x0000000000147947 */ /* 0x000fec0003800000 */
.L_x_372:
[----:B------:R-:W-:Y:S01]  /*2620*/  LOP3.LUT R2, R9, 0x80000000, R2, 0x48, !PT ;  /* 0x8000000009027812 */ /* 0x000fe200078e4802 */
[----:B------:R-:W-:Y:S06]  /*2630*/  BRA `(.L_x_378) ;  /* 0x00000000000c7947 */ /* 0x000fec0003800000 */
.L_x_371:
[----:B------:R-:W0:Y:S01]  /*2640*/  MUFU.RSQ R2, -QNAN ;  /* 0xffc0000000027908 */ /* 0x000e220000001400 */
[----:B------:R-:W-:Y:S05]  /*2650*/  BRA `(.L_x_378) ;  /* 0x0000000000047947 */ /* 0x000fea0003800000 */
.L_x_370:
[----:B------:R-:W-:-:S07]  /*2660*/  FADD.FTZ R2, R2, R3 ;  /* 0x0000000302027221 */ /* 0x000fce0000010000 */
.L_x_378:
[----:B------:R-:W-:Y:S05]  /*2670*/  BSYNC.RECONVERGENT B1 ;  /* 0x0000000000017941 */ /* 0x000fea0003800200 */
.L_x_368:
[----:B------:R-:W-:Y:S01]  /*2680*/  MOV R8, R6 ;  /* 0x0000000600087202 */ /* 0x000fe20000000f00 */
[----:B------:R-:W-:-:S04]  /*2690*/  IMAD.MOV.U32 R9, RZ, RZ, 0x0 ;  /* 0x00000000ff097424 */ /* 0x000fc800078e00ff */
[----:B0-----:R-:W-:Y:S05]  /*26a0*/  RET.REL.NODEC R8 `(binary_col_broadcast_float_kernel) ;  /* 0xffffffd808547950 */ /* 0x001fea0003c3ffff */
.L_x_379:
        /* <DEDUP_REMOVED lines=13> */
.L_x_1977:


//--------------------- .text.binary_row_broadcast_float_kernel --------------------------
	.section	.text.binary_row_broadcast_float_kernel,"ax",@progbits
	.align	128
        .global         binary_row_broadcast_float_kernel
        .type           binary_row_broadcast_float_kernel,@function
        .size           binary_row_broadcast_float_kernel,(.L_x_1980 - binary_row_broadcast_float_kernel)
        .other          binary_row_broadcast_float_kernel,@"STO_CUDA_ENTRY STV_DEFAULT"
binary_row_broadcast_float_kernel:
.text.binary_row_broadcast_float_kernel:
        /* <DEDUP_REMOVED lines=20> */
[----:B-1----:R-:W-:Y:S02]  /*0140*/  HFMA2 R4, -RZ, RZ, 0, 0 ;  /* 0x00000000ff047431 */ /* 0x002fe400000001ff */
[----:B--2---:R-:W-:-:S04]  /*0150*/  IMAD.MOV R7, RZ, RZ, -R5 ;  /* 0x000000ffff077224 */ /* 0x004fc800078e0a05 */
[----:B------:R-:W-:-:S04]  /*0160*/  IMAD R7, R7, UR7, RZ ;  /* 0x0000000707077c24 */ /* 0x000fc8000f8e02ff */
[----:B------:R-:W-:Y:S01]  /*0170*/  IMAD.HI.U32 R5, R5, R7, R4 ;  /* 0x0000000705057227 */ /* 0x000fe200078e0004 */
[----:B------:R-:W-:-:S05]  /*0180*/  MOV R7, RZ ;  /* 0x000000ff00077202 */ /* 0x000fca0000000f00 */
[----:B------:R-:W-:-:S04]  /*0190*/  IMAD.HI.U32 R5, R5, R2, RZ ;  /* 0x0000000205057227 */ /* 0x000fc800078e00ff */
[----:B------:R-:W-:-:S04]  /*01a0*/  IMAD.MOV R5, RZ, RZ, -R5 ;  /* 0x000000ffff057224 */ /* 0x000fc800078e0a05 */
[----:B------:R-:W-:-:S05]  /*01b0*/  IMAD R6, R5, UR7, R2 ;  /* 0x0000000705067c24 */ /* 0x000fca000f8e0202 */
[----:B------:R-:W-:-:S13]  /*01c0*/  ISETP.GE.U32.AND P0, PT, R6, UR7, PT ;  /* 0x0000000706007c0c */ /* 0x000fda000bf06070 */
[----:B------:R-:W-:-:S05]  /*01d0*/  @P0 VIADD R6, R6, -UR7 ;  /* 0x8000000706060c36 */ /* 0x000fca0008000000 */
[----:B------:R-:W-:-:S13]  /*01e0*/  ISETP.GE.U32.AND P0, PT, R6, UR7, PT ;  /* 0x0000000706007c0c */ /* 0x000fda000bf06070 */
[----:B------:R-:W-:Y:S01]  /*01f0*/  @P0 VIADD R6, R6, -UR7 ;  /* 0x8000000706060c36 */ /* 0x000fe20008000000 */
[----:B------:R-:W-:Y:S01]  /*0200*/  @!P1 LOP3.LUT R6, RZ, UR7, RZ, 0x33, !PT ;  /* 0x00000007ff069c12 */ /* 0x000fe2000f8e33ff */
[----:B------:R-:W-:Y:S06]  /*0210*/  BRA `(.L_x_382) ;  /* 0x0000000000087947 */ /* 0x000fec0003800000 */
.L_x_381:
[----:B------:R-:W-:-:S07]  /*0220*/  MOV R0, 0x240 ;  /* 0x0000024000007802 */ /* 0x000fce0000000f00 */
[----:B0-----:R-:W-:Y:S05]  /*0230*/  CALL.REL.NOINC `($__internal_7_$__cuda_sm20_rem_u64) ;  /* 0x0000001800047944 */ /* 0x001fea0003c00000 */
.L_x_382:
[----:B0-----:R-:W-:Y:S05]  /*0240*/  BSYNC.RECONVERGENT B0 ;  /* 0x0000000000007941 */ /* 0x001fea0003800200 */
.L_x_380:
[----:B------:R-:W0:Y:S01]  /*0250*/  LDCU.64 UR6, c[0x0][0x390] ;  /* 0x00007200ff0677ac */ /* 0x000e220008000a00 */
[C---:B------:R-:W-:Y:S01]  /*0260*/  IMAD.SHL.U32 R4, R2.reuse, 0x4, RZ ;  /* 0x0000000402047824 */ /* 0x040fe200078e00ff */
[----:B------:R-:W-:Y:S01]  /*0270*/  SHF.L.U64.HI R5, R2, 0x2, R3 ;  /* 0x0000000202057819 */ /* 0x000fe20000010203 */
[----:B------:R-:W1:Y:S01]  /*0280*/  LDCU.64 UR4, c[0x0][0x388] ;  /* 0x00007100ff0477ac */ /* 0x000e620008000a00 */
[----:B0-----:R-:W-:Y:S02]  /*0290*/  LEA R8, P1, R6, UR6, 0x2 ;  /* 0x0000000606087c11 */ /* 0x001fe4000f8210ff */
[----:B-1----:R-:W-:Y:S02]  /*02a0*/  IADD3 R2, P0, PT, R4, UR4, RZ ;  /* 0x0000000404027c10 */ /* 0x002fe4000ff1e0ff */
[----:B------:R-:W-:Y:S02]  /*02b0*/  LEA.HI.X R9, R6, UR7, R7, 0x2, P1 ;  /* 0x0000000706097c11 */ /* 0x000fe400088f1407 */
[----:B------:R-:W-:Y:S01]  /*02c0*/  IADD3.X R3, PT, PT, R5, UR5, RZ, P0, !PT ;  /* 0x0000000505037c10 */ /* 0x000fe200087fe4ff */
[----:B------:R-:W0:Y:S02]  /*02d0*/  LDC R6, c[0x0][0x3a0] ;  /* 0x0000e800ff067b82 */ /* 0x000e240000000800 */
[----:B------:R1:W5:Y:S04]  /*02e0*/  LDG.E.CONSTANT R7, desc[UR8][R8.64] ;  /* 0x0000000808077981 */ /* 0x000368000c1e9900 */
[----:B------:R1:W5:Y:S01]  /*02f0*/  LDG.E.CONSTANT R0, desc[UR8][R2.64] ;  /* 0x0000000802007981 */ /* 0x000362000c1e9900 */
[----:B------:R-:W-:Y:S01]  /*0300*/  IMAD.MOV.U32 R11, RZ, RZ, RZ ;  /* 0x000000ffff0b7224 */ /* 0x000fe200078e00ff */
[----:B0-----:R-:W-:-:S13]  /*0310*/  ISETP.GT.AND P0, PT, R6, 0x5, PT ;  /* 0x000000050600780c */ /* 0x001fda0003f04270 */
[----:B-1----:R-:W-:Y:S05]  /*0320*/  @P0 BRA `(.L_x_383) ;  /* 0x0000000c00200947 */ /* 0x002fea0003800000 */
[----:B------:R-:W-:-:S13]  /*0330*/  ISETP.GT.AND P0, PT, R6, 0x2, PT ;  /* 0x000000020600780c */ /* 0x000fda0003f04270 */
[----:B------:R-:W-:Y:S05]  /*0340*/  @P0 BRA `(.L_x_384) ;  /* 0x00000000002c0947 */ /* 0x000fea0003800000 */
[----:B------:R-:W-:-:S05]  /*0350*/  VIMNMX.U32 R2, PT, PT, R6, 0x3, PT ;  /* 0x0000000306027848 */ /* 0x000fca0003fe0000 */
[----:B------:R-:W-:-:S04]  /*0360*/  IMAD.SHL.U32 R6, R2, 0x4, RZ ;  /* 0x0000000402067824 */ /* 0x000fc800078e00ff */
[----:B------:R-:W0:Y:S02]  /*0370*/  LDC R2, c[0x2][R6] ;  /* 0x0080000006027b82 */ /* 0x000e240000000800 */
[----:B0-----:R-:W-:-:S04]  /*0380*/  SHF.R.S32.HI R3, RZ, 0x1f, R2 ;  /* 0x0000001fff037819 */ /* 0x001fc80000011402 */
.L_x_1483:
[----:B------:R-:W-:Y:S05]  /*0390*/  BRX R2 -0x3a0                                                            (*"BRANCH_TARGETS .L_x_1484,.L_x_1485,.L_x_1486,.L_x_385"*) ;  /* 0xfffffffc02187949 */ /* 0x000fea000383ffff */
.L_x_1486:
[----:B-----5:R-:W-:Y:S01]  /*03a0*/  FMUL R11, R0, R7 ;  /* 0x00000007000b7220 */ /* 0x020fe20000400000 */
[----:B------:R-:W-:Y:S06]  /*03b0*/  BRA `(.L_x_385) ;  /* 0x0000001400907947 */ /* 0x000fec0003800000 */
.L_x_1484:
[----:B-----5:R-:W-:Y:S01]  /*03c0*/  FADD R11, R0, R7 ;  /* 0x00000007000b7221 */ /* 0x020fe20000000000 */
[----:B------:R-:W-:Y:S06]  /*03d0*/  BRA `(.L_x_385) ;  /* 0x0000001400887947 */ /* 0x000fec0003800000 */
.L_x_1485:
[----:B-----5:R-:W-:Y:S01]  /*03e0*/  FADD R11, R0, -R7 ;  /* 0x80000007000b7221 */ /* 0x020fe20000000000 */
[----:B------:R-:W-:Y:S06]  /*03f0*/  BRA `(.L_x_385) ;  /* 0x0000001400807947 */ /* 0x000fec0003800000 */
.L_x_384:
        /* <DEDUP_REMOVED lines=29> */
[----:B------:R-:W-:-:S05]  /*05d0*/  @!P1 FADD R6, R6, -1 ;  /* 0xbf80000006069421 */ /* 0x000fca0000000000 */
[----:B------:R-:W-:Y:S01]  /*05e0*/  @P0 MOV R3, R6 ;  /* 0x0000000600030202 */ /* 0x000fe20000000f00 */
        /* <DEDUP_REMOVED lines=9> */
.L_x_392:
[----:B------:R-:W-:Y:S05]  /*0680*/  BSYNC.RECONVERGENT B1 ;  /* 0x0000000000017941 */ /* 0x000fea0003800200 */
.L_x_391:
[----:B------:R-:W-:Y:S01]  /*0690*/  FFMA R2, -|R7|, R3, R2 ;  /* 0x0000000307027223 */ /* 0x000fe20000000302 */
[----:B------:R-:W-:Y:S06]  /*06a0*/  BRA `(.L_x_389) ;  /* 0x0000000000787947 */ /* 0x000fec0003800000 */
.L_x_390:
        /* <DEDUP_REMOVED lines=14> */
.L_x_395:
        /* <DEDUP_REMOVED lines=13> */
.L_x_394:
[----:B------:R-:W-:Y:S05]  /*0860*/  BSYNC.RECONVERGENT B1 ;  /* 0x0000000000017941 */ /* 0x000fea0003800200 */
.L_x_393:
[----:B------:R-:W-:-:S04]  /*0870*/  FMUL R2, R2, 1.1920928955078125e-07 ;  /* 0x3400000002027820 */ /* 0x000fc80000400000 */
[----:B------:R-:W-:-:S07]  /*0880*/  FMUL R2, R9, R2 ;  /* 0x0000000209027220 */ /* 0x000fce0000400000 */
.L_x_389:
[----:B------:R-:W-:Y:S05]  /*0890*/  BSYNC.RECONVERGENT B0 ;  /* 0x0000000000007941 */ /* 0x000fea0003800200 */
.L_x_388:
[C---:B------:R-:W-:Y:S02]  /*08a0*/  FSETP.NAN.AND P0, PT, |R2|.reuse, |R2|, PT ;  /* 0x400000020200720b */ /* 0x040fe40003f08200 */
[----:B0-----:R-:W-:-:S04]  /*08b0*/  LOP3.LUT R11, R2, 0x80000000, R0, 0xb8, !PT ;  /* 0x80000000020b7812 */ /* 0x001fc800078eb800 */
[----:B------:R-:W-:Y:S01]  /*08c0*/  FSEL R11, R2, R11, P0 ;  /* 0x0000000b020b7208 */ /* 0x000fe20000000000 */
[----:B------:R-:W-:Y:S06]  /*08d0*/  BRA `(.L_x_385) ;  /* 0x0000001000487947 */ /* 0x000fec0003800000 */
.L_x_387:
[C---:B-----5:R-:W-:Y:S01]  /*08e0*/  FMUL R3, |R0|.reuse, 16777216 ;  /* 0x4b80000000037820 */ /* 0x060fe20000400200 */
[----:B------:R-:W-:Y:S01]  /*08f0*/  FSETP.GEU.AND P0, PT, |R0|, 1.175494350822287508e-38, PT ;  /* 0x008000000000780b */ /* 0x000fe20003f0e200 */
[----:B------:R-:W-:Y:S03]  /*0900*/  BSSY.RECONVERGENT B0, `(.L_x_396) ;  /* 0x0000059000007945 */ /* 0x000fe60003800200 */
[----:B------:R-:W-:-:S04]  /*0910*/  FSEL R3, R3, |R0|, !P0 ;  /* 0x4000000003037208 */ /* 0x000fc80004000000 */
[----:B------:R-:W-:-:S04]  /*0920*/  IADD3 R2, PT, PT, R3, -0x3f3504f3, RZ ;  /* 0xc0cafb0d03027810 */ /* 0x000fc80007ffe0ff */
        /* <DEDUP_REMOVED lines=44> */
[----:B------:R-:W-:Y:S01]  /*0bf0*/  FFMA R3, R2, R11, 0.0013391353422775864601 ;  /* 0x3aaf85ed02037423 */ /* 0x000fe2000000000b */
[----:B------:R-:W-:Y:S01]  /*0c00*/  IADD3 R10, PT, PT, R9, 0x7f000000, RZ ;  /* 0x7f000000090a7810 */ /* 0x000fe20007ffe0ff */
[----:B-1----:R-:W-:Y:S01]  /*0c10*/  IMAD R6, R6, 0x800000, -R9 ;  /* 0x0080000006067824 */ /* 0x002fe200078e0a09 */
[----:B------:R-:W-:Y:S01]  /*0c20*/  FSETP.EQ.OR P0, PT, R0, 1, !P0 ;  /* 0x3f8000000000780b */ /* 0x000fe20004702400 */
[----:B------:R-:W-:Y:S01]  /*0c30*/  FFMA R3, R2, R3, 0.0096188392490148544312 ;  /* 0x3c1d985602037423 */ /* 0x000fe20000000003 */
[----:B------:R-:W-:-:S03]  /*0c40*/  IMAD.MOV.U32 R11, RZ, RZ, 0x3f800000 ;  /* 0x3f800000ff0b7424 */ /* 0x000fc600078e00ff */
        /* <DEDUP_REMOVED lines=24> */
[----:B------:R-:W-:Y:S01]  /*0dd0*/  FSETP.NEU.AND P0, PT, |R7|, +INF , PT ;  /* 0x7f8000000700780b */ /* 0x000fe20003f0d200 */
[----:B------:R-:W-:Y:S01]  /*0de0*/  IMAD.MOV.U32 R11, RZ, RZ, 0x3f800000 ;  /* 0x3f800000ff0b7424 */ /* 0x000fe200078e00ff */
[----:B------:R-:W-:-:S13]  /*0df0*/  FSETP.EQ.AND P1, PT, R0, -1, PT ;  /* 0xbf8000000000780b */ /* 0x000fda0003f22000 */
[----:B------:R-:W-:Y:S05]  /*0e00*/  @!P0 BRA P1, `(.L_x_397) ;  /* 0x0000000000208947 */ /* 0x000fea0000800000 */
[----:B------:R-:W-:Y:S02]  /*0e10*/  FSETP.GEU.AND P0, PT, R0, RZ, PT ;  /* 0x000000ff0000720b */ /* 0x000fe40003f0e000 */
[----:B------:R-:W-:-:S11]  /*0e20*/  MOV R11, R3 ;  /* 0x00000003000b7202 */ /* 0x000fd60000000f00 */
[----:B------:R-:W-:Y:S05]  /*0e30*/  @P0 BRA `(.L_x_397) ;  /* 0x0000000000140947 */ /* 0x000fea0003800000 */
[----:B------:R-:W0:Y:S01]  /*0e40*/  FRND.FLOOR R0, R7 ;  /* 0x0000000700007307 */ /* 0x000e220000205000 */
[----:B------:R-:W-:-:S04]  /*0e50*/  FSETP.NEU.AND P1, PT, |R6|, 1, PT ;  /* 0x3f8000000600780b */ /* 0x000fc80003f2d200 */
[----:B------:R-:W-:Y:S02]  /*0e60*/  FSEL R11, R3, -R3, P1 ;  /* 0x80000003030b7208 */ /* 0x000fe40000800000 */
[----:B0-----:R-:W-:-:S04]  /*0e70*/  FSETP.NEU.AND P0, PT, R7, R0, PT ;  /* 0x000000000700720b */ /* 0x001fc80003f0d000 */
[----:B------:R-:W-:-:S09]  /*0e80*/  FSEL R11, R11, +QNAN , !P0 ;  /* 0x7fffffff0b0b7808 */ /* 0x000fd20004000000 */
.L_x_397:
[----:B------:R-:W-:Y:S05]  /*0e90*/  BSYNC.RECONVERGENT B0 ;  /* 0x0000000000007941 */ /* 0x000fea0003800200 */
.L_x_396:
[----:B------:R-:W-:Y:S05]  /*0ea0*/  BRA `(.L_x_385) ;  /* 0x0000000800d47947 */ /* 0x000fea0003800000 */
.L_x_386:
        /* <DEDUP_REMOVED lines=12> */
[----:B------:R-:W-:Y:S05]  /*0f70*/  CALL.REL.NOINC `($__internal_9_$__cuda_sm3x_div_rn_noftz_f32_slowpath) ;  /* 0x0000001000087944 */ /* 0x000fea0003c00000 */
[----:B------:R-:W-:-:S07]  /*0f80*/  IMAD.MOV.U32 R11, RZ, RZ, R2 ;  /* 0x000000ffff0b7224 */ /* 0x000fce00078e0002 */
.L_x_399:
[----:B------:R-:W-:Y:S05]  /*0f90*/  BSYNC.RECONVERGENT B0 ;  /* 0x0000000000007941 */ /* 0x000fea0003800200 */
.L_x_398:
[----:B------:R-:W-:Y:S05]  /*0fa0*/  BRA `(.L_x_385) ;  /* 0x0000000800947947 */ /* 0x000fea0003800000 */
.L_x_383:
[----:B------:R-:W-:-:S13]  /*0fb0*/  ISETP.GT.AND P0, PT, R6, 0x8, PT ;  /* 0x000000080600780c */ /* 0x000fda0003f04270 */
[----:B------:R-:W-:Y:S05]  /*0fc0*/  @P0 BRA `(.L_x_400) ;  /* 0x0000000400480947 */ /* 0x000fea0003800000 */
[----:B------:R-:W-:-:S04]  /*0fd0*/  IADD3 R2, PT, PT, R6, -0x6, RZ ;  /* 0xfffffffa06027810 */ /* 0x000fc80007ffe0ff */
[----:B------:R-:W-:-:S05]  /*0fe0*/  VIMNMX.U32 R2, PT, PT, R2, 0x3, PT ;  /* 0x0000000302027848 */ /* 0x000fca0003fe0000 */
[----:B------:R-:W-:-:S04]  /*0ff0*/  IMAD.SHL.U32 R6, R2, 0x4, RZ ;  /* 0x0000000402067824 */ /* 0x000fc800078e00ff */
[----:B------:R-:W0:Y:S02]  /*1000*/  LDC R2, c[0x2][R6+0x10] ;  /* 0x0080040006027b82 */ /* 0x000e240000000800 */
[----:B0-----:R-:W-:-:S04]  /*1010*/  SHF.R.S32.HI R3, RZ, 0x1f, R2 ;  /* 0x0000001fff037819 */ /* 0x001fc80000011402 */
.L_x_1488:
[----:B------:R-:W-:Y:S05]  /*1020*/  BRX R2 -0x1030                                                           (*"BRANCH_TARGETS .L_x_1489,.L_x_1490,.L_x_1491,.L_x_385"*) ;  /* 0xffffffec02f47949 */ /* 0x000fea000383ffff */
.L_x_1491:
[----:B-----5:R-:W-:Y:S01]  /*1030*/  FMNMX R11, R0, R7, PT ;  /* 0x00000007000b7209 */ /* 0x020fe20003800000 */
[----:B------:R-:W-:Y:S06]  /*1040*/  BRA `(.L_x_385) ;  /* 0x00000008006c7947 */ /* 0x000fec0003800000 */
.L_x_1489:
        /* <DEDUP_REMOVED lines=34> */
.L_x_405:
[----:B------:R-:W-:Y:S05]  /*1270*/  BSYNC.RECONVERGENT B1 ;  /* 0x0000000000017941 */ /* 0x000fea0003800200 */
.L_x_404:
[----:B------:R-:W-:Y:S01]  /*1280*/  FFMA R2, -|R7|, R3, R2 ;  /* 0x0000000307027223 */ /* 0x000fe20000000302 */
[----:B------:R-:W-:Y:S06]  /*1290*/  BRA `(.L_x_402) ;  /* 0x0000000000787947 */ /* 0x000fec0003800000 */
.L_x_403:
        /* <DEDUP_REMOVED lines=14> */
.L_x_408:
[----:B------:R-:W-:-:S04]  /*1380*/  VIMNMX.U32 R3, PT, PT, R6, 0xb800000, PT ;  /* 0x0b80000006037848 */ /* 0x000fc80003fe0000 */
[----:B------:R-:W-:Y:S01]  /*1390*/  IADD3 R2, PT, PT, R3, R2, RZ ;  /* 0x0000000203027210 */ /* 0x000fe20007ffe0ff */
[----:B------:R-:W-:-:S04]  /*13a0*/  IMAD.IADD R6, R6, 0x1, -R3 ;  /* 0x0000000106067824 */ /* 0x000fc800078e0a03 */
[----:B-1----:R-:W-:Y:S01]  /*13b0*/  FMUL R7, R10, R2 ;  /* 0x000000020a077220 */ /* 0x002fe20000400000 */
[----:B------:R-:W-:-:S03]  /*13c0*/  ISETP.NE.AND P1, PT, R6, RZ, PT ;  /* 0x000000ff0600720c */ /* 0x000fc60003f25270 */
        /* <DEDUP_REMOVED lines=8> */
.L_x_407:
[----:B------:R-:W-:Y:S05]  /*1450*/  BSYNC.RECONVERGENT B1 ;  /* 0x0000000000017941 */ /* 0x000fea0003800200 */
.L_x_406:
[----:B------:R-:W-:-:S04]  /*1460*/  FMUL R2, R2, 1.1920928955078125e-07 ;  /* 0x3400000002027820 */ /* 0x000fc80000400000 */
[----:B------:R-:W-:-:S07]  /*1470*/  FMUL R2, R9, R2 ;  /* 0x0000000209027220 */ /* 0x000fce0000400000 */
.L_x_402:
[----:B------:R-:W-:Y:S05]  /*1480*/  BSYNC.RECONVERGENT B0 ;  /* 0x0000000000007941 */ /* 0x000fea0003800200 */
.L_x_401:
[C---:B------:R-:W-:Y:S02]  /*1490*/  FSETP.NAN.AND P0, PT, |R2|.reuse, |R2|, PT ;  /* 0x400000020200720b */ /* 0x040fe40003f08200 */
[----:B0-----:R-:W-:-:S04]  /*14a0*/  LOP3.LUT R11, R2, 0x80000000, R0, 0xb8, !PT ;  /* 0x80000000020b7812 */ /* 0x001fc800078eb800 */
[----:B------:R-:W-:Y:S01]  /*14b0*/  FSEL R11, R2, R11, P0 ;  /* 0x0000000b020b7208 */ /* 0x000fe20000000000 */
[----:B------:R-:W-:Y:S06]  /*14c0*/  BRA `(.L_x_385) ;  /* 0x00000004004c7947 */ /* 0x000fec0003800000 */
.L_x_1490:
[----:B-----5:R-:W-:Y:S01]  /*14d0*/  FMNMX R11, R0, R7, !PT ;  /* 0x00000007000b7209 */ /* 0x020fe20007800000 */
[----:B------:R-:W-:Y:S06]  /*14e0*/  BRA `(.L_x_385) ;  /* 0x0000000400447947 */ /* 0x000fec0003800000 */
.L_x_400:
[----:B------:R-:W-:-:S05]  /*14f0*/  IMAD.MOV.U32 R3, RZ, RZ, -0x9 ;  /* 0xfffffff7ff037424 */ /* 0x000fca00078e00ff */
[----:B------:R-:W-:-:S05]  /*1500*/  VIADDMNMX.U32 R2, R6, R3, 0x3, PT ;  /* 0x0000000306027446 */ /* 0x000fca0003800003 */
[----:B------:R-:W-:-:S04]  /*1510*/  IMAD.SHL.U32 R6, R2, 0x4, RZ ;  /* 0x0000000402067824 */ /* 0x000fc800078e00ff */
[----:B------:R-:W0:Y:S02]  /*1520*/  LDC R2, c[0x2][R6+0x20] ;  /* 0x0080080006027b82 */ /* 0x000e240000000800 */
[----:B0-----:R-:W-:-:S04]  /*1530*/  SHF.R.S32.HI R3, RZ, 0x1f, R2 ;  /* 0x0000001fff037819 */ /* 0x001fc80000011402 */
.L_x_1493:
[----:B------:R-:W-:Y:S05]  /*1540*/  BRX R2 -0x1550                                                           (*"BRANCH_TARGETS .L_x_1494,.L_x_1495,.L_x_1496,.L_x_385"*) ;  /* 0xffffffe802ac7949 */ /* 0x000fea000383ffff */
.L_x_1496:
[----:B-----5:R-:W-:Y:S01]  /*1550*/  LOP3.LUT R11, R0, 0x80000000, R7, 0xb8, !PT ;  /* 0x80000000000b7812 */ /* 0x020fe200078eb807 */
[----:B------:R-:W-:Y:S06]  /*1560*/  BRA `(.L_x_385) ;  /* 0x0000000400247947 */ /* 0x000fec0003800000 */
.L_x_1494:
        /* <DEDUP_REMOVED lines=13> */
[----:B------:R-:W-:Y:S05]  /*1640*/  CALL.REL.NOINC `($__internal_9_$__cuda_sm3x_div_rn_noftz_f32_slowpath) ;  /* 0x0000000800547944 */ /* 0x000fea0003c00000 */
[----:B------:R-:W-:-:S07]  /*1650*/  MOV R6, R2 ;  /* 0x0000000200067202 */ /* 0x000fce0000000f00 */
.L_x_410:
[----:B------:R-:W-:Y:S05]  /*1660*/  BSYNC.RECONVERGENT B0 ;  /* 0x0000000000007941 */ /* 0x000fea0003800200 */
.L_x_409:
        /* <DEDUP_REMOVED lines=19> */
[----:B------:R-:W-:Y:S01]  /*17a0*/  IMAD.MOV.U32 R2, RZ, RZ, 0x4016cbe4 ;  /* 0x4016cbe4ff027424 */ /* 0x000fe200078e00ff */
        /* <DEDUP_REMOVED lines=8> */
.L_x_1495:
        /* <DEDUP_REMOVED lines=16> */
[----:B------:R-:W-:Y:S05]  /*1930*/  CALL.REL.NOINC `($__internal_8_$__cuda_sm20_sqrt_rn_f32_slowpath) ;  /* 0x0000000400407944 */ /* 0x000fea0003c00000 */
[----:B------:R-:W-:Y:S01]  /*1940*/  IMAD.MOV.U32 R0, RZ, RZ, R7 ;  /* 0x000000ffff007224 */ /* 0x000fe200078e0007 */
[----:B------:R-:W-:Y:S06]  /*1950*/  BRA `(.L_x_413) ;  /* 0x0000000000107947 */ /* 0x000fec0003800000 */
.L_x_412:
[----:B------:R-:W-:Y:S01]  /*1960*/  FMUL.FTZ R0, R7, R8 ;  /* 0x0000000807007220 */ /* 0x000fe20000410000 */
[----:B------:R-:W-:-:S03]  /*1970*/  FMUL.FTZ R8, R8, 0.5 ;  /* 0x3f00000008087820 */ /* 0x000fc60000410000 */
[----:B------:R-:W-:-:S04]  /*1980*/  FFMA R7, -R0, R0, R7 ;  /* 0x0000000000077223 */ /* 0x000fc80000000107 */
[----:B------:R-:W-:-:S07]  /*1990*/  FFMA R0, R7, R8, R0 ;  /* 0x0000000807007223 */ /* 0x000fce0000000000 */
.L_x_413:
[----:B------:R-:W-:Y:S05]  /*19a0*/  BSYNC.RECONVERGENT B0 ;  /* 0x0000000000007941 */ /* 0x000fea0003800200 */
.L_x_411:
[C---:B------:R-:W-:Y:S02]  /*19b0*/  FSETP.NEU.AND P0, PT, R6.reuse, RZ, PT ;  /* 0x000000ff0600720b */ /* 0x040fe40003f0d000 */
[----:B------:R-:W-:Y:S02]  /*19c0*/  LOP3.LUT R3, R3, 0x800000, RZ, 0xfc, !PT ;  /* 0x0080000003037812 */ /* 0x000fe400078efcff */
[----:B------:R-:W-:-:S09]  /*19d0*/  FSETP.NEU.AND P1, PT, R6, +INF , PT ;  /* 0x7f8000000600780b */ /* 0x000fd20003f2d000 */
[----:B------:R-:W-:-:S05]  /*19e0*/  @P0 FMUL R2, R3, R0 ;  /* 0x0000000003020220 */ /* 0x000fca0000400000 */
[----:B------:R-:W-:-:S07]  /*19f0*/  FSEL R11, R2, +INF , P1 ;  /* 0x7f800000020b7808 */ /* 0x000fce0000800000 */
.L_x_385:
[----:B------:R-:W0:Y:S02]  /*1a00*/  LDCU.64 UR4, c[0x0][0x380] ;  /* 0x00007000ff0477ac */ /* 0x000e240008000a00 */
[----:B0-----:R-:W-:-:S04]  /*1a10*/  IADD3 R4, P0, PT, R4, UR4, RZ ;  /* 0x0000000404047c10 */ /* 0x001fc8000ff1e0ff */
[----:B------:R-:W-:-:S05]  /*1a20*/  IADD3.X R5, PT, PT, R5, UR5, RZ, P0, !PT ;  /* 0x0000000505057c10 */ /* 0x000fca00087fe4ff */
[----:B------:R-:W-:Y:S01]  /*1a30*/  STG.E desc[UR8][R4.64], R11 ;  /* 0x0000000b04007986 */ /* 0x000fe2000c101908 */
[----:B------:R-:W-:Y:S05]  /*1a40*/  EXIT ;  /* 0x000000000000794d */ /* 0x000fea0003800000 */
        .weak           $__internal_7_$__cuda_sm20_rem_u64
        .type           $__internal_7_$__cuda_sm20_rem_u64,@function
        .size           $__internal_7_$__cuda_sm20_rem_u64,($__internal_8_$__cuda_sm20_sqrt_rn_f32_slowpath - $__internal_7_$__cuda_sm20_rem_u64)
$__internal_7_$__cuda_sm20_rem_u64:
        /* <DEDUP_REMOVED lines=8> */
[----:B------:R-:W-:-:S05]  /*1ad0*/  IADD3 R9, P0, PT, RZ, -R6, RZ ;  /* 0x80000006ff097210 */ /* 0x000fca0007f1e0ff */
[----:B------:R-:W-:-:S04]  /*1ae0*/  IMAD.HI.U32 R6, R4, R9, RZ ;  /* 0x0000000904067227 */ /* 0x000fc800078e00ff */
[----:B------:R-:W-:Y:S01]  /*1af0*/  IMAD.X R11, RZ, RZ, ~R7, P0 ;  /* 0x000000ffff0b7224 */ /* 0x000fe200000e0e07 */
[----:B------:R-:W-:-:S03]  /*1b00*/  MOV R7, R4 ;  /* 0x0000000400077202 */ /* 0x000fc60000000f00 */
        /* <DEDUP_REMOVED lines=10> */
[----:B------:R-:W-:Y:S02]  /*1bb0*/  HFMA2 R5, -RZ, RZ, 0, 0 ;  /* 0x00000000ff057431 */ /* 0x000fe400000001ff */
[----:B------:R-:W-:-:S04]  /*1bc0*/  IMAD.HI.U32 R6, R7, R11, RZ ;  /* 0x0000000b07067227 */ /* 0x000fc800078e00ff */
[----:B------:R-:W-:-:S04]  /*1bd0*/  IMAD.X R4, RZ, RZ, ~R4, P0 ;  /* 0x000000ffff047224 */ /* 0x000fc800000e0e04 */
[----:B------:R-:W-:-:S04]  /*1be0*/  IMAD.WIDE.U32 R6, P0, R7, R4, R6 ;  /* 0x0000000407067225 */ /* 0x000fc80007800006 */
[C---:B------:R-:W-:Y:S02]  /*1bf0*/  IMAD R8, R9.reuse, R4, RZ ;  /* 0x0000000409087224 */ /* 0x040fe400078e02ff */
[----:B------:R-:W-:-:S04]  /*1c00*/  IMAD.HI.U32 R7, P1, R9, R11, R6 ;  /* 0x0000000b09077227 */ /* 0x000fc80007820006 */
[----:B------:R-:W-:Y:S01]  /*1c10*/  IMAD.HI.U32 R4, R9, R4, RZ ;  /* 0x0000000409047227 */ /* 0x000fe200078e00ff */
[----:B------:R-:W-:-:S03]  /*1c20*/  IADD3 R7, P2, PT, R8, R7, RZ ;  /* 0x0000000708077210 */ /* 0x000fc60007f5e0ff */
[----:B------:R-:W-:Y:S02]  /*1c30*/  IMAD.X R9, R4, 0x1, R9, P0 ;  /* 0x0000000104097824 */ /* 0x000fe400000e0609 */
        /* <DEDUP_REMOVED lines=14> */
[----:B------:R-:W-:Y:S02]  /*1d20*/  IADD3 R5, P1, PT, R6, -UR4, RZ ;  /* 0x8000000406057c10 */ /* 0x000fe4000ff3e0ff */
[C---:B------:R-:W-:Y:S02]  /*1d30*/  ISETP.GE.U32.AND.EX P0, PT, R7.reuse, RZ, PT, P0 ;  /* 0x000000ff0700720c */ /* 0x040fe40003f06100 */
[----:B------:R-:W-:Y:S02]  /*1d40*/  IADD3.X R4, PT, PT, R7, -0x1, RZ, P1, !PT ;  /* 0xffffffff07047810 */ /* 0x000fe40000ffe4ff */
[----:B------:R-:W-:-:S02]  /*1d50*/  SEL R5, R5, R6, P0 ;  /* 0x0000000605057207 */ /* 0x000fc40000000000 */
[----:B------:R-:W-:Y:S02]  /*1d60*/  SEL R4, R4, R7, P0 ;  /* 0x0000000704047207 */ /* 0x000fe40000000000 */
[C---:B------:R-:W-:Y:S02]  /*1d70*/  ISETP.GE.U32.AND P0, PT, R5.reuse, UR4, PT ;  /* 0x0000000405007c0c */ /* 0x040fe4000bf06070 */
[----:B------:R-:W-:Y:S02]  /*1d80*/  IADD3 R6, P2, PT, R5, -UR4, RZ ;  /* 0x8000000405067c10 */ /* 0x000fe4000ff5e0ff */
[C---:B------:R-:W-:Y:S02]  /*1d90*/  ISETP.GE.U32.AND.EX P0, PT, R4.reuse, RZ, PT, P0 ;  /* 0x000000ff0400720c */ /* 0x040fe40003f06100 */
[----:B------:R-:W-:Y:S02]  /*1da0*/  IADD3.X R7, PT, PT, R4, -0x1, RZ, P2, !PT ;  /* 0xffffffff04077810 */ /* 0x000fe400017fe4ff */
[----:B------:R-:W-:-:S02]  /*1db0*/  ISETP.NE.U32.AND P1, PT, RZ, UR4, PT ;  /* 0x00000004ff007c0c */ /* 0x000fc4000bf25070 */
[----:B------:R-:W-:Y:S01]  /*1dc0*/  SEL R6, R6, R5, P0 ;  /* 0x0000000506067207 */ /* 0x000fe20000000000 */
[----:B------:R-:W-:Y:S01]  /*1dd0*/  IMAD.MOV.U32 R5, RZ, RZ, 0x0 ;  /* 0x00000000ff057424 */ /* 0x000fe200078e00ff */
[----:B------:R-:W-:Y:S01]  /*1de0*/  SEL R7, R7, R4, P0 ;  /* 0x0000000407077207 */ /* 0x000fe20000000000 */
[----:B------:R-:W-:Y:S01]  /*1df0*/  IMAD.MOV.U32 R4, RZ, RZ, R0 ;  /* 0x000000ffff047224 */ /* 0x000fe200078e0000 */
[----:B------:R-:W-:-:S04]  /*1e00*/  ISETP.NE.AND.EX P1, PT, RZ, RZ, PT, P1 ;  /* 0x000000ffff00720c */ /* 0x000fc80003f25310 */
[----:B------:R-:W-:Y:S02]  /*1e10*/  SEL R6, R6, 0xffffffff, P1 ;  /* 0xffffffff06067807 */ /* 0x000fe40000800000 */
[----:B------:R-:W-:Y:S01]  /*1e20*/  SEL R7, R7, 0xffffffff, P1 ;  /* 0xffffffff07077807 */ /* 0x000fe20000800000 */
[----:B------:R-:W-:Y:S06]  /*1e30*/  RET.REL.NODEC R4 `(binary_row_broadcast_float_kernel) ;  /* 0xffffffe004707950 */ /* 0x000fec0003c3ffff */
        .weak           $__internal_8_$__cuda_sm20_sqrt_rn_f32_slowpath
        .type           $__internal_8_$__cuda_sm20_sqrt_rn_f32_slowpath,@function
        .size           $__internal_8_$__cuda_sm20_sqrt_rn_f32_slowpath,($__internal_9_$__cuda_sm3x_div_rn_noftz_f32_slowpath - $__internal_8_$__cuda_sm20_sqrt_rn_f32_slowpath)
$__internal_8_$__cuda_sm20_sqrt_rn_f32_slowpath:
[----:B------:R-:W-:-:S13]  /*1e40*/  LOP3.LUT P0, RZ, R7, 0x7fffffff, RZ, 0xc0, !PT ;  /* 0x7fffffff07ff7812 */ /* 0x000fda000780c0ff */
[----:B------:R-:W-:Y:S05]  /*1e50*/  @!P0 BRA `(.L_x_414) ;  /* 0x0000000000448947 */ /* 0x000fea0003800000 */
[----:B------:R-:W-:Y:S02]  /*1e60*/  FSETP.GEU.FTZ.AND P0, PT, R7, RZ, PT ;  /* 0x000000ff0700720b */ /* 0x000fe40003f1e000 */
[----:B------:R-:W-:-:S11]  /*1e70*/  MOV R0, R7 ;  /* 0x0000000700007202 */ /* 0x000fd60000000f00 */
        /* <DEDUP_REMOVED lines=15> */
.L_x_414:
[----:B------:R-:W-:Y:S01]  /*1f70*/  MOV R8, R12 ;  /* 0x0000000c00087202 */ /* 0x000fe20000000f00 */
[----:B------:R-:W-:-:S04]  /*1f80*/  IMAD.MOV.U32 R9, RZ, RZ, 0x0 ;  /* 0x00000000ff097424 */ /* 0x000fc800078e00ff */
[----:B------:R-:W-:Y:S05]  /*1f90*/  RET.REL.NODEC R8 `(binary_row_broadcast_float_kernel) ;  /* 0xffffffe008187950 */ /* 0x000fea0003c3ffff */
        .weak           $__internal_9_$__cuda_sm3x_div_rn_noftz_f32_slowpath
        .type           $__internal_9_$__cuda_sm3x_div_rn_noftz_f32_slowpath,@function
        .size           $__internal_9_$__cuda_sm3x_div_rn_noftz_f32_slowpath,(.L_x_1980 - $__internal_9_$__cuda_sm3x_div_rn_noftz_f32_slowpath)
$__internal_9_$__cuda_sm3x_div_rn_noftz_f32_slowpath:
[--C-:B------:R-:W-:Y:S01]  /*1fa0*/  SHF.R.U32.HI R9, RZ, 0x17, R3.reuse ;  /* 0x00000017ff097819 */ /* 0x100fe20000011603 */
[----:B------:R-:W-:Y:S01]  /*1fb0*/  BSSY.RECONVERGENT B1, `(.L_x_415) ;  /* 0x0000063000017945 */ /* 0x000fe20003800200 */
[----:B------:R-:W-:Y:S02]  /*1fc0*/  SHF.R.U32.HI R8, RZ, 0x17, R2 ;  /* 0x00000017ff087819 */ /* 0x000fe40000011602 */
[----:B------:R-:W-:Y:S01]  /*1fd0*/  LOP3.LUT R14, R9, 0xff, RZ, 0xc0, !PT ;  /* 0x000000ff090e7812 */ /* 0x000fe200078ec0ff */
[----:B------:R-:W-:Y:S01]  /*1fe0*/  IMAD.MOV.U32 R9, RZ, RZ, R3 ;  /* 0x000000ffff097224 */ /* 0x000fe200078e0003 */
        /* <DEDUP_REMOVED lines=28> */
[----:B------:R-:W-:Y:S01]  /*21b0*/  @!P1 FFMA R9, R3, 1.84467440737095516160e+19, RZ ;  /* 0x5f80000003099823 */ /* 0x000fe200000000ff */
[----:B------:R-:W-:-:S07]  /*21c0*/  @!P1 VIADD R8, R8, 0x40 ;  /* 0x0000004008089836 */ /* 0x000fce0000000000 */
.L_x_416:
[----:B------:R-:W-:Y:S01]  /*21d0*/  LEA R10, R14, 0xc0800000, 0x17 ;  /* 0xc08000000e0a7811 */ /* 0x000fe200078eb8ff */
[----:B------:R-:W-:Y:S03]  /*21e0*/  BSSY.RECONVERGENT B2, `(.L_x_421) ;  /* 0x0000036000027945 */ /* 0x000fe60003800200 */
[----:B------:R-:W-:Y:S01]  /*21f0*/  IADD3 R10, PT, PT, -R10, R9, RZ ;  /* 0x000000090a0a7210 */ /* 0x000fe20007ffe1ff */
[----:B------:R-:W-:-:S03]  /*2200*/  VIADD R9, R12, 0xffffff81 ;  /* 0xffffff810c097836 */ /* 0x000fc60000000000 */
        /* <DEDUP_REMOVED lines=47> */
.L_x_423:
[----:B------:R-:W-:-:S04]  /*2500*/  LOP3.LUT R2, R2, 0x80000000, RZ, 0xc0, !PT ;  /* 0x8000000002027812 */ /* 0x000fc800078ec0ff */
[----:B------:R-:W-:Y:S01]  /*2510*/  LOP3.LUT R2, R2, 0x7f800000, RZ, 0xfc, !PT ;  /* 0x7f80000002027812 */ /* 0x000fe200078efcff */
[----:B------:R-:W-:Y:S06]  /*2520*/  BRA `(.L_x_424) ;  /* 0x0000000000047947 */ /* 0x000fec0003800000 */
.L_x_422:
[----:B------:R-:W-:-:S07]  /*2530*/  IMAD R2, R11, 0x800000, R2 ;  /* 0x008000000b027824 */ /* 0x000fce00078e0202 */
.L_x_424:
[----:B------:R-:W-:Y:S05]  /*2540*/  BSYNC.RECONVERGENT B2 ;  /* 0x0000000000027941 */ /* 0x000fea0003800200 */
.L_x_421:
[----:B------:R-:W-:Y:S05]  /*2550*/  BRA `(.L_x_425) ;  /* 0x0000000000207947 */ /* 0x000fea0003800000 */
.L_x_420:
[----:B------:R-:W-:-:S04]  /*2560*/  LOP3.LUT R2, R9, 0x80000000, R2, 0x48, !PT ;  /* 0x8000000009027812 */ /* 0x000fc800078e4802 */
[----:B------:R-:W-:Y:S01]  /*2570*/  LOP3.LUT R2, R2, 0x7f800000, RZ, 0xfc, !PT ;  /* 0x7f80000002027812 */ /* 0x000fe200078efcff */
[----:B------:R-:W-:Y:S06]  /*2580*/  BRA `(.L_x_425) ;  /* 0x0000000000147947 */ /* 0x000fec0003800000 */
.L_x_419:
[----:B------:R-:W-:Y:S01]  /*2590*/  LOP3.LUT R2, R9, 0x80000000, R2, 0x48, !PT ;  /* 0x8000000009027812 */ /* 0x000fe200078e4802 */
[----:B------:R-:W-:Y:S06]  /*25a0*/  BRA `(.L_x_425) ;  /* 0x00000000000c7947 */ /* 0x000fec0003800000 */
.L_x_418:
[----:B------:R-:W0:Y:S01]  /*25b0*/  MUFU.RSQ R2, -QNAN ;  /* 0xffc0000000027908 */ /* 0x000e220000001400 */
[----:B------:R-:W-:Y:S05]  /*25c0*/  BRA `(.L_x_425) ;  /* 0x0000000000047947 */ /* 0x000fea0003800000 */
.L_x_417:
[----:B------:R-:W-:-:S07]  /*25d0*/  FADD.FTZ R2, R2, R3 ;  /* 0x0000000302027221 */ /* 0x000fce0000010000 */
.L_x_425:
[----:B------:R-:W-:Y:S05]  /*25e0*/  BSYNC.RECONVERGENT B1 ;  /* 0x0000000000017941 */ /* 0x000fea0003800200 */
.L_x_415:
[----:B------:R-:W-:Y:S01]  /*25f0*/  MOV R8, R6 ;  /* 0x0000000600087202 */ /* 0x000fe20000000f00 */
[----:B------:R-:W-:-:S04]  /*2600*/  IMAD.MOV.U32 R9, RZ, RZ, 0x0 ;  /* 0x00000000ff097424 */ /* 0x000fc800078e00ff */
[----:B0-----:R-:W-:Y:S05]  /*2610*/  RET.REL.NODEC R8 `(binary_row_broadcast_float_kernel) ;  /* 0xffffffd808787950 */ /* 0x001fea0003c3ffff */
.L_x_426:
        /* <DEDUP_REMOVED lines=14> */
.L_x_1980:


//--------------------- .text.binary_broadcast_2d_float_kernel --------------------------
	.section	.text.binary_broadcast_2d_float_kernel,"ax",@progbits
	.align	128
        .global         binary_broadcast_2d_float_kernel
        .type           binary_broadcast_2d_float_kernel,@function
        .size           binary_broadcast_2d_float_kernel,(.L_x_1982 - binary_broadcast_2d_float_kernel)
        .other          binary_broadcast_2d_float_kernel,@"STO_CUDA_ENTRY STV_DEFAULT"
binary_broadcast_2d_float_kernel:
.text.binary_broadcast_2d_float_kernel:
[----:B------:R-:W-:Y:S01]  /*0000*/  LDC R1, c[0x0][0x37c] ;  /* 0x0000df00ff017b82 */ /* 0x000fe20000000800 */
[----:B------:R-:W0:Y:S07]  /*0010*/  S2R R3, SR_TID.X ;  /* 0x0000000000037919 */ /* 0x000e2e0000002100 */
[----:B------:R-:W1:Y:S01]  /*0020*/  LDC R5, c[0x0][0x364] ;  /* 0x0000d900ff057b82 */ /* 0x000e620000000800 */
[----:B------:R-:W2:Y:S01]  /*0030*/  LDCU.64 UR6, c[0x0][0x398] ;  /* 0x00007300ff0677ac */ /* 0x000ea20008000a00 */
[----:B------:R-:W1:Y:S06]  /*0040*/  S2R R0, SR_TID.Y ;  /* 0x0000000000007919 */ /* 0x000e6c0000002200 */
[----:B------:R-:W0:Y:S08]  /*0050*/  S2UR UR5, SR_CTAID.X ;  /* 0x00000000000579c3 */ /* 0x000e300000002500 */
[----:B------:R-:W0:Y:S08]  /*0060*/  LDC R4, c[0x0][0x360] ;  /* 0x0000d800ff047b82 */ /* 0x000e300000000800 */
[----:B------:R-:W1:Y:S01]  /*0070*/  S2UR UR4, SR_CTAID.Y ;  /* 0x00000000000479c3 */ /* 0x000e620000002600 */
[----:B0-----:R-:W-:-:S05]  /*0080*/  IMAD R4, R4, UR5, R3 ;  /* 0x0000000504047c24 */ /* 0x001fca000f8e0203 */
[----:B--2---:R-:W-:Y:S01]  /*0090*/  ISETP.GE.U32.AND P0, PT, R4, UR7, PT ;  /* 0x0000000704007c0c */ /* 0x004fe2000bf06070 */
[----:B-1----:R-:W-:-:S05]  /*00a0*/  IMAD R5, R5, UR4, R0 ;  /* 0x0000000405057c24 */ /* 0x002fca000f8e0200 */
[----:B------:R-:W-:-:S13]  /*00b0*/  ISETP.GE.U32.OR P0, PT, R5, UR6, P0 ;  /* 0x0000000605007c0c */ /* 0x000fda0008706470 */
[----:B------:R-:W-:Y:S05]  /*00c0*/  @P0 EXIT ;  /* 0x000000000000094d */ /* 0x000fea0003800000 */
[----:B------:R-:W0:Y:S01]  /*00d0*/  LDC.64 R6, c[0x0][0x390] ;  /* 0x0000e400ff067b82 */ /* 0x000e220000000a00 */
[----:B------:R-:W1:Y:S07]  /*00e0*/  LDCU.64 UR4, c[0x0][0x358] ;  /* 0x00006b00ff0477ac */ /* 0x000e6e0008000a00 */
[----:B------:R-:W2:Y:S08]  /*00f0*/  LDC.64 R2, c[0x0][0x388] ;  /* 0x0000e200ff027b82 */ /* 0x000eb00000000a00 */
[----:B------:R-:W3:Y:S01]  /*0100*/  LDC R8, c[0x0][0x3a0] ;  /* 0x0000e800ff087b82 */ /* 0x000ee20000000800 */
[----:B0-----:R-:W-:-:S06]  /*0110*/  IMAD.WIDE.U32 R6, R4, 0x4, R6 ;  /* 0x0000000404067825 */ /* 0x001fcc00078e0006 */
[----:B-1----:R0:W5:Y:S01]  /*0120*/  LDG.E.CONSTANT R7, desc[UR4][R6.64] ;  /* 0x0000000406077981 */ /* 0x002162000c1e9900 */
[----:B--2---:R-:W-:-:S05]  /*0130*/  IMAD.WIDE.U32 R2, R5, 0x4, R2 ;  /* 0x0000000405027825 */ /* 0x004fca00078e0002 */
[----:B------:R0:W5:Y:S01]  /*0140*/  LDG.E.CONSTANT R0, desc[UR4][R2.64] ;  /* 0x0000000402007981 */ /* 0x000162000c1e9900 */
[----:B---3--:R-:W-:Y:S01]  /*0150*/  ISETP.GT.AND P0, PT, R8, 0x5, PT ;  /* 0x000000050800780c */ /* 0x008fe20003f04270 */
[----:B------:R-:W-:-:S12]  /*0160*/  IMAD.MOV.U32 R9, RZ, RZ, RZ ;  /* 0x000000ffff097224 */ /* 0x000fd800078e00ff */
[----:B0-----:R-:W-:Y:S05]  /*0170*/  @P0 BRA `(.L_x_427) ;  /* 0x0000000c00200947 */ /* 0x001fea0003800000 */
[----:B------:R-:W-:-:S13]  /*0180*/  ISETP.GT.AND P0, PT, R8, 0x2, PT ;  /* 0x000000020800780c */ /* 0x000fda0003f04270 */
[----:B------:R-:W-:Y:S05]  /*0190*/  @P0 BRA `(.L_x_428) ;  /* 0x00000000002c0947 */ /* 0x000fea0003800000 */
[----:B------:R-:W-:-:S05]  /*01a0*/  VIMNMX.U32 R2, PT, PT, R8, 0x3, PT ;  /* 0x0000000308027848 */ /* 0x000fca0003fe0000 */
[----:B------:R-:W-:-:S04]  /*01b0*/  IMAD.SHL.U32 R6, R2, 0x4, RZ ;  /* 0x0000000402067824 */ /* 0x000fc800078e00ff */
[----:B------:R-:W0:Y:S02]  /*01c0*/  LDC R2, c[0x2][R6] ;  /* 0x0080000006027b82 */ /* 0x000e240000000800 */
[----:B0-----:R-:W-:-:S04]  /*01d0*/  SHF.R.S32.HI R3, RZ, 0x1f, R2 ;  /* 0x0000001fff037819 */ /* 0x001fc80000011402 */
.L_x_1498:
[----:B------:R-:W-:Y:S05]  /*01e0*/  BRX R2 -0x1f0                                                            (*"BRANCH_TARGETS .L_x_1499,.L_x_1500,.L_x_1501,.L_x_429"*) ;  /* 0xfffffffc02847949 */ /* 0x000fea000383ffff */
.L_x_1501:
[----:B-----5:R-:W-:Y:S01]  /*01f0*/  FMUL R9, R0, R7 ;  /* 0x0000000700097220 */ /* 0x020fe20000400000 */
[----:B------:R-:W-:Y:S06]  /*0200*/  BRA `(.L_x_429) ;  /* 0x0000001400907947 */ /* 0x000fec0003800000 */
.L_x_1499:
[----:B-----5:R-:W-:Y:S01]  /*0210*/  FADD R9, R0, R7 ;  /* 0x0000000700097221 */ /* 0x020fe20000000000 */
[----:B------:R-:W-:Y:S06]  /*0220*/  BRA `(.L_x_429) ;  /* 0x0000001400887947 */ /* 0x000fec0003800000 */
.L_x_1500:
[----:B-----5:R-:W-:Y:S01]  /*0230*/  FADD R9, R0, -R7 ;  /* 0x8000000700097221 */ /* 0x020fe20000000000 */
[----:B------:R-:W-:Y:S06]  /*0240*/  BRA `(.L_x_429) ;  /* 0x0000001400807947 */ /* 0x000fec0003800000 */
.L_x_428:
        /* <DEDUP_REMOVED lines=40> */
.L_x_436:
[----:B------:R-:W-:Y:S05]  /*04d0*/  BSYNC.RECONVERGENT B1 ;  /* 0x0000000000017941 */ /* 0x000fea0003800200 */
.L_x_435:
[----:B------:R-:W-:Y:S01]  /*04e0*/  FFMA R2, -|R7|, R3, R2 ;  /* 0x0000000307027223 */ /* 0x000fe20000000302 */
[----:B------:R-:W-:Y:S06]  /*04f0*/  BRA `(.L_x_433) ;  /* 0x0000000000787947 */ /* 0x000fec0003800000 */
.L_x_434:
        /* <DEDUP_REMOVED lines=14> */
.L_x_439:
        /* <DEDUP_REMOVED lines=13> */
.L_x_438:
[----:B------:R-:W-:Y:S05]  /*06b0*/  BSYNC.RECONVERGENT B1 ;  /* 0x0000000000017941 */ /* 0x000fea0003800200 */
.L_x_437:
[----:B0-----:R-:W-:-:S04]  /*06c0*/  FMUL R3, R2, 1.1920928955078125e-07 ;  /* 0x3400000002037820 */ /* 0x001fc80000400000 */
[----:B------:R-:W-:-:S07]  /*06d0*/  FMUL R2, R12, R3 ;  /* 0x000000030c027220 */ /* 0x000fce0000400000 */
.L_x_433:
[----:B------:R-:W-:Y:S05]  /*06e0*/  BSYNC.RECONVERGENT B0 ;  /* 0x0000000000007941 */ /* 0x000fea0003800200 */
.L_x_432:
[C---:B------:R-:W-:Y:S02]  /*06f0*/  FSETP.NAN.AND P0, PT, |R2|.reuse, |R2|, PT ;  /* 0x400000020200720b */ /* 0x040fe40003f08200 */
[----:B------:R-:W-:-:S04]  /*0700*/  LOP3.LUT R9, R2, 0x80000000, R0, 0xb8, !PT ;  /* 0x8000000002097812 */ /* 0x000fc800078eb800 */
[----:B------:R-:W-:Y:S01]  /*0710*/  FSEL R9, R2, R9, P0 ;  /* 0x0000000902097208 */ /* 0x000fe20000000000 */
[----:B------:R-:W-:Y:S06]  /*0720*/  BRA `(.L_x_429) ;  /* 0x0000001000487947 */ /* 0x000fec0003800000 */
.L_x_431:
        /* <DEDUP_REMOVED lines=15> */
[----:B------:R-:W-:-:S03]  /*0820*/  HFMA2 R10, -RZ, RZ, 0.771484375, 0.21533203125 ;  /* 0x3a2c32e4ff0a7431 */ /* 0x000fc600000001ff */
[----:B------:R-:W-:Y:S01]  /*0830*/  FADD R6, R8, -R11 ;  /* 0x8000000b08067221 */ /* 0x000fe20000000000 */
[CC--:B------:R-:W-:Y:S01]  /*0840*/  FMUL R3, R11.reuse, R11.reuse ;  /* 0x0000000b0b037220 */ /* 0x0c0fe20000400000 */
[----:B------:R-:W-:Y:S02]  /*0850*/  FFMA R15, R11, 1.4426950216293334961, R2 ;  /* 0x3fb8aa3b0b0f7823 */ /* 0x000fe40000000002 */
[----:B------:R-:W-:Y:S02]  /*0860*/  FADD R13, R6, R6 ;  /* 0x00000006060d7221 */ /* 0x000fe40000000000 */
[----:B------:R-:W-:Y:S01]  /*0870*/  FADD R2, R2, -R15 ;  /* 0x8000000f02027221 */ /* 0x000fe20000000000 */
[----:B------:R-:W-:Y:S01]  /*0880*/  FFMA R6, R3, R10, 0.0032181653659790754318 ;  /* 0x3b52e7db03067423 */ /* 0x000fe2000000000a */
[----:B------:R-:W-:Y:S02]  /*0890*/  FFMA R8, R8, -R11, R13 ;  /* 0x8000000b08087223 */ /* 0x000fe4000000000d */
[----:B------:R-:W-:Y:S01]  /*08a0*/  FFMA R13, R11, 1.4426950216293334961, R2 ;  /* 0x3fb8aa3b0b0d7823 */ /* 0x000fe20000000002 */
[----:B------:R-:W-:Y:S01]  /*08b0*/  FFMA R6, R3, R6, 0.018033718690276145935 ;  /* 0x3c93bb7303067423 */ /* 0x000fe20000000006 */
[----:B------:R-:W-:-:S03]  /*08c0*/  FMUL R8, R9, R8 ;  /* 0x0000000809087220 */ /* 0x000fc60000400000 */
[----:B------:R-:W-:Y:S01]  /*08d0*/  FFMA R6, R3, R6, 0.12022458761930465698 ;  /* 0x3df6384f03067423 */ /* 0x000fe20000000006 */
[----:B------:R-:W-:-:S03]  /*08e0*/  FFMA R2, R8, 1.4426950216293334961, R13 ;  /* 0x3fb8aa3b08027823 */ /* 0x000fc6000000000d */
[----:B------:R-:W-:Y:S01]  /*08f0*/  FMUL R6, R3, R6 ;  /* 0x0000000603067220 */ /* 0x000fe20000400000 */
[----:B------:R-:W-:-:S03]  /*0900*/  FFMA R3, R11, 1.9251366722983220825e-08, R2 ;  /* 0x32a55e340b037823 */ /* 0x000fc60000000002 */
        /* <DEDUP_REMOVED lines=20> */
[----:B-1----:R-:W-:Y:S01]  /*0a50*/  LEA R6, R6, -R9, 0x17 ;  /* 0x8000000906067211 */ /* 0x002fe200078eb8ff */
[----:B------:R-:W-:Y:S01]  /*0a60*/  VIADD R10, R9, 0x7f000000 ;  /* 0x7f000000090a7836 */ /* 0x000fe20000000000 */
        /* <DEDUP_REMOVED lines=39> */
.L_x_441:
[----:B------:R-:W-:Y:S05]  /*0ce0*/  BSYNC.RECONVERGENT B0 ;  /* 0x0000000000007941 */ /* 0x000fea0003800200 */
.L_x_440:
[----:B------:R-:W-:Y:S05]  /*0cf0*/  BRA `(.L_x_429) ;  /* 0x0000000800d47947 */ /* 0x000fea0003800000 */
.L_x_430:
        /* <DEDUP_REMOVED lines=12> */
[----:B------:R-:W-:Y:S05]  /*0dc0*/  CALL.REL.NOINC `($__internal_11_$__cuda_sm3x_div_rn_noftz_f32_slowpath) ;  /* 0x0000000c00107944 */ /* 0x000fea0003c00000 */
[----:B------:R-:W-:-:S07]  /*0dd0*/  MOV R9, R2 ;  /* 0x0000000200097202 */ /* 0x000fce0000000f00 */
.L_x_443:
[----:B------:R-:W-:Y:S05]  /*0de0*/  BSYNC.RECONVERGENT B0 ;  /* 0x0000000000007941 */ /* 0x000fea0003800200 */
.L_x_442:
[----:B------:R-:W-:Y:S05]  /*0df0*/  BRA `(.L_x_429) ;  /* 0x0000000800947947 */ /* 0x000fea0003800000 */
.L_x_427:
[----:B------:R-:W-:-:S13]  /*0e00*/  ISETP.GT.AND P0, PT, R8, 0x8, PT ;  /* 0x000000080800780c */ /* 0x000fda0003f04270 */
[----:B------:R-:W-:Y:S05]  /*0e10*/  @P0 BRA `(.L_x_444) ;  /* 0x0000000400480947 */ /* 0x000fea0003800000 */
[----:B------:R-:W-:-:S05]  /*0e20*/  VIADD R2, R8, 0xfffffffa ;  /* 0xfffffffa08027836 */ /* 0x000fca0000000000 */
[----:B------:R-:W-:-:S05]  /*0e30*/  VIMNMX.U32 R2, PT, PT, R2, 0x3, PT ;  /* 0x0000000302027848 */ /* 0x000fca0003fe0000 */
[----:B------:R-:W-:-:S04]  /*0e40*/  IMAD.SHL.U32 R6, R2, 0x4, RZ ;  /* 0x0000000402067824 */ /* 0x000fc800078e00ff */
[----:B------:R-:W0:Y:S02]  /*0e50*/  LDC R2, c[0x2][R6+0x10] ;  /* 0x0080040006027b82 */ /* 0x000e240000000800 */
[----:B0-----:R-:W-:-:S04]  /*0e60*/  SHF.R.S32.HI R3, RZ, 0x1f, R2 ;  /* 0x0000001fff037819 */ /* 0x001fc80000011402 */
.L_x_1503:
[----:B------:R-:W-:Y:S05]  /*0e70*/  BRX R2 -0xe80                                                            (*"BRANCH_TARGETS .L_x_1504,.L_x_1505,.L_x_1506,.L_x_429"*) ;  /* 0xfffffff002607949 */ /* 0x000fea000383ffff */
.L_x_1506:
[----:B-----5:R-:W-:Y:S01]  /*0e80*/  FMNMX R9, R0, R7, PT ;  /* 0x0000000700097209 */ /* 0x020fe20003800000 */
[----:B------:R-:W-:Y:S06]  /*0e90*/  BRA `(.L_x_429) ;  /* 0x00000008006c7947 */ /* 0x000fec0003800000 */
.L_x_1504:
        /* <DEDUP_REMOVED lines=34> */
.L_x_449:
[----:B------:R-:W-:Y:S05]  /*10c0*/  BSYNC.RECONVERGENT B1 ;  /* 0x0000000000017941 */ /* 0x000fea0003800200 */
.L_x_448:
[----:B------:R-:W-:Y:S01]  /*10d0*/  FFMA R2, -|R7|, R3, R2 ;  /* 0x0000000307027223 */ /* 0x000fe20000000302 */
[----:B------:R-:W-:Y:S06]  /*10e0*/  BRA `(.L_x_446) ;  /* 0x0000000000787947 */ /* 0x000fec0003800000 */
.L_x_447:
        /* <DEDUP_REMOVED lines=14> */
.L_x_452:
        /* <DEDUP_REMOVED lines=13> */
.L_x_451:
[----:B------:R-:W-:Y:S05]  /*12a0*/  BSYNC.RECONVERGENT B1 ;  /* 0x0000000000017941 */ /* 0x000fea0003800200 */
.L_x_450:
[----:B------:R-:W-:-:S04]  /*12b0*/  FMUL R2, R2, 1.1920928955078125e-07 ;  /* 0x3400000002027820 */ /* 0x000fc80000400000 */
[----:B------:R-:W-:-:S07]  /*12c0*/  FMUL R2, R9, R2 ;  /* 0x0000000209027220 */ /* 0x000fce0000400000 */
.L_x_446:
[----:B------:R-:W-:Y:S05]  /*12d0*/  BSYNC.RECONVERGENT B0 ;  /* 0x0000000000007941 */ /* 0x000fea0003800200 */
.L_x_445:
[C---:B------:R-:W-:Y:S02]  /*12e0*/  FSETP.NAN.AND P0, PT, |R2|.reuse, |R2|, PT ;  /* 0x400000020200720b */ /* 0x040fe40003f08200 */
[----:B------:R-:W-:-:S04]  /*12f0*/  LOP3.LUT R9, R2, 0x80000000, R0, 0xb8, !PT ;  /* 0x8000000002097812 */ /* 0x000fc800078eb800 */
[----:B------:R-:W-:Y:S01]  /*1300*/  FSEL R9, R2, R9, P0 ;  /* 0x0000000902097208 */ /* 0x000fe20000000000 */
[----:B------:R-:W-:Y:S06]  /*1310*/  BRA `(.L_x_429) ;  /* 0x00000004004c7947 */ /* 0x000fec0003800000 */
.L_x_1505:
[----:B-----5:R-:W-:Y:S01]  /*1320*/  FMNMX R9, R0, R7, !PT ;  /* 0x0000000700097209 */ /* 0x020fe20007800000 */
[----:B------:R-:W-:Y:S06]  /*1330*/  BRA `(.L_x_429) ;  /* 0x0000000400447947 */ /* 0x000fec0003800000 */
.L_x_444:
[----:B------:R-:W-:-:S05]  /*1340*/  IMAD.MOV.U32 R3, RZ, RZ, -0x9 ;  /* 0xfffffff7ff037424 */ /* 0x000fca00078e00ff */
[----:B------:R-:W-:-:S05]  /*1350*/  VIADDMNMX.U32 R2, R8, R3, 0x3, PT ;  /* 0x0000000308027446 */ /* 0x000fca0003800003 */
[----:B------:R-:W-:-:S04]  /*1360*/  IMAD.SHL.U32 R6, R2, 0x4, RZ ;  /* 0x0000000402067824 */ /* 0x000fc800078e00ff */
[----:B------:R-:W0:Y:S02]  /*1370*/  LDC R2, c[0x2][R6+0x20] ;  /* 0x0080080006027b82 */ /* 0x000e240000000800 */
[----:B0-----:R-:W-:-:S04]  /*1380*/  SHF.R.S32.HI R3, RZ, 0x1f, R2 ;  /* 0x0000001fff037819 */ /* 0x001fc80000011402 */
.L_x_1508:
[----:B------:R-:W-:Y:S05]  /*1390*/  BRX R2 -0x13a0                                                           (*"BRANCH_TARGETS .L_x_1509,.L_x_1510,.L_x_1511,.L_x_429"*) ;  /* 0xffffffec02187949 */ /* 0x000fea000383ffff */
.L_x_1511:
[----:B-----5:R-:W-:Y:S01]  /*13a0*/  LOP3.LUT R9, R0, 0x80000000, R7, 0xb8, !PT ;  /* 0x8000000000097812 */ /* 0x020fe200078eb807 */
[----:B------:R-:W-:Y:S06]  /*13b0*/  BRA `(.L_x_429) ;  /* 0x0000000400247947 */ /* 0x000fec0003800000 */
.L_x_1509:
        /* <DEDUP_REMOVED lines=13> */
[----:B------:R-:W-:Y:S05]  /*1490*/  CALL.REL.NOINC `($__internal_11_$__cuda_sm3x_div_rn_noftz_f32_slowpath) ;  /* 0x00000004005c7944 */ /* 0x000fea0003c00000 */
[----:B------:R-:W-:-:S07]  /*14a0*/  MOV R6, R2 ;  /* 0x0000000200067202 */ /* 0x000fce0000000f00 */
.L_x_454:
[----:B------:R-:W-:Y:S05]  /*14b0*/  BSYNC.RECONVERGENT B0 ;  /* 0x0000000000007941 */ /* 0x000fea0003800200 */
.L_x_453:
        /* <DEDUP_REMOVED lines=28> */
.L_x_1510:
        /* <DEDUP_REMOVED lines=16> */
[----:B------:R-:W-:Y:S05]  /*1780*/  CALL.REL.NOINC `($__internal_10_$__cuda_sm20_sqrt_rn_f32_slowpath) ;  /* 0x0000000000487944 */ /* 0x000fea0003c00000 */
[----:B------:R-:W-:Y:S01]  /*1790*/  IMAD.MOV.U32 R0, RZ, RZ, R7 ;  /* 0x000000ffff007224 */ /* 0x000fe200078e0007 */
[----:B------:R-:W-:Y:S06]  /*17a0*/  BRA `(.L_x_457) ;  /* 0x0000000000107947 */ /* 0x000fec0003800000 */
.L_x_456:
[----:B------:R-:W-:Y:S01]  /*17b0*/  FMUL.FTZ R9, R0, R7 ;  /* 0x0000000700097220 */ /* 0x000fe20000410000 */
[----:B------:R-:W-:-:S03]  /*17c0*/  FMUL.FTZ R7, R7, 0.5 ;  /* 0x3f00000007077820 */ /* 0x000fc60000410000 */
[----:B------:R-:W-:-:S04]  /*17d0*/  FFMA R0, -R9, R9, R0 ;  /* 0x0000000909007223 */ /* 0x000fc80000000100 */
[----:B------:R-:W-:-:S07]  /*17e0*/  FFMA R0, R0, R7, R9 ;  /* 0x0000000700007223 */ /* 0x000fce0000000009 */
.L_x_457:
[----:B------:R-:W-:Y:S05]  /*17f0*/  BSYNC.RECONVERGENT B0 ;  /* 0x0000000000007941 */ /* 0x000fea0003800200 */
.L_x_455:
[C---:B------:R-:W-:Y:S02]  /*1800*/  FSETP.NEU.AND P0, PT, R6.reuse, RZ, PT ;  /* 0x000000ff0600720b */ /* 0x040fe40003f0d000 */
[----:B------:R-:W-:Y:S02]  /*1810*/  LOP3.LUT R3, R3, 0x800000, RZ, 0xfc, !PT ;  /* 0x0080000003037812 */ /* 0x000fe400078efcff */
[----:B------:R-:W-:-:S09]  /*1820*/  FSETP.NEU.AND P1, PT, R6, +INF , PT ;  /* 0x7f8000000600780b */ /* 0x000fd20003f2d000 */
[----:B------:R-:W-:-:S05]  /*1830*/  @P0 FMUL R2, R3, R0 ;  /* 0x0000000003020220 */ /* 0x000fca0000400000 */
[----:B------:R-:W-:-:S07]  /*1840*/  FSEL R9, R2, +INF , P1 ;  /* 0x7f80000002097808 */ /* 0x000fce0000800000 */
.L_x_429:
[----:B------:R-:W1:Y:S01]  /*1850*/  LDC.64 R2, c[0x0][0x380] ;  /* 0x0000e000ff027b82 */ /* 0x000e620000000a00 */
[----:B------:R-:W2:Y:S02]  /*1860*/  LDCU UR6, c[0x0][0x39c] ;  /* 0x00007380ff0677ac */ /* 0x000ea40008000800 */
[----:B--2---:R-:W-:-:S04]  /*1870*/  IMAD R5, R5, UR6, R4 ;  /* 0x0000000605057c24 */ /* 0x004fc8000f8e0204 */
[----:B-1----:R-:W-:-:S05]  /*1880*/  IMAD.WIDE.U32 R2, R5, 0x4, R2 ;  /* 0x0000000405027825 */ /* 0x002fca00078e0002 */
[----:B------:R-:W-:Y:S01]  /*1890*/  STG.E desc[UR4][R2.64], R9 ;  /* 0x0000000902007986 */ /* 0x000fe2000c101904 */
[----:B------:R-:W-:Y:S05]  /*18a0*/  EXIT ;  /* 0x000000000000794d */ /* 0x000fea0003800000 */
        .weak           $__internal_10_$__cuda_sm20_sqrt_rn_f32_slowpath
        .type           $__internal_10_$__cuda_sm20_sqrt_rn_f32_slowpath,@function
        .size           $__internal_10_$__cuda_sm20_sqrt_rn_f32_slowpath,($__internal_11_$__cuda_sm3x_div_rn_noftz_f32_slowpath - $__internal_10_$__cuda_sm20_sqrt_rn_f32_slowpath)
$__internal_10_$__cuda_sm20_sqrt_rn_f32_slowpath:
[----:B------:R-:W-:-:S13]  /*18b0*/  LOP3.LUT P0, RZ, R0, 0x7fffffff, RZ, 0xc0, !PT ;  /* 0x7fffffff00ff7812 */ /* 0x000fda000780c0ff */
[----:B------:R-:W-:Y:S01]  /*18c0*/  @!P0 MOV R7, R0 ;  /* 0x0000000000078202 */ /* 0x000fe20000000f00 */
        /* <DEDUP_REMOVED lines=17> */
.L_x_458:
[----:B------:R-:W-:Y:S01]  /*19e0*/  MOV R8, R12 ;  /* 0x0000000c00087202 */ /* 0x000fe20000000f00 */
[----:B------:R-:W-:-:S04]  /*19f0*/  IMAD.MOV.U32 R9, RZ, RZ, 0x0 ;  /* 0x00000000ff097424 */ /* 0x000fc800078e00ff */
[----:B------:R-:W-:Y:S05]  /*1a00*/  RET.REL.NODEC R8 `(binary_broadcast_2d_float_kernel) ;  /* 0xffffffe4087c7950 */ /* 0x000fea0003c3ffff */
        .weak           $__internal_11_$__cuda_sm3x_div_rn_noftz_f32_slowpath
        .type           $__internal_11_$__cuda_sm3x_div_rn_noftz_f32_slowpath,@function
        .size           $__internal_11_$__cuda_sm3x_div_rn_noftz_f32_slowpath,(.L_x_1982 - $__internal_11_$__cuda_sm3x_div_rn_noftz_f32_slowpath)
$__internal_11_$__cuda_sm3x_div_rn_noftz_f32_slowpath:
        /* <DEDUP_REMOVED lines=35> */
.L_x_460:
        /* <DEDUP_REMOVED lines=51> */
.L_x_467:
[----:B------:R-:W-:-:S04]  /*1f70*/  LOP3.LUT R2, R2, 0x80000000, RZ, 0xc0, !PT ;  /* 0x8000000002027812 */ /* 0x000fc800078ec0ff */
[----:B------:R-:W-:Y:S01]  /*1f80*/  LOP3.LUT R2, R2, 0x7f800000, RZ, 0xfc, !PT ;  /* 0x7f80000002027812 */ /* 0x000fe200078efcff */
[----:B------:R-:W-:Y:S06]  /*1f90*/  BRA `(.L_x_468) ;  /* 0x0000000000047947 */ /* 0x000fec0003800000 */
.L_x_466:
[----:B------:R-:W-:-:S07]  /*1fa0*/  LEA R2, R11, R2, 0x17 ;  /* 0x000000020b027211 */ /* 0x000fce00078eb8ff */
.L_x_468:
[----:B------:R-:W-:Y:S05]  /*1fb0*/  BSYNC.RECONVERGENT B2 ;  /* 0x0000000000027941 */ /* 0x000fea0003800200 */
.L_x_465:
[----:B------:R-:W-:Y:S05]  /*1fc0*/  BRA `(.L_x_469) ;  /* 0x0000000000207947 */ /* 0x000fea0003800000 */
.L_x_464:
[----:B------:R-:W-:-:S04]  /*1fd0*/  LOP3.LUT R2, R9, 0x80000000, R2, 0x48, !PT ;  /* 0x8000000009027812 */ /* 0x000fc800078e4802 */
[----:B------:R-:W-:Y:S01]  /*1fe0*/  LOP3.LUT R2, R2, 0x7f800000, RZ, 0xfc, !PT ;  /* 0x7f80000002027812 */ /* 0x000fe200078efcff */
[----:B------:R-:W-:Y:S06]  /*1ff0*/  BRA `(.L_x_469) ;  /* 0x0000000000147947 */ /* 0x000fec0003800000 */
.L_x_463:
[----:B------:R-:W-:Y:S01]  /*2000*/  LOP3.LUT R2, R9, 0x80000000, R2, 0x48, !PT ;  /* 0x8000000009027812 */ /* 0x000fe200078e4802 */
[----:B------:R-:W-:Y:S06]  /*2010*/  BRA `(.L_x_469) ;  /* 0x00000000000c7947 */ /* 0x000fec0003800000 */
.L_x_462:
[----:B------:R-:W0:Y:S01]  /*2020*/  MUFU.RSQ R2, -QNAN ;  /* 0xffc0000000027908 */ /* 0x000e220000001400 */
[----:B------:R-:W-:Y:S05]  /*2030*/  BRA `(.L_x_469) ;  /* 0x0000000000047947 */ /* 0x000fea0003800000 */
.L_x_461:
[----:B------:R-:W-:-:S07]  /*2040*/  FADD.FTZ R2, R2, R3 ;  /* 0x0000000302027221 */ /* 0x000fce0000010000 */
.L_x_469:
[----:B------:R-:W-:Y:S05]  /*2050*/  BSYNC.RECONVERGENT B1 ;  /* 0x0000000000017941 */ /* 0x000fea0003800200 */
.L_x_459:
[----:B------:R-:W-:Y:S02]  /*2060*/  HFMA2 R9, -RZ, RZ, 0, 0 ;  /* 0x00000000ff097431 */ /* 0x000fe400000001ff */
[----:B------:R-:W-:-:S04]  /*2070*/  IMAD.MOV.U32 R8, RZ, RZ, R6 ;  /* 0x000000ffff087224 */ /* 0x000fc800078e0006 */
[----:B0-----:R-:W-:Y:S05]  /*2080*/  RET.REL.NODEC R8 `(binary_broadcast_2d_float_kernel) ;  /* 0xffffffdc08dc7950 */ /* 0x001fea0003c3ffff */
.L_x_470:
        /* <DEDUP_REMOVED lines=15> */
.L_x_1982:


//--------------------- .text.binary_broadcast_float_kernel --------------------------
	.section	.text.binary_broadcast_float_kernel,"ax",@progbits
	.align	128
        .global         binary_broadcast_float_kernel
        .type           binary_broadcast_float_kernel,@function
        .size           binary_broadcast_float_kernel,(.L_x_1986 - binary_broadcast_float_kernel)
        .other          binary_broadcast_float_kernel,@"STO_CUDA_ENTRY STV_DEFAULT"
binary_broadcast_float_kernel:
.text.binary_broadcast_float_kernel:
[----:B------:R-:W-:Y:S01]  /*0000*/  LDC R1, c[0x0][0x37c] ;  /* 0x0000df00ff017b82 */ /* 0x000fe20000000800 */
[----:B------:R-:W0:Y:S07]  /*0010*/  S2R R12, SR_TID.X ;  /* 0x00000000000c7919 */ /* 0x000e2e0000002100 */
[----:B------:R-:W0:Y:S01]  /*0020*/  S2UR UR4, SR_CTAID.X ;  /* 0x00000000000479c3 */ /* 0x000e220000002500 */
[----:B------:R-:W1:Y:S01]  /*0030*/  LDCU.64 UR6, c[0x0][0x3c0] ;  /* 0x00007800ff0677ac */ /* 0x000e620008000a00 */
[----:B------:R-:W-:-:S06]  /*0040*/  HFMA2 R13, -RZ, RZ, 0, 0 ;  /* 0x00000000ff0d7431 */ /* 0x000fcc00000001ff */
[----:B------:R-:W0:Y:S02]  /*0050*/  LDC R3, c[0x0][0x360] ;  /* 0x0000d800ff037b82 */ /* 0x000e240000000800 */
[----:B0-----:R-:W-:-:S03]  /*0060*/  IMAD.WIDE.U32 R12, R3, UR4, R12 ;  /* 0x00000004030c7c25 */ /* 0x001fc6000f8e000c */
[----:B-1----:R-:W-:-:S04]  /*0070*/  ISETP.GE.U32.AND P0, PT, R12, UR6, PT ;  /* 0x000000060c007c0c */ /* 0x002fc8000bf06070 */
[----:B------:R-:W-:-:S13]  /*0080*/  ISETP.GE.U32.AND.EX P0, PT, R13, UR7, PT, P0 ;  /* 0x000000070d007c0c */ /* 0x000fda000bf06100 */
[----:B------:R-:W-:Y:S05]  /*0090*/  @P0 EXIT ;  /* 0x000000000000094d */ /* 0x000fea0003800000 */
[----:B------:R-:W0:Y:S01]  /*00a0*/  LDCU UR4, c[0x0][0x3b8] ;  /* 0x00007700ff0477ac */ /* 0x000e220008000800 */
[----:B------:R-:W-:Y:S01]  /*00b0*/  CS2R R8, SRZ ;  /* 0x0000000000087805 */ /* 0x000fe2000001ff00 */
[----:B------:R-:W-:Y:S01]  /*00c0*/  IMAD.MOV.U32 R10, RZ, RZ, RZ ;  /* 0x000000ffff0a7224 */ /* 0x000fe200078e00ff */
[----:B------:R-:W-:Y:S01]  /*00d0*/  MOV R21, RZ ;  /* 0x000000ff00157202 */ /* 0x000fe20000000f00 */
[----:B------:R-:W1:Y:S01]  /*00e0*/  LDCU.64 UR8, c[0x0][0x358] ;  /* 0x00006b00ff0877ac */ /* 0x000e620008000a00 */
[----:B0-----:R-:W-:-:S04]  /*00f0*/  UIADD3 UR5, UPT, UPT, UR4, -0x1, URZ ;  /* 0xffffffff04057890 */ /* 0x001fc8000fffe0ff */
[----:B------:R-:W-:-:S09]  /*0100*/  UISETP.GE.AND UP0, UPT, UR5, URZ, UPT ;  /* 0x000000ff0500728c */ /* 0x000fd2000bf06270 */
[----:B-1----:R-:W-:Y:S05]  /*0110*/  BRA.U !UP0, `(.L_x_471) ;  /* 0x0000003d08387547 */ /* 0x002fea000b800000 */
[----:B------:R-:W-:Y:S01]  /*0120*/  IMAD.U32 R14, RZ, RZ, UR5 ;  /* 0x00000005ff0e7e24 */ /* 0x000fe2000f8e00ff */
[----:B------:R-:W-:Y:S01]  /*0130*/  ULOP3.LUT UR6, UR4, 0x7, URZ, 0xc0, !UPT ;  /* 0x0000000704067892 */ /* 0x000fe2000f8ec0ff */
[----:B------:R-:W-:Y:S01]  /*0140*/  MOV R10, RZ ;  /* 0x000000ff000a7202 */ /* 0x000fe20000000f00 */
[----:B------:R-:W-:Y:S01]  /*0150*/  IMAD.MOV.U32 R21, RZ, RZ, RZ ;  /* 0x000000ffff157224 */ /* 0x000fe200078e00ff */
[----:B------:R-:W-:Y:S02]  /*0160*/  CS2R R8, SRZ ;  /* 0x0000000000087805 */ /* 0x000fe4000001ff00 */
[----:B------:R-:W-:Y:S01]  /*0170*/  ISETP.GE.U32.AND P0, PT, R14, 0x7, PT ;  /* 0x000000070e00780c */ /* 0x000fe20003f06070 */
[----:B------:R-:W-:Y:S01]  /*0180*/  IMAD.MOV.U32 R5, RZ, RZ, R13 ;  /* 0x000000ffff057224 */ /* 0x000fe200078e000d */
[----:B------:R-:W-:-:S11]  /*0190*/  MOV R20, R12 ;  /* 0x0000000c00147202 */ /* 0x000fd60000000f00 */
[----:B------:R-:W-:Y:S05]  /*01a0*/  @!P0 BRA `(.L_x_472) ;  /* 0x00000020001c8947 */ /* 0x000fea0003800000 */
[----:B------:R-:W0:Y:S01]  /*01b0*/  LDC.64 R14, c[0x0][0x3b0] ;  /* 0x0000ec00ff0e7b82 */ /* 0x000e220000000a00 */
[----:B------:R-:W-:Y:S01]  /*01c0*/  ULOP3.LUT UR5, UR4, 0xfffffff8, URZ, 0xc0, !UPT ;  /* 0xfffffff804057892 */ /* 0x000fe2000f8ec0ff */
[----:B------:R-:W-:Y:S01]  /*01d0*/  HFMA2 R10, -RZ, RZ, 0, 0 ;  /* 0x00000000ff0a7431 */ /* 0x000fe200000001ff */
[----:B------:R-:W-:Y:S01]  /*01e0*/  UIADD3 UR4, UPT, UPT, UR4, -0x4, URZ ;  /* 0xfffffffc04047890 */ /* 0x000fe2000fffe0ff */
[----:B------:R-:W-:Y:S01]  /*01f0*/  IMAD.MOV.U32 R21, RZ, RZ, RZ ;  /* 0x000000ffff157224 */ /* 0x000fe200078e00ff */
[----:B------:R-:W-:Y:S01]  /*0200*/  MOV R20, R12 ;  /* 0x0000000c00147202 */ /* 0x000fe20000000f00 */
[----:B------:R-:W-:Y:S01]  /*0210*/  IMAD.MOV.U32 R5, RZ, RZ, R13 ;  /* 0x000000ffff057224 */ /* 0x000fe200078e000d */
[----:B------:R-:W-:Y:S01]  /*0220*/  UIADD3 UR5, UPT, UPT, -UR5, URZ, URZ ;  /* 0x000000ff05057290 */ /* 0x000fe2000fffe1ff */
[----:B------:R-:W1:Y:S01]  /*0230*/  LDC.64 R16, c[0x0][0x398] ;  /* 0x0000e600ff107b82 */ /* 0x000e620000000a00 */
[----:B------:R-:W-:-:S07]  /*0240*/  MOV R2, UR4 ;  /* 0x0000000400027c02 */ /* 0x000fce0008000f00 */
[----:B------:R-:W2:Y:S03]  /*0250*/  LDC.64 R18, c[0x0][0x3a0] ;  /* 0x0000e800ff127b82 */ /* 0x000ea60000000a00 */
.L_x_497:
[----:B------:R-:W-:-:S04]  /*0260*/  VIADD R22, R2, 0x3 ;  /* 0x0000000302167836 */ /* 0x000fc80000000000 */
[----:B0-----:R-:W-:-:S06]  /*0270*/  IMAD.WIDE.U32 R24, R22, 0x8, R14 ;  /* 0x0000000816187825 */ /* 0x001fcc00078e000e */
[----:B------:R-:W3:Y:S01]  /*0280*/  LDG.E.64.CONSTANT R24, desc[UR8][R24.64] ;  /* 0x0000000818187981 */ /* 0x000ee2000c1e9b00 */
[----:B------:R-:W-:Y:S01]  /*0290*/  BSSY.RECONVERGENT B0, `(.L_x_473) ;  /* 0x000002b000007945 */ /* 0x000fe20003800200 */
[----:B---3--:R-:W-:-:S04]  /*02a0*/  LOP3.LUT R0, R5, R25, RZ, 0xfc, !PT ;  /* 0x0000001905007212 */ /* 0x008fc800078efcff */
[----:B------:R-:W-:-:S13]  /*02b0*/  ISETP.NE.U32.AND P0, PT, R0, RZ, PT ;  /* 0x000000ff0000720c */ /* 0x000fda0003f05070 */
[----:B------:R-:W-:Y:S05]  /*02c0*/  @P0 BRA `(.L_x_474) ;  /* 0x0000000000600947 */ /* 0x000fea0003800000 */
[----:B------:R-:W0:Y:S01]  /*02d0*/  I2F.U32.RP R0, R24 ;  /* 0x0000001800007306 */ /* 0x000e220000209000 */
[----:B------:R-:W-:Y:S01]  /*02e0*/  IMAD.MOV R3, RZ, RZ, -R24 ;  /* 0x000000ffff037224 */ /* 0x000fe200078e0a18 */
[----:B------:R-:W-:Y:S01]  /*02f0*/  ISETP.NE.U32.AND P2, PT, R24, RZ, PT ;  /* 0x000000ff1800720c */ /* 0x000fe20003f45070 */
[----:B------:R-:W-:-:S05]  /*0300*/  HFMA2 R25, -RZ, RZ, 0, 0 ;  /* 0x00000000ff197431 */ /* 0x000fca00000001ff */
[----:B0-----:R-:W0:Y:S02]  /*0310*/  MUFU.RCP R0, R0 ;  /* 0x0000000000007308 */ /* 0x001e240000001000 */
[----:B0-----:R-:W-:Y:S02]  /*0320*/  IADD3 R4, PT, PT, R0, 0xffffffe, RZ ;  /* 0x0ffffffe00047810 */ /* 0x001fe40007ffe0ff */
[----:B------:R-:W-:-:S04]  /*0330*/  MOV R0, RZ ;  /* 0x000000ff00007202 */ /* 0x000fc80000000f00 */
[----:B------:R0:W3:Y:S02]  /*0340*/  F2I.FTZ.U32.TRUNC.NTZ R5, R4 ;  /* 0x0000000400057305 */ /* 0x0000e4000021f000 */
[----:B0-----:R-:W-:Y:S02]  /*0350*/  HFMA2 R4, -RZ, RZ, 0, 0 ;  /* 0x00000000ff047431 */ /* 0x001fe400000001ff */
[----:B---3--:R-:W-:-:S04]  /*0360*/  IMAD R3, R3, R5, RZ ;  /* 0x0000000503037224 */ /* 0x008fc800078e02ff */
[----:B------:R-:W-:-:S06]  /*0370*/  IMAD.HI.U32 R5, R5, R3, R4 ;  /* 0x0000000305057227 */ /* 0x000fcc00078e0004 */
[----:B------:R-:W-:-:S04]  /*0380*/  IMAD.HI.U32 R5, R5, R20, RZ ;  /* 0x0000001405057227 */ /* 0x000fc800078e00ff */
[----:B------:R-:W-:-:S04]  /*0390*/  IMAD.MOV R3, RZ, RZ, -R5 ;  /* 0x000000ffff037224 */ /* 0x000fc800078e0a05 */
[----:B------:R-:W-:-:S05]  /*03a0*/  IMAD R3, R24, R3, R20 ;  /* 0x0000000318037224 */ /* 0x000fca00078e0214 */
[----:B------:R-:W-:-:S13]  /*03b0*/  ISETP.GE.U32.AND P0, PT, R3, R24, PT ;  /* 0x000000180300720c */ /* 0x000fda0003f06070 */
[----:B------:R-:W-:Y:S01]  /*03c0*/  @P0 IADD3 R3, PT, PT, -R24, R3, RZ ;  /* 0x0000000318030210 */ /* 0x000fe20007ffe1ff */
[----:B------:R-:W-:-:S03]  /*03d0*/  @P0 VIADD R5, R5, 0x1 ;  /* 0x0000000105050836 */ /* 0x000fc60000000000 */
[----:B------:R-:W-:-:S13]  /*03e0*/  ISETP.GE.U32.AND P1, PT, R3, R24, PT ;  /* 0x000000180300720c */ /* 0x000fda0003f26070 */
[----:B------:R-:W-:Y:S02]  /*03f0*/  @P1 IADD3 R5, PT, PT, R5, 0x1, RZ ;  /* 0x0000000105051810 */ /* 0x000fe40007ffe0ff */
[----:B------:R-:W-:-:S05]  /*0400*/  @!P2 LOP3.LUT R5, RZ, R24, RZ, 0x33, !PT ;  /* 0x00000018ff05a212 */ /* 0x000fca00078e33ff */
[----:B------:R-:W-:-:S04]  /*0410*/  IMAD.MOV R35, RZ, RZ, -R5 ;  /* 0x000000ffff237224 */ /* 0x000fc800078e0a05 */
[----:B------:R-:W-:Y:S02]  /*0420*/  IMAD R35, R24, R35, R20 ;  /* 0x0000002318237224 */ /* 0x000fe400078e0214 */
[----:B------:R-:W-:Y:S01]  /*0430*/  IMAD.MOV.U32 R24, RZ, RZ, R5 ;  /* 0x000000ffff187224 */ /* 0x000fe200078e0005 */
[----:B------:R-:W-:Y:S06]  /*0440*/  BRA `(.L_x_475) ;  /* 0x00000000003c7947 */ /* 0x000fec0003800000 */
.L_x_474:
[----:B------:R-:W-:Y:S01]  /*0450*/  IMAD.MOV.U32 R11, RZ, RZ, R20 ;  /* 0x000000ffff0b7224 */ /* 0x000fe200078e0014 */
[----:B------:R-:W-:Y:S01]  /*0460*/  MOV R3, R24 ;  /* 0x0000001800037202 */ /* 0x000fe20000000f00 */
[----:B------:R-:W-:Y:S01]  /*0470*/  IMAD.MOV.U32 R4, RZ, RZ, R25 ;  /* 0x000000ffff047224 */ /* 0x000fe200078e0019 */
[----:B------:R-:W-:-:S07]  /*0480*/  MOV R0, 0x4a0 ;  /* 0x000004a000007802 */ /* 0x000fce0000000f00 */
[----:B-12---:R-:W-:Y:S05]  /*0490*/  CALL.REL.NOINC `($__internal_12_$__cuda_sm20_div_u64) ;  /* 0x00000050004c7944 */ /* 0x006fea0003c00000 */
[----:B------:R-:W-:Y:S01]  /*04a0*/  IADD3 R11, P0, PT, RZ, -R6, RZ ;  /* 0x80000006ff0b7210 */ /* 0x000fe20007f1e0ff */
[----:B------:R-:W-:-:S03]  /*04b0*/  IMAD.MOV.U32 R4, RZ, RZ, R20 ;  /* 0x000000ffff047224 */ /* 0x000fc600078e0014 */
[----:B------:R-:W-:Y:S01]  /*04c0*/  IADD3.X R3, PT, PT, RZ, ~R7, RZ, P0, !PT ;  /* 0x80000007ff037210 */ /* 0x000fe200007fe4ff */
[----:B------:R-:W-:-:S04]  /*04d0*/  IMAD.WIDE.U32 R4, R24, R11, R4 ;  /* 0x0000000b18047225 */ /* 0x000fc800078e0004 */
[----:B------:R-:W-:Y:S01]  /*04e0*/  IMAD R3, R3, R24, RZ ;  /* 0x0000001803037224 */ /* 0x000fe200078e02ff */
[----:B------:R-:W-:Y:S02]  /*04f0*/  MOV R35, R4 ;  /* 0x0000000400237202 */ /* 0x000fe40000000f00 */
[----:B------:R-:W-:Y:S01]  /*0500*/  MOV R24, R6 ;  /* 0x0000000600187202 */ /* 0x000fe20000000f00 */
[----:B------:R-:W-:Y:S02]  /*0510*/  IMAD R3, R25, R11, R3 ;  /* 0x0000000b19037224 */ /* 0x000fe400078e0203 */
[----:B------:R-:W-:Y:S02]  /*0520*/  IMAD.MOV.U32 R25, RZ, RZ, R7 ;  /* 0x000000ffff197224 */ /* 0x000fe400078e0007 */
[----:B------:R-:W-:-:S07]  /*0530*/  IMAD.IADD R0, R5, 0x1, R3 ;  /* 0x0000000105007824 */ /* 0x000fce00078e0203 */
.L_x_475:
[----:B------:R-:W-:Y:S05]  /*0540*/  BSYNC.RECONVERGENT B0 ;  /* 0x0000000000007941 */ /* 0x000fea0003800200 */
.L_x_473:
[----:B-1----:R-:W-:Y:S01]  /*0550*/  IMAD.WIDE.U32 R4, R22, 0x8, R16 ;  /* 0x0000000816047825 */ /* 0x002fe200078e0010 */
[----:B------:R-:W-:-:S05]  /*0560*/  IADD3 R20, PT, PT, R2, 0x2, RZ ;  /* 0x0000000202147810 */ /* 0x000fca0007ffe0ff */
[----:B------:R-:W3:Y:S01]  /*0570*/  LDG.E.64.CONSTANT R4, desc[UR8][R4.64] ;  /* 0x0000000804047981 */ /* 0x000ee2000c1e9b00 */
[----:B------:R-:W-:-:S04]  /*0580*/  IMAD.WIDE.U32 R26, R20, 0x8, R14 ;  /* 0x00000008141a7825 */ /* 0x000fc800078e000e */
[----:B--2---:R-:W-:Y:S02]  /*0590*/  IMAD.WIDE.U32 R6, R22, 0x8, R18 ;  /* 0x0000000816067825 */ /* 0x004fe400078e0012 */
[----:B------:R-:W2:Y:S04]  /*05a0*/  LDG.E.64.CONSTANT R22, desc[UR8][R26.64] ;  /* 0x000000081a167981 */ /* 0x000ea8000c1e9b00 */
[----:B------:R-:W4:Y:S01]  /*05b0*/  LDG.E.64.CONSTANT R6, desc[UR8][R6.64] ;  /* 0x0000000806067981 */ /* 0x000f22000c1e9b00 */
[----:B------:R-:W-:Y:S01]  /*05c0*/  IMAD.MOV.U32 R11, RZ, RZ, R21 ;  /* 0x000000ffff0b7224 */ /* 0x000fe200078e0015 */
[----:B------:R-:W-:Y:S01]  /*05d0*/  BSSY.RECONVERGENT B0, `(.L_x_476) ;  /* 0x0000035000007945 */ /* 0x000fe20003800200 */
[-C--:B---3--:R-:W-:Y:S02]  /*05e0*/  IMAD R3, R5, R35.reuse, RZ ;  /* 0x0000002305037224 */ /* 0x088fe400078e02ff */
[----:B------:R-:W-:-:S04]  /*05f0*/  IMAD.WIDE.U32 R32, R4, R35, R8 ;  /* 0x0000002304207225 */ /* 0x000fc800078e0008 */
[----:B------:R-:W-:Y:S01]  /*0600*/  IMAD R9, R4, R0, R3 ;  /* 0x0000000004097224 */ /* 0x000fe200078e0203 */
[----:B--2---:R-:W-:-:S04]  /*0610*/  LOP3.LUT R3, R25, R23, RZ, 0xfc, !PT ;  /* 0x0000001719037212 */ /* 0x004fc800078efcff */
[----:B------:R-:W-:Y:S01]  /*0620*/  ISETP.NE.U32.AND P0, PT, R3, RZ, PT ;  /* 0x000000ff0300720c */ /* 0x000fe20003f05070 */
[----:B----4-:R-:W-:Y:S01]  /*0630*/  IMAD R29, R7, R35, RZ ;  /* 0x00000023071d7224 */ /* 0x010fe200078e02ff */
[----:B------:R-:W-:Y:S01]  /*0640*/  IADD3 R9, PT, PT, R33, R9, RZ ;  /* 0x0000000921097210 */ /* 0x000fe20007ffe0ff */
[----:B------:R-:W-:-:S04]  /*0650*/  IMAD.WIDE.U32 R34, R6, R35, R10 ;  /* 0x0000002306227225 */ /* 0x000fc800078e000a */
[----:B------:R-:W-:-:S04]  /*0660*/  IMAD R29, R6, R0, R29 ;  /* 0x00000000061d7224 */ /* 0x000fc800078e021d */
[----:B------:R-:W-:Y:S02]  /*0670*/  IMAD.IADD R8, R35, 0x1, R29 ;  /* 0x0000000123087824 */ /* 0x000fe400078e021d */
[----:B------:R-:W-:Y:S05]  /*0680*/  @P0 BRA `(.L_x_477) ;  /* 0x0000000000600947 */ /* 0x000fea0003800000 */
[----:B------:R-:W0:Y:S01]  /*0690*/  I2F.U32.RP R0, R22 ;  /* 0x0000001600007306 */ /* 0x000e220000209000 */
[----:B------:R-:W-:Y:S01]  /*06a0*/  IMAD.MOV R3, RZ, RZ, -R22 ;  /* 0x000000ffff037224 */ /* 0x000fe200078e0a16 */
[----:B------:R-:W-:Y:S01]  /*06b0*/  ISETP.NE.U32.AND P2, PT, R22, RZ, PT ;  /* 0x000000ff1600720c */ /* 0x000fe20003f45070 */
[----:B------:R-:W-:-:S05]  /*06c0*/  HFMA2 R23, -RZ, RZ, 0, 0 ;  /* 0x00000000ff177431 */ /* 0x000fca00000001ff */
[----:B0-----:R-:W0:Y:S02]  /*06d0*/  MUFU.RCP R0, R0 ;  /* 0x0000000000007308 */ /* 0x001e240000001000 */
[----:B0-----:R-:W-:-:S06]  /*06e0*/  IADD3 R4, PT, PT, R0, 0xffffffe, RZ ;  /* 0x0ffffffe00047810 */ /* 0x001fcc0007ffe0ff */
[----:B------:R0:W1:Y:S02]  /*06f0*/  F2I.FTZ.U32.TRUNC.NTZ R5, R4 ;  /* 0x0000000400057305 */ /* 0x000064000021f000 */
[----:B0-----:R-:W-:Y:S02]  /*0700*/  HFMA2 R4, -RZ, RZ, 0, 0 ;  /* 0x00000000ff047431 */ /* 0x001fe400000001ff */
[----:B-1----:R-:W-:-:S04]  /*0710*/  IMAD R3, R3, R5, RZ ;  /* 0x0000000503037224 */ /* 0x002fc800078e02ff */
[----:B------:R-:W-:-:S06]  /*0720*/  IMAD.HI.U32 R5, R5, R3, R4 ;  /* 0x0000000305057227 */ /* 0x000fcc00078e0004 */
[----:B------:R-:W-:-:S04]  /*0730*/  IMAD.HI.U32 R5, R5, R24, RZ ;  /* 0x0000001805057227 */ /* 0x000fc800078e00ff */
[----:B------:R-:W-:-:S04]  /*0740*/  IMAD.MOV R3, RZ, RZ, -R5 ;  /* 0x000000ffff037224 */ /* 0x000fc800078e0a05 */
[----:B------:R-:W-:-:S05]  /*0750*/  IMAD R3, R22, R3, R24 ;  /* 0x0000000316037224 */ /* 0x000fca00078e0218 */
[----:B------:R-:W-:-:S13]  /*0760*/  ISETP.GE.U32.AND P0, PT, R3, R22, PT ;  /* 0x000000160300720c */ /* 0x000fda0003f06070 */
[----:B------:R-:W-:Y:S01]  /*0770*/  @P0 IADD3 R3, PT, PT, -R22, R3, RZ ;  /* 0x0000000316030210 */ /* 0x000fe20007ffe1ff */
[----:B------:R-:W-:-:S03]  /*0780*/  @P0 VIADD R5, R5, 0x1 ;  /* 0x0000000105050836 */ /* 0x000fc60000000000 */
[----:B------:R-:W-:Y:S02]  /*0790*/  ISETP.GE.U32.AND P1, PT, R3, R22, PT ;  /* 0x000000160300720c */ /* 0x000fe40003f26070 */
[----:B------:R-:W-:-:S11]  /*07a0*/  MOV R3, RZ ;  /* 0x000000ff00037202 */ /* 0x000fd60000000f00 */
[----:B------:R-:W-:Y:S02]  /*07b0*/  @P1 IADD3 R5, PT, PT, R5, 0x1, RZ ;  /* 0x0000000105051810 */ /* 0x000fe40007ffe0ff */
[----:B------:R-:W-:-:S05]  /*07c0*/  @!P2 LOP3.LUT R5, RZ, R22, RZ, 0x33, !PT ;  /* 0x00000016ff05a212 */ /* 0x000fca00078e33ff */
[----:B------:R-:W-:-:S04]  /*07d0*/  IMAD.MOV R25, RZ, RZ, -R5 ;  /* 0x000000ffff197224 */ /* 0x000fc800078e0a05 */
[----:B------:R-:W-:Y:S02]  /*07e0*/  IMAD R25, R22, R25, R24 ;  /* 0x0000001916197224 */ /* 0x000fe400078e0218 */
[----:B------:R-:W-:Y:S01]  /*07f0*/  IMAD.MOV.U32 R22, RZ, RZ, R5 ;  /* 0x000000ffff167224 */ /* 0x000fe200078e0005 */
[----:B------:R-:W-:Y:S06]  /*0800*/  BRA `(.L_x_478) ;  /* 0x0000000000447947 */ /* 0x000fec0003800000 */
.L_x_477:
[----:B------:R-:W-:Y:S01]  /*0810*/  IMAD.MOV.U32 R11, RZ, RZ, R24 ;  /* 0x000000ffff0b7224 */ /* 0x000fe200078e0018 */
[----:B------:R-:W-:Y:S01]  /*0820*/  MOV R5, R25 ;  /* 0x0000001900057202 */ /* 0x000fe20000000f00 */
[----:B------:R-:W-:Y:S01]  /*0830*/  IMAD.MOV.U32 R3, RZ, RZ, R22 ;  /* 0x000000ffff037224 */ /* 0x000fe200078e0016 */
[----:B------:R-:W-:Y:S02]  /*0840*/  MOV R4, R23 ;  /* 0x0000001700047202 */ /* 0x000fe40000000f00 */
[----:B------:R-:W-:-:S07]  /*0850*/  MOV R0, 0x870 ;  /* 0x0000087000007802 */ /* 0x000fce0000000f00 */
[----:B------:R-:W-:Y:S05]  /*0860*/  CALL.REL.NOINC `($__internal_12_$__cuda_sm20_div_u64) ;  /* 0x0000004c00587944 */ /* 0x000fea0003c00000 */
[----:B------:R-:W-:Y:S01]  /*0870*/  IADD3 R11, P0, PT, RZ, -R6, RZ ;  /* 0x80000006ff0b7210 */ /* 0x000fe20007f1e0ff */
[----:B------:R-:W-:Y:S01]  /*0880*/  IMAD.MOV.U32 R5, RZ, RZ, R25 ;  /* 0x000000ffff057224 */ /* 0x000fe200078e0019 */
[----:B------:R-:W-:-:S03]  /*0890*/  MOV R4, R24 ;  /* 0x0000001800047202 */ /* 0x000fc60000000f00 */
[----:B------:R-:W-:Y:S02]  /*08a0*/  IMAD.X R3, RZ, RZ, ~R7, P0 ;  /* 0x000000ffff037224 */ /* 0x000fe400000e0e07 */
[----:B------:R-:W-:-:S04]  /*08b0*/  IMAD.WIDE.U32 R4, R22, R11, R4 ;  /* 0x0000000b16047225 */ /* 0x000fc800078e0004 */
[----:B------:R-:W-:Y:S01]  /*08c0*/  IMAD R3, R3, R22, RZ ;  /* 0x0000001603037224 */ /* 0x000fe200078e02ff */
[----:B------:R-:W-:Y:S02]  /*08d0*/  MOV R25, R4 ;  /* 0x0000000400197202 */ /* 0x000fe40000000f00 */
[----:B------:R-:W-:Y:S01]  /*08e0*/  MOV R22, R6 ;  /* 0x0000000600167202 */ /* 0x000fe20000000f00 */
[----:B------:R-:W-:Y:S02]  /*08f0*/  IMAD R3, R23, R11, R3 ;  /* 0x0000000b17037224 */ /* 0x000fe400078e0203 */
[----:B------:R-:W-:Y:S02]  /*0900*/  IMAD.MOV.U32 R23, RZ, RZ, R7 ;  /* 0x000000ffff177224 */ /* 0x000fe400078e0007 */
[----:B------:R-:W-:-:S07]  /*0910*/  IMAD.IADD R3, R5, 0x1, R3 ;  /* 0x0000000105037824 */ /* 0x000fce00078e0203 */
.L_x_478:
[----:B------:R-:W-:Y:S05]  /*0920*/  BSYNC.RECONVERGENT B0 ;  /* 0x0000000000007941 */ /* 0x000fea0003800200 */
.L_x_476:
[----:B------:R-:W-:Y:S01]  /*0930*/  IADD3 R10, PT, PT, R2, 0x1, RZ ;  /* 0x00000001020a7810 */ /* 0x000fe20007ffe0ff */
[----:B------:R-:W-:-:S04]  /*0940*/  IMAD.WIDE.U32 R6, R20, 0x8, R16 ;  /* 0x0000000814067825 */ /* 0x000fc800078e0010 */
[----:B------:R-:W-:Y:S02]  /*0950*/  IMAD.WIDE.U32 R26, R10, 0x8, R14 ;  /* 0x000000080a1a7825 */ /* 0x000fe400078e000e */
[----:B------:R-:W2:Y:S02]  /*0960*/  LDG.E.64.CONSTANT R6, desc[UR8][R6.64] ;  /* 0x0000000806067981 */ /* 0x000ea4000c1e9b00 */
[----:B------:R-:W-:Y:S02]  /*0970*/  IMAD.WIDE.U32 R4, R20, 0x8, R18 ;  /* 0x0000000814047825 */ /* 0x000fe400078e0012 */
[----:B------:R-:W3:Y:S04]  /*0980*/  LDG.E.64.CONSTANT R20, desc[UR8][R26.64] ;  /* 0x000000081a147981 */ /* 0x000ee8000c1e9b00 */
[----:B------:R-:W4:Y:S01]  /*0990*/  LDG.E.64.CONSTANT R4, desc[UR8][R4.64] ;  /* 0x0000000804047981 */ /* 0x000f22000c1e9b00 */
[----:B------:R-:W-:Y:S01]  /*09a0*/  IMAD.MOV.U32 R33, RZ, RZ, R9 ;  /* 0x000000ffff217224 */ /* 0x000fe200078e0009 */
[----:B------:R-:W-:Y:S01]  /*09b0*/  MOV R9, R8 ;  /* 0x0000000800097202 */ /* 0x000fe20000000f00 */
[----:B------:R-:W-:Y:S01]  /*09c0*/  IMAD.MOV.U32 R8, RZ, RZ, R34 ;  /* 0x000000ffff087224 */ /* 0x000fe200078e0022 */
[----:B------:R-:W-:Y:S01]  /*09d0*/  BSSY.RECONVERGENT B0, `(.L_x_479) ;  /* 0x0000035000007945 */ /* 0x000fe20003800200 */
[----:B---3--:R-:W-:-:S04]  /*09e0*/  LOP3.LUT R0, R23, R21, RZ, 0xfc, !PT ;  /* 0x0000001517007212 */ /* 0x008fc800078efcff */
[----:B------:R-:W-:Y:S01]  /*09f0*/  ISETP.NE.U32.AND P0, PT, R0, RZ, PT ;  /* 0x000000ff0000720c */ /* 0x000fe20003f05070 */
[-C--:B--2---:R-:W-:Y:S02]  /*0a00*/  IMAD R11, R7, R25.reuse, RZ ;  /* 0x00000019070b7224 */ /* 0x084fe400078e02ff */
[-C--:B----4-:R-:W-:Y:S02]  /*0a10*/  IMAD R28, R5, R25.reuse, RZ ;  /* 0x00000019051c7224 */ /* 0x090fe400078e02ff */
[----:B------:R-:W-:-:S04]  /*0a20*/  IMAD.WIDE.U32 R34, R6, R25, R32 ;  /* 0x0000001906227225 */ /* 0x000fc800078e0020 */
[----:B------:R-:W-:Y:S02]  /*0a30*/  IMAD R11, R6, R3, R11 ;  /* 0x00000003060b7224 */ /* 0x000fe400078e020b */
[----:B------:R-:W-:-:S04]  /*0a40*/  IMAD.WIDE.U32 R24, R4, R25, R8 ;  /* 0x0000001904187225 */ /* 0x000fc800078e0008 */
[----:B------:R-:W-:Y:S01]  /*0a50*/  IMAD R3, R4, R3, R28 ;  /* 0x0000000304037224 */ /* 0x000fe200078e021c */
[----:B------:R-:W-:-:S03]  /*0a60*/  IADD3 R9, PT, PT, R35, R11, RZ ;  /* 0x0000000b23097210 */ /* 0x000fc60007ffe0ff */
[----:B------:R-:W-:Y:S01]  /*0a70*/  IMAD.IADD R8, R25, 0x1, R3 ;  /* 0x0000000119087824 */ /* 0x000fe200078e0203 */
[----:B------:R-:W-:Y:S06]  /*0a80*/  @P0 BRA `(.L_x_480) ;  /* 0x0000000000600947 */ /* 0x000fec0003800000 */
[----:B------:R-:W0:Y:S01]  /*0a90*/  I2F.U32.RP R0, R20 ;  /* 0x0000001400007306 */ /* 0x000e220000209000 */
[----:B------:R-:W-:Y:S01]  /*0aa0*/  IMAD.MOV R3, RZ, RZ, -R20 ;  /* 0x000000ffff037224 */ /* 0x000fe200078e0a14 */
[----:B------:R-:W-:Y:S01]  /*0ab0*/  ISETP.NE.U32.AND P2, PT, R20, RZ, PT ;  /* 0x000000ff1400720c */ /* 0x000fe20003f45070 */
[----:B------:R-:W-:-:S05]  /*0ac0*/  HFMA2 R23, -RZ, RZ, 0, 0 ;  /* 0x00000000ff177431 */ /* 0x000fca00000001ff */
[----:B0-----:R-:W0:Y:S02]  /*0ad0*/  MUFU.RCP R0, R0 ;  /* 0x0000000000007308 */ /* 0x001e240000001000 */
[----:B0-----:R-:W-:Y:S02]  /*0ae0*/  IADD3 R4, PT, PT, R0, 0xffffffe, RZ ;  /* 0x0ffffffe00047810 */ /* 0x001fe40007ffe0ff */
[----:B------:R-:W-:-:S04]  /*0af0*/  MOV R0, RZ ;  /* 0x000000ff00007202 */ /* 0x000fc80000000f00 */
        /* <DEDUP_REMOVED lines=17> */
.L_x_480:
        /* <DEDUP_REMOVED lines=8> */
[----:B------:R-:W-:Y:S01]  /*0c90*/  MOV R4, R22 ;  /* 0x0000001600047202 */ /* 0x000fe20000000f00 */
[--C-:B------:R-:W-:Y:S01]  /*0ca0*/  IMAD.MOV.U32 R23, RZ, RZ, R7.reuse ;  /* 0x000000ffff177224 */ /* 0x100fe200078e0007 */
[----:B------:R-:W-:Y:S01]  /*0cb0*/  MOV R22, R6 ;  /* 0x0000000600167202 */ /* 0x000fe20000000f00 */
[----:B------:R-:W-:Y:S02]  /*0cc0*/  IMAD.X R3, RZ, RZ, ~R7, P0 ;  /* 0x000000ffff037224 */ /* 0x000fe400000e0e07 */
[----:B------:R-:W-:-:S04]  /*0cd0*/  IMAD.WIDE.U32 R4, R20, R11, R4 ;  /* 0x0000000b14047225 */ /* 0x000fc800078e0004 */
[----:B------:R-:W-:Y:S01]  /*0ce0*/  IMAD R3, R3, R20, RZ ;  /* 0x0000001403037224 */ /* 0x000fe200078e02ff */
[----:B------:R-:W-:-:S03]  /*0cf0*/  MOV R20, R4 ;  /* 0x0000000400147202 */ /* 0x000fc60000000f00 */
[----:B------:R-:W-:-:S04]  /*0d00*/  IMAD R3, R21, R11, R3 ;  /* 0x0000000b15037224 */ /* 0x000fc800078e0203 */
[----:B------:R-:W-:-:S07]  /*0d10*/  IMAD.IADD R0, R5, 0x1, R3 ;  /* 0x0000000105007824 */ /* 0x000fce00078e0203 */
.L_x_481:
[----:B------:R-:W-:Y:S05]  /*0d20*/  BSYNC.RECONVERGENT B0 ;  /* 0x0000000000007941 */ /* 0x000fea0003800200 */
.L_x_479:
[----:B------:R-:W-:-:S04]  /*0d30*/  IMAD.WIDE.U32 R32, R2, 0x8, R14 ;  /* 0x0000000802207825 */ /* 0x000fc800078e000e */
[C---:B------:R-:W-:Y:S02]  /*0d40*/  IMAD.WIDE.U32 R6, R10.reuse, 0x8, R18 ;  /* 0x000000080a067825 */ /* 0x040fe400078e0012 */
[----:B------:R-:W2:Y:S02]  /*0d50*/  LDG.E.64.CONSTANT R32, desc[UR8][R32.64] ;  /* 0x0000000820207981 */ /* 0x000ea4000c1e9b00 */
[----:B------:R-:W-:Y:S02]  /*0d60*/  IMAD.WIDE.U32 R4, R10, 0x8, R16 ;  /* 0x000000080a047825 */ /* 0x000fe400078e0010 */
[----:B------:R-:W3:Y:S04]  /*0d70*/  LDG.E.64.CONSTANT R6, desc[UR8][R6.64] ;  /* 0x0000000806067981 */ /* 0x000ee8000c1e9b00 */
[----:B------:R-:W4:Y:S01]  /*0d80*/  LDG.E.64.CONSTANT R4, desc[UR8][R4.64] ;  /* 0x0000000804047981 */ /* 0x000f22000c1e9b00 */
[----:B------:R-:W-:Y:S01]  /*0d90*/  MOV R35, R9 ;  /* 0x0000000900237202 */ /* 0x000fe20000000f00 */
[----:B------:R-:W-:Y:S01]  /*0da0*/  IMAD.MOV.U32 R9, RZ, RZ, R8 ;  /* 0x000000ffff097224 */ /* 0x000fe200078e0008 */
[----:B------:R-:W-:Y:S01]  /*0db0*/  MOV R8, R24 ;  /* 0x0000001800087202 */ /* 0x000fe20000000f00 */
[----:B------:R-:W-:Y:S01]  /*0dc0*/  BSSY.RECONVERGENT B0, `(.L_x_482) ;  /* 0x0000034000007945 */ /* 0x000fe20003800200 */
[----:B--2---:R-:W-:-:S04]  /*0dd0*/  LOP3.LUT R3, R23, R33, RZ, 0xfc, !PT ;  /* 0x0000002117037212 */ /* 0x004fc800078efcff */
[----:B------:R-:W-:Y:S01]  /*0de0*/  ISETP.NE.U32.AND P0, PT, R3, RZ, PT ;  /* 0x000000ff0300720c */ /* 0x000fe20003f05070 */
[-C--:B---3--:R-:W-:Y:S02]  /*0df0*/  IMAD R27, R7, R20.reuse, RZ ;  /* 0x00000014071b7224 */ /* 0x088fe400078e02ff */
[-C--:B----4-:R-:W-:Y:S02]  /*0e00*/  IMAD R11, R5, R20.reuse, RZ ;  /* 0x00000014050b7224 */ /* 0x090fe400078e02ff */
[----:B------:R-:W-:-:S04]  /*0e10*/  IMAD.WIDE.U32 R24, R4, R20, R34 ;  /* 0x0000001404187225 */ /* 0x000fc800078e0022 */
[----:B------:R-:W-:-:S04]  /*0e20*/  IMAD.WIDE.U32 R20, R6, R20, R8 ;  /* 0x0000001406147225 */ /* 0x000fc800078e0008 */
[-C--:B------:R-:W-:Y:S02]  /*0e30*/  IMAD R27, R6, R0.reuse, R27 ;  /* 0x00000000061b7224 */ /* 0x080fe400078e021b */
[----:B------:R-:W-:-:S03]  /*0e40*/  IMAD R11, R4, R0, R11 ;  /* 0x00000000040b7224 */ /* 0x000fc600078e020b */
[----:B------:R-:W-:Y:S01]  /*0e50*/  IADD3 R8, PT, PT, R21, R27, RZ ;  /* 0x0000001b15087210 */ /* 0x000fe20007ffe0ff */
[----:B------:R-:W-:Y:S01]  /*0e60*/  IMAD.IADD R10, R25, 0x1, R11 ;  /* 0x00000001190a7824 */ /* 0x000fe200078e020b */
[----:B------:R-:W-:Y:S06]  /*0e70*/  @P0 BRA `(.L_x_483) ;  /* 0x00000000005c0947 */ /* 0x000fec0003800000 */
[----:B------:R-:W0:Y:S01]  /*0e80*/  I2F.U32.RP R0, R32 ;  /* 0x0000002000007306 */ /* 0x000e220000209000 */
[----:B------:R-:W-:Y:S01]  /*0e90*/  IADD3 R3, PT, PT, RZ, -R32, RZ ;  /* 0x80000020ff037210 */ /* 0x000fe20007ffe0ff */
[----:B------:R-:W-:Y:S01]  /*0ea0*/  HFMA2 R35, -RZ, RZ, 0, 0 ;  /* 0x00000000ff237431 */ /* 0x000fe200000001ff */
[----:B------:R-:W-:-:S05]  /*0eb0*/  ISETP.NE.U32.AND P2, PT, R32, RZ, PT ;  /* 0x000000ff2000720c */ /* 0x000fca0003f45070 */
[----:B0-----:R-:W0:Y:S02]  /*0ec0*/  MUFU.RCP R0, R0 ;  /* 0x0000000000007308 */ /* 0x001e240000001000 */
[----:B0-----:R-:W-:-:S06]  /*0ed0*/  VIADD R4, R0, 0xffffffe ;  /* 0x0ffffffe00047836 */ /* 0x001fcc0000000000 */
[----:B------:R0:W1:Y:S02]  /*0ee0*/  F2I.FTZ.U32.TRUNC.NTZ R5, R4 ;  /* 0x0000000400057305 */ /* 0x000064000021f000 */
[----:B0-----:R-:W-:Y:S02]  /*0ef0*/  IMAD.MOV.U32 R4, RZ, RZ, RZ ;  /* 0x000000ffff047224 */ /* 0x001fe400078e00ff */
[----:B-1----:R-:W-:-:S04]  /*0f00*/  IMAD R3, R3, R5, RZ ;  /* 0x0000000503037224 */ /* 0x002fc800078e02ff */
[----:B------:R-:W-:-:S06]  /*0f10*/  IMAD.HI.U32 R5, R5, R3, R4 ;  /* 0x0000000305057227 */ /* 0x000fcc00078e0004 */
[----:B------:R-:W-:-:S05]  /*0f20*/  IMAD.HI.U32 R34, R5, R22, RZ ;  /* 0x0000001605227227 */ /* 0x000fca00078e00ff */
[----:B------:R-:W-:-:S05]  /*0f30*/  IADD3 R3, PT, PT, -R34, RZ, RZ ;  /* 0x000000ff22037210 */ /* 0x000fca0007ffe1ff */
[----:B------:R-:W-:-:S05]  /*0f40*/  IMAD R3, R32, R3, R22 ;  /* 0x0000000320037224 */ /* 0x000fca00078e0216 */
[----:B------:R-:W-:-:S13]  /*0f50*/  ISETP.GE.U32.AND P0, PT, R3, R32, PT ;  /* 0x000000200300720c */ /* 0x000fda0003f06070 */
[----:B------:R-:W-:Y:S01]  /*0f60*/  @P0 IMAD.IADD R3, R3, 0x1, -R32 ;  /* 0x0000000103030824 */ /* 0x000fe200078e0a20 */
[----:B------:R-:W-:-:S04]  /*0f70*/  @P0 IADD3 R34, PT, PT, R34, 0x1, RZ ;  /* 0x0000000122220810 */ /* 0x000fc80007ffe0ff */
[----:B------:R-:W-:Y:S01]  /*0f80*/  ISETP.GE.U32.AND P1, PT, R3, R32, PT ;  /* 0x000000200300720c */ /* 0x000fe20003f26070 */
[----:B------:R-:W-:-:S12]  /*0f90*/  IMAD.MOV.U32 R3, RZ, RZ, RZ ;  /* 0x000000ffff037224 */ /* 0x000fd800078e00ff */
[----:B------:R-:W-:Y:S01]  /*0fa0*/  @P1 VIADD R34, R34, 0x1 ;  /* 0x0000000122221836 */ /* 0x000fe20000000000 */
[----:B------:R-:W-:-:S04]  /*0fb0*/  @!P2 LOP3.LUT R34, RZ, R32, RZ, 0x33, !PT ;  /* 0x00000020ff22a212 */ /* 0x000fc800078e33ff */
[----:B------:R-:W-:-:S05]  /*0fc0*/  IADD3 R11, PT, PT, -R34, RZ, RZ ;  /* 0x000000ff220b7210 */ /* 0x000fca0007ffe1ff */
[----:B------:R-:W-:Y:S01]  /*0fd0*/  IMAD R11, R32, R11, R22 ;  /* 0x0000000b200b7224 */ /* 0x000fe200078e0216 */
[----:B------:R-:W-:Y:S06]  /*0fe0*/  BRA `(.L_x_484) ;  /* 0x0000000000447947 */ /* 0x000fec0003800000 */
.L_x_483:
        /* <DEDUP_REMOVED lines=17> */
.L_x_484:
[----:B------:R-:W-:Y:S05]  /*1100*/  BSYNC.RECONVERGENT B0 ;  /* 0x0000000000007941 */ /* 0x000fea0003800200 */
.L_x_482:
[C---:B------:R-:W-:Y:S01]  /*1110*/  IADD3 R9, PT, PT, R2.reuse, -0x1, RZ ;  /* 0xffffffff02097810 */ /* 0x040fe20007ffe0ff */
[----:B------:R-:W-:-:S04]  /*1120*/  IMAD.WIDE.U32 R6, R2, 0x8, R16 ;  /* 0x0000000802067825 */ /* 0x000fc800078e0010 */
[----:B------:R-:W-:Y:S02]  /*1130*/  IMAD.WIDE.U32 R22, R9, 0x8, R14 ;  /* 0x0000000809167825 */ /* 0x000fe400078e000e */
[----:B------:R-:W2:Y:S02]  /*1140*/  LDG.E.64.CONSTANT R6, desc[UR8][R6.64] ;  /* 0x0000000806067981 */ /* 0x000ea4000c1e9b00 */
[----:B------:R-:W-:Y:S02]  /*1150*/  IMAD.WIDE.U32 R4, R2, 0x8, R18 ;  /* 0x0000000802047825 */ /* 0x000fe400078e0012 */
[----:B------:R-:W3:Y:S04]  /*1160*/  LDG.E.64.CONSTANT R22, desc[UR8][R22.64] ;  /* 0x0000000816167981 */ /* 0x000ee8000c1e9b00 */
[----:B------:R-:W4:Y:S01]  /*1170*/  LDG.E.64.CONSTANT R4, desc[UR8][R4.64] ;  /* 0x0000000804047981 */ /* 0x000f22000c1e9b00 */
[----:B------:R-:W-:Y:S01]  /*1180*/  MOV R25, R8 ;  /* 0x0000000800197202 */ /* 0x000fe20000000f00 */
[----:B------:R-:W-:Y:S01]  /*1190*/  IMAD.MOV.U32 R32, RZ, RZ, R24 ;  /* 0x000000ffff207224 */ /* 0x000fe200078e0018 */
[----:B------:R-:W-:Y:S01]  /*11a0*/  MOV R33, R10 ;  /* 0x0000000a00217202 */ /* 0x000fe20000000f00 */
[----:B------:R-:W-:Y:S01]  /*11b0*/  IMAD.MOV.U32 R24, RZ, RZ, R20 ;  /* 0x000000ffff187224 */ /* 0x000fe200078e0014 */
[----:B------:R-:W-:Y:S01]  /*11c0*/  BSSY.RECONVERGENT B0, `(.L_x_485) ;  /* 0x0000035000007945 */ /* 0x000fe20003800200 */
[----:B---3--:R-:W-:-:S04]  /*11d0*/  LOP3.LUT R0, R35, R23, RZ, 0xfc, !PT ;  /* 0x0000001723007212 */ /* 0x008fc800078efcff */
[----:B------:R-:W-:Y:S01]  /*11e0*/  ISETP.NE.U32.AND P0, PT, R0, RZ, PT ;  /* 0x000000ff0000720c */ /* 0x000fe20003f05070 */
[-C--:B--2---:R-:W-:Y:S02]  /*11f0*/  IMAD R8, R7, R11.reuse, RZ ;  /* 0x0000000b07087224 */ /* 0x084fe400078e02ff */
[----:B----4-:R-:W-:Y:S02]  /*1200*/  IMAD R10, R5, R11, RZ ;  /* 0x0000000b050a7224 */ /* 0x010fe400078e02ff */
[----:B------:R-:W-:Y:S02]  /*1210*/  IMAD R21, R6, R3, R8 ;  /* 0x0000000306157224 */ /* 0x000fe400078e0208 */
[----:B------:R-:W-:-:S04]  /*1220*/  IMAD.WIDE.U32 R24, R4, R11, R24 ;  /* 0x0000000b04187225 */ /* 0x000fc800078e0018 */
[----:B------:R-:W-:Y:S02]  /*1230*/  IMAD R3, R4, R3, R10 ;  /* 0x0000000304037224 */ /* 0x000fe400078e020a */
[----:B------:R-:W-:-:S03]  /*1240*/  IMAD.WIDE.U32 R32, R6, R11, R32 ;  /* 0x0000000b06207225 */ /* 0x000fc600078e0020 */
[----:B------:R-:W-:Y:S01]  /*1250*/  IADD3 R10, PT, PT, R25, R3, RZ ;  /* 0x00000003190a7210 */ /* 0x000fe20007ffe0ff */
[----:B------:R-:W-:Y:S01]  /*1260*/  IMAD.IADD R20, R33, 0x1, R21 ;  /* 0x0000000121147824 */ /* 0x000fe200078e0215 */
[----:B------:R-:W-:Y:S06]  /*1270*/  @P0 BRA `(.L_x_486) ;  /* 0x0000000000600947 */ /* 0x000fec0003800000 */
[----:B------:R-:W0:Y:S01]  /*1280*/  I2F.U32.RP R0, R22 ;  /* 0x0000001600007306 */ /* 0x000e220000209000 */
[----:B------:R-:W-:Y:S01]  /*1290*/  IADD3 R3, PT, PT, RZ, -R22, RZ ;  /* 0x80000016ff037210 */ /* 0x000fe20007ffe0ff */
[----:B------:R-:W-:Y:S01]  /*12a0*/  IMAD.MOV.U32 R23, RZ, RZ, RZ ;  /* 0x000000ffff177224 */ /* 0x000fe200078e00ff */
        /* <DEDUP_REMOVED lines=19> */
[----:B------:R-:W-:Y:S01]  /*13e0*/  MOV R22, R5 ;  /* 0x0000000500167202 */ /* 0x000fe20000000f00 */
[----:B------:R-:W-:Y:S06]  /*13f0*/  BRA `(.L_x_487) ;  /* 0x0000000000447947 */ /* 0x000fec0003800000 */
.L_x_486:
[----:B------:R-:W-:Y:S01]  /*1400*/  MOV R11, R34 ;  /* 0x00000022000b7202 */ /* 0x000fe20000000f00 */
[----:B------:R-:W-:Y:S01]  /*1410*/  IMAD.MOV.U32 R5, RZ, RZ, R35 ;  /* 0x000000ffff057224 */ /* 0x000fe200078e0023 */
[----:B------:R-:W-:Y:S01]  /*1420*/  MOV R3, R22 ;  /* 0x0000001600037202 */ /* 0x000fe20000000f00 */
[----:B------:R-:W-:Y:S01]  /*1430*/  IMAD.MOV.U32 R4, RZ, RZ, R23 ;  /* 0x000000ffff047224 */ /* 0x000fe200078e0017 */
[----:B------:R-:W-:-:S07]  /*1440*/  MOV R0, 0x1460 ;  /* 0x0000146000007802 */ /* 0x000fce0000000f00 */
[----:B------:R-:W-:Y:S05]  /*1450*/  CALL.REL.NOINC `($__internal_12_$__cuda_sm20_div_u64) ;  /* 0x00000040005c7944 */ /* 0x000fea0003c00000 */
[----:B------:R-:W-:Y:S01]  /*1460*/  IADD3 R11, P0, PT, RZ, -R6, RZ ;  /* 0x80000006ff0b7210 */ /* 0x000fe20007f1e0ff */
[----:B------:R-:W-:Y:S01]  /*1470*/  IMAD.MOV.U32 R4, RZ, RZ, R34 ;  /* 0x000000ffff047224 */ /* 0x000fe200078e0022 */
[----:B------:R-:W-:Y:S02]  /*1480*/  MOV R5, R35 ;  /* 0x0000002300057202 */ /* 0x000fe40000000f00 */
[----:B------:R-:W-:Y:S01]  /*1490*/  IADD3.X R3, PT, PT, RZ, ~R7, RZ, P0, !PT ;  /* 0x80000007ff037210 */ /* 0x000fe200007fe4ff */
[----:B------:R-:W-:-:S04]  /*14a0*/  IMAD.WIDE.U32 R4, R22, R11, R4 ;  /* 0x0000000b16047225 */ /* 0x000fc800078e0004 */
[----:B------:R-:W-:Y:S02]  /*14b0*/  IMAD R3, R3, R22, RZ ;  /* 0x0000001603037224 */ /* 0x000fe400078e02ff */
[----:B------:R-:W-:Y:S02]  /*14c0*/  IMAD.MOV.U32 R22, RZ, RZ, R6 ;  /* 0x000000ffff167224 */ /* 0x000fe400078e0006 */
[----:B------:R-:W-:Y:S01]  /*14d0*/  IMAD R3, R23, R11, R3 ;  /* 0x0000000b17037224 */ /* 0x000fe200078e0203 */
[----:B------:R-:W-:Y:S01]  /*14e0*/  MOV R23, R7 ;  /* 0x0000000700177202 */ /* 0x000fe20000000f00 */
[----:B------:R-:W-:-:S03]  /*14f0*/  IMAD.MOV.U32 R11, RZ, RZ, R4 ;  /* 0x000000ffff0b7224 */ /* 0x000fc600078e0004 */
[----:B------:R-:W-:-:S07]  /*1500*/  IADD3 R3, PT, PT, R5, R3, RZ ;  /* 0x0000000305037210 */ /* 0x000fce0007ffe0ff */
.L_x_487:
[----:B------:R-:W-:Y:S05]  /*1510*/  BSYNC.RECONVERGENT B0 ;  /* 0x0000000000007941 */ /* 0x000fea0003800200 */
.L_x_485:
[----:B------:R-:W-:Y:S02]  /*1520*/  VIADD R8, R2, 0xfffffffe ;  /* 0xfffffffe02087836 */ /* 0x000fe40000000000 */
        /* <DEDUP_REMOVED lines=23> */
[----:B------:R-:W-:-:S05]  /*16a0*/  IMAD.MOV.U32 R21, RZ, RZ, RZ ;  /* 0x000000ffff157224 */ /* 0x000fca00078e00ff */
        /* <DEDUP_REMOVED lines=17> */
[----:B------:R-:W-:Y:S01]  /*17c0*/  IMAD R23, R34, R23, R22 ;  /* 0x0000001722177224 */ /* 0x000fe200078e0216 */
[----:B------:R-:W-:Y:S06]  /*17d0*/  BRA `(.L_x_490) ;  /* 0x0000000000447947 */ /* 0x000fec0003800000 */
.L_x_489:
        /* <DEDUP_REMOVED lines=8> */
[----:B------:R-:W-:Y:S01]  /*1860*/  MOV R5, R23 ;  /* 0x0000001700057202 */ /* 0x000fe20000000f00 */
[----:B------:R-:W-:Y:S01]  /*1870*/  IMAD.MOV.U32 R20, RZ, RZ, R6 ;  /* 0x000000ffff147224 */ /* 0x000fe200078e0006 */
[-C--:B------:R-:W-:Y:S02]  /*1880*/  IADD3.X R3, PT, PT, RZ, ~R7.reuse, RZ, P0, !PT ;  /* 0x80000007ff037210 */ /* 0x080fe400007fe4ff */
[----:B------:R-:W-:Y:S01]  /*1890*/  MOV R21, R7 ;  /* 0x0000000700157202 */ /* 0x000fe20000000f00 */
[----:B------:R-:W-:-:S04]  /*18a0*/  IMAD.WIDE.U32 R4, R34, R11, R4 ;  /* 0x0000000b22047225 */ /* 0x000fc800078e0004 */
[----:B------:R-:W-:Y:S02]  /*18b0*/  IMAD R3, R3, R34, RZ ;  /* 0x0000002203037224 */ /* 0x000fe400078e02ff */
[----:B------:R-:W-:Y:S02]  /*18c0*/  IMAD.MOV.U32 R23, RZ, RZ, R4 ;  /* 0x000000ffff177224 */ /* 0x000fe400078e0004 */
[----:B------:R-:W-:-:S05]  /*18d0*/  IMAD R3, R35, R11, R3 ;  /* 0x0000000b23037224 */ /* 0x000fca00078e0203 */
[----:B------:R-:W-:-:S07]  /*18e0*/  IADD3 R3, PT, PT, R5, R3, RZ ;  /* 0x0000000305037210 */ /* 0x000fce0007ffe0ff */
.L_x_490:
[----:B------:R-:W-:Y:S05]  /*18f0*/  BSYNC.RECONVERGENT B0 ;  /* 0x0000000000007941 */ /* 0x000fea0003800200 */
.L_x_488:
        /* <DEDUP_REMOVED lines=45> */
.L_x_492:
[----:B------:R-:W-:Y:S01]  /*1bd0*/  IMAD.MOV.U32 R11, RZ, RZ, R20 ;  /* 0x000000ffff0b7224 */ /* 0x000fe200078e0014 */
[----:B------:R-:W-:Y:S01]  /*1be0*/  MOV R5, R21 ;  /* 0x0000001500057202 */ /* 0x000fe20000000f00 */
[----:B------:R-:W-:Y:S01]  /*1bf0*/  IMAD.MOV.U32 R3, RZ, RZ, R34 ;  /* 0x000000ffff037224 */ /* 0x000fe200078e0022 */
[----:B------:R-:W-:Y:S02]  /*1c00*/  MOV R4, R35 ;  /* 0x0000002300047202 */ /* 0x000fe40000000f00 */
[----:B------:R-:W-:-:S07]  /*1c10*/  MOV R0, 0x1c30 ;  /* 0x00001c3000007802 */ /* 0x000fce0000000f00 */
[----:B------:R-:W-:Y:S05]  /*1c20*/  CALL.REL.NOINC `($__internal_12_$__cuda_sm20_div_u64) ;  /* 0x0000003800687944 */ /* 0x000fea0003c00000 */
[-C--:B------:R-:W-:Y:S01]  /*1c30*/  IADD3 R11, P0, PT, RZ, -R6.reuse, RZ ;  /* 0x80000006ff0b7210 */ /* 0x080fe20007f1e0ff */
[----:B------:R-:W-:Y:S01]  /*1c40*/  IMAD.MOV.U32 R4, RZ, RZ, R20 ;  /* 0x000000ffff047224 */ /* 0x000fe200078e0014 */
[----:B------:R-:W-:Y:S02]  /*1c50*/  MOV R5, R21 ;  /* 0x0000001500057202 */ /* 0x000fe40000000f00 */
[----:B------:R-:W-:Y:S02]  /*1c60*/  IADD3.X R3, PT, PT, RZ, ~R7, RZ, P0, !PT ;  /* 0x80000007ff037210 */ /* 0x000fe400007fe4ff */
[----:B------:R-:W-:Y:S01]  /*1c70*/  MOV R20, R6 ;  /* 0x0000000600147202 */ /* 0x000fe20000000f00 */
[----:B------:R-:W-:Y:S01]  /*1c80*/  IMAD.WIDE.U32 R4, R34, R11, R4 ;  /* 0x0000000b22047225 */ /* 0x000fe200078e0004 */
[----:B------:R-:W-:-:S03]  /*1c90*/  MOV R21, R7 ;  /* 0x0000000700157202 */ /* 0x000fc60000000f00 */
[----:B------:R-:W-:-:S04]  /*1ca0*/  IMAD R3, R3, R34, RZ ;  /* 0x0000002203037224 */ /* 0x000fc800078e02ff */
[----:B------:R-:W-:Y:S01]  /*1cb0*/  IMAD R3, R35, R11, R3 ;  /* 0x0000000b23037224 */ /* 0x000fe200078e0203 */
[----:B------:R-:W-:-:S03]  /*1cc0*/  MOV R35, R4 ;  /* 0x0000000400237202 */ /* 0x000fc60000000f00 */
[----:B------:R-:W-:-:S07]  /*1cd0*/  IMAD.IADD R3, R5, 0x1, R3 ;  /* 0x0000000105037824 */ /* 0x000fce00078e0203 */
.L_x_493:
[----:B------:R-:W-:Y:S05]  /*1ce0*/  BSYNC.RECONVERGENT B0 ;  /* 0x0000000000007941 */ /* 0x000fea0003800200 */
.L_x_491:
[----:B------:R-:W-:Y:S02]  /*1cf0*/  VIADD R8, R2, 0xfffffffc ;  /* 0xfffffffc02087836 */ /* 0x000fe40000000000 */
[----:B------:R-:W-:-:S04]  /*1d00*/  IMAD.WIDE.U32 R6, R22, 0x8, R16 ;  /* 0x0000000816067825 */ /* 0x000fc800078e0010 */
[----:B------:R-:W-:Y:S02]  /*1d10*/  IMAD.WIDE.U32 R26, R8, 0x8, R14 ;  /* 0x00000008081a7825 */ /* 0x000fe400078e000e */
[----:B------:R-:W2:Y:S02]  /*1d20*/  LDG.E.64.CONSTANT R6, desc[UR8][R6.64] ;  /* 0x0000000806067981 */ /* 0x000ea4000c1e9b00 */
[----:B------:R-:W-:Y:S02]  /*1d30*/  IMAD.WIDE.U32 R4, R22, 0x8, R18 ;  /* 0x0000000816047825 */ /* 0x000fe400078e0012 */
[----:B------:R-:W3:Y:S04]  /*1d40*/  LDG.E.64.CONSTANT R22, desc[UR8][R26.64] ;  /* 0x000000081a167981 */ /* 0x000ee8000c1e9b00 */
[----:B------:R-:W4:Y:S01]  /*1d50*/  LDG.E.64.CONSTANT R4, desc[UR8][R4.64] ;  /* 0x0000000804047981 */ /* 0x000f22000c1e9b00 */
[----:B------:R-:W-:-:S02]  /*1d60*/  MOV R33, R9 ;  /* 0x0000000900217202 */ /* 0x000fc40000000f00 */
[----:B------:R-:W-:Y:S01]  /*1d70*/  MOV R25, R10 ;  /* 0x0000000a00197202 */ /* 0x000fe20000000f00 */
        /* <DEDUP_REMOVED lines=13> */
[----:B------:R-:W-:Y:S01]  /*1e50*/  IMAD.MOV R3, RZ, RZ, -R22 ;  /* 0x000000ffff037224 */ /* 0x000fe200078e0a16 */
[----:B------:R-:W-:-:S06]  /*1e60*/  ISETP.NE.U32.AND P2, PT, R22, RZ, PT ;  /* 0x000000ff1600720c */ /* 0x000fcc0003f45070 */
[----:B0-----:R-:W0:Y:S02]  /*1e70*/  MUFU.RCP R0, R0 ;  /* 0x0000000000007308 */ /* 0x001e240000001000 */
[----:B0-----:R-:W-:Y:S01]  /*1e80*/  IADD3 R4, PT, PT, R0, 0xffffffe, RZ ;  /* 0x0ffffffe00047810 */ /* 0x001fe20007ffe0ff */
[----:B------:R-:W-:-:S05]  /*1e90*/  HFMA2 R0, -RZ, RZ, 0, 0 ;  /* 0x00000000ff007431 */ /* 0x000fca00000001ff */
[----:B------:R0:W1:Y:S02]  /*1ea0*/  F2I.FTZ.U32.TRUNC.NTZ R5, R4 ;  /* 0x0000000400057305 */ /* 0x000064000021f000 */
[----:B0-----:R-:W-:Y:S02]  /*1eb0*/  HFMA2 R4, -RZ, RZ, 0, 0 ;  /* 0x00000000ff047431 */ /* 0x001fe400000001ff */
        /* <DEDUP_REMOVED lines=16> */
.L_x_495:
[----:B------:R-:W-:Y:S01]  /*1fc0*/  MOV R11, R20 ;  /* 0x00000014000b7202 */ /* 0x000fe20000000f00 */
[----:B------:R-:W-:Y:S01]  /*1fd0*/  IMAD.MOV.U32 R3, RZ, RZ, R22 ;  /* 0x000000ffff037224 */ /* 0x000fe200078e0016 */
[----:B------:R-:W-:Y:S02]  /*1fe0*/  MOV R5, R21 ;  /* 0x0000001500057202 */ /* 0x000fe40000000f00 */
        /* <DEDUP_REMOVED lines=8> */
[----:B------:R-:W-:-:S04]  /*2070*/  IMAD.WIDE.U32 R4, R22, R11, R4 ;  /* 0x0000000b16047225 */ /* 0x000fc800078e0004 */
[----:B------:R-:W-:Y:S02]  /*2080*/  IMAD R3, R3, R22, RZ ;  /* 0x0000001603037224 */ /* 0x000fe400078e02ff */
[----:B------:R-:W-:Y:S02]  /*2090*/  IMAD.MOV.U32 R21, RZ, RZ, R4 ;  /* 0x000000ffff157224 */ /* 0x000fe400078e0004 */
[----:B------:R-:W-:-:S05]  /*20a0*/  IMAD R3, R23, R11, R3 ;  /* 0x0000000b17037224 */ /* 0x000fca00078e0203 */
[----:B------:R-:W-:Y:S02]  /*20b0*/  IADD3 R0, PT, PT, R5, R3, RZ ;  /* 0x0000000305007210 */ /* 0x000fe40007ffe0ff */
[----:B------:R-:W-:-:S07]  /*20c0*/  MOV R5, R7 ;  /* 0x0000000700057202 */ /* 0x000fce0000000f00 */
.L_x_496:
[----:B------:R-:W-:Y:S05]  /*20d0*/  BSYNC.RECONVERGENT B0 ;  /* 0x0000000000007941 */ /* 0x000fea0003800200 */
.L_x_494:
[----:B------:R-:W-:-:S04]  /*20e0*/  IMAD.WIDE.U32 R22, R8, 0x8, R18 ;  /* 0x0000000808167825 */ /* 0x000fc800078e0012 */
[----:B------:R-:W-:Y:S02]  /*20f0*/  IMAD.WIDE.U32 R6, R8, 0x8, R16 ;  /* 0x0000000808067825 */ /* 0x000fe400078e0010 */
[----:B------:R-:W2:Y:S04]  /*2100*/  LDG.E.64.CONSTANT R22, desc[UR8][R22.64] ;  /* 0x0000000816167981 */ /* 0x000ea8000c1e9b00 */
[----:B------:R-:W3:Y:S01]  /*2110*/  LDG.E.64.CONSTANT R6, desc[UR8][R6.64] ;  /* 0x0000000806067981 */ /* 0x000ee2000c1e9b00 */
[----:B------:R-:W-:Y:S01]  /*2120*/  UIADD3 UR5, UPT, UPT, UR5, 0x8, URZ ;  /* 0x0000000805057890 */ /* 0x000fe2000fffe0ff */
[----:B------:R-:W-:Y:S02]  /*2130*/  MOV R11, R10 ;  /* 0x0000000a000b7202 */ /* 0x000fe40000000f00 */
[----:B------:R-:W-:Y:S01]  /*2140*/  MOV R10, R24 ;  /* 0x00000018000a7202 */ /* 0x000fe20000000f00 */
[----:B------:R-:W-:Y:S01]  /*2150*/  UISETP.NE.AND UP0, UPT, UR5, URZ, UPT ;  /* 0x000000ff0500728c */ /* 0x000fe2000bf05270 */
[----:B------:R-:W-:Y:S01]  /*2160*/  IMAD.MOV.U32 R8, RZ, RZ, R32 ;  /* 0x000000ffff087224 */ /* 0x000fe200078e0020 */
[----:B------:R-:W-:Y:S01]  /*2170*/  IADD3 R2, PT, PT, R2, -0x8, RZ ;  /* 0xfffffff802027810 */ /* 0x000fe20007ffe0ff */
[----:B--2---:R-:W-:-:S02]  /*2180*/  IMAD R25, R23, R21, RZ ;  /* 0x0000001517197224 */ /* 0x004fc400078e02ff */
[-C--:B---3--:R-:W-:Y:S02]  /*2190*/  IMAD R3, R7, R21.reuse, RZ ;  /* 0x0000001507037224 */ /* 0x088fe400078e02ff */
[----:B------:R-:W-:-:S04]  /*21a0*/  IMAD.WIDE.U32 R10, R22, R21, R10 ;  /* 0x00000015160a7225 */ /* 0x000fc800078e000a */
[----:B------:R-:W-:Y:S02]  /*21b0*/  IMAD R25, R22, R0, R25 ;  /* 0x0000000016197224 */ /* 0x000fe400078e0219 */
[----:B------:R-:W-:-:S04]  /*21c0*/  IMAD.WIDE.U32 R8, R6, R21, R8 ;  /* 0x0000001506087225 */ /* 0x000fc800078e0008 */
[----:B------:R-:W-:Y:S01]  /*21d0*/  IMAD R3, R6, R0, R3 ;  /* 0x0000000006037224 */ /* 0x000fe200078e0203 */
[----:B------:R-:W-:-:S03]  /*21e0*/  IADD3 R21, PT, PT, R11, R25, RZ ;  /* 0x000000190b157210 */ /* 0x000fc60007ffe0ff */
[----:B------:R-:W-:Y:S01]  /*21f0*/  IMAD.IADD R9, R9, 0x1, R3 ;  /* 0x0000000109097824 */ /* 0x000fe200078e0203 */
[----:B------:R-:W-:Y:S06]  /*2200*/  BRA.U UP0, `(.L_x_497) ;  /* 0xffffffe100147547 */ /* 0x000fec000b83ffff */
[----:B------:R-:W-:-:S07]  /*2210*/  VIADD R14, R2, 0x3 ;  /* 0x00000003020e7836 */ /* 0x000fce0000000000 */
.L_x_472:
[----:B------:R-:W-:-:S09]  /*2220*/  UISETP.NE.AND UP0, UPT, UR6, URZ, UPT ;  /* 0x000000ff0600728c */ /* 0x000fd2000bf05270 */
[----:B------:R-:W-:Y:S05]  /*2230*/  BRA.U !UP0, `(.L_x_471) ;  /* 0x0000001908f07547 */ /* 0x000fea000b800000 */
[----:B------:R-:W0:Y:S01]  /*2240*/  LDCU UR4, c[0x0][0x3b8] ;  /* 0x00007700ff0477ac */ /* 0x000e220008000800 */
[----:B------:R-:W-:Y:S02]  /*2250*/  UISETP.GE.U32.AND UP0, UPT, UR6, 0x4, UPT ;  /* 0x000000040600788c */ /* 0x000fe4000bf06070 */
[----:B0-----:R-:W-:-:S07]  /*2260*/  ULOP3.LUT UR4, UR4, 0x3, URZ, 0xc0, !UPT ;  /* 0x0000000304047892 */ /* 0x001fce000f8ec0ff */
[----:B------:R-:W-:Y:S05]  /*2270*/  BRA.U !UP0, `(.L_x_498) ;  /* 0x00000011080c7547 */ /* 0x000fea000b800000 */
[----:B------:R-:W0:Y:S02]  /*2280*/  LDC.64 R16, c[0x0][0x3b0] ;  /* 0x0000ec00ff107b82 */ /* 0x000e240000000a00 */
[----:B0-----:R-:W-:-:S06]  /*2290*/  IMAD.WIDE.U32 R16, R14, 0x8, R16 ;  /* 0x000000080e107825 */ /* 0x001fcc00078e0010 */
[----:B------:R-:W2:Y:S01]  /*22a0*/  LDG.E.64.CONSTANT R16, desc[UR8][R16.64] ;  /* 0x0000000810107981 */ /* 0x000ea2000c1e9b00 */
[----:B------:R-:W-:Y:S01]  /*22b0*/  BSSY.RECONVERGENT B0, `(.L_x_499) ;  /* 0x000002a000007945 */ /* 0x000fe20003800200 */
[----:B--2---:R-:W-:-:S04]  /*22c0*/  LOP3.LUT R0, R5, R17, RZ, 0xfc, !PT ;  /* 0x0000001105007212 */ /* 0x004fc800078efcff */
[----:B------:R-:W-:-:S13]  /*22d0*/  ISETP.NE.U32.AND P0, PT, R0, RZ, PT ;  /* 0x000000ff0000720c */ /* 0x000fda0003f05070 */
[----:B------:R-:W-:Y:S05]  /*22e0*/  @P0 BRA `(.L_x_500) ;  /* 0x00000000005c0947 */ /* 0x000fea0003800000 */
[----:B------:R-:W0:Y:S01]  /*22f0*/  I2F.U32.RP R0, R16 ;  /* 0x0000001000007306 */ /* 0x000e220000209000 */
[----:B------:R-:W-:Y:S01]  /*2300*/  IADD3 R5, PT, PT, RZ, -R16, RZ ;  /* 0x80000010ff057210 */ /* 0x000fe20007ffe0ff */
[----:B------:R-:W-:Y:S01]  /*2310*/  HFMA2 R19, -RZ, RZ, 0, 0 ;  /* 0x00000000ff137431 */ /* 0x000fe200000001ff */
[----:B------:R-:W-:-:S05]  /*2320*/  ISETP.NE.U32.AND P2, PT, R16, RZ, PT ;  /* 0x000000ff1000720c */ /* 0x000fca0003f45070 */
[----:B0-----:R-:W0:Y:S02]  /*2330*/  MUFU.RCP R0, R0 ;  /* 0x0000000000007308 */ /* 0x001e240000001000 */
[----:B0-----:R-:W-:Y:S01]  /*2340*/  IADD3 R2, PT, PT, R0, 0xffffffe, RZ ;  /* 0x0ffffffe00027810 */ /* 0x001fe20007ffe0ff */
[----:B------:R-:W-:-:S05]  /*2350*/  IMAD.MOV.U32 R0, RZ, RZ, RZ ;  /* 0x000000ffff007224 */ /* 0x000fca00078e00ff */
        /* <DEDUP_REMOVED lines=8> */
[----:B------:R-:W-:Y:S01]  /*23e0*/  @P0 IADD3 R3, PT, PT, -R16, R3, RZ ;  /* 0x0000000310030210 */ /* 0x000fe20007ffe1ff */
[----:B------:R-:W-:-:S03]  /*23f0*/  @P0 VIADD R18, R18, 0x1 ;  /* 0x0000000112120836 */ /* 0x000fc60000000000 */
[----:B------:R-:W-:-:S13]  /*2400*/  ISETP.GE.U32.AND P1, PT, R3, R16, PT ;  /* 0x000000100300720c */ /* 0x000fda0003f26070 */
[----:B------:R-:W-:Y:S02]  /*2410*/  @P1 IADD3 R18, PT, PT, R18, 0x1, RZ ;  /* 0x0000000112121810 */ /* 0x000fe40007ffe0ff */
[----:B------:R-:W-:-:S04]  /*2420*/  @!P2 LOP3.LUT R18, RZ, R16, RZ, 0x33, !PT ;  /* 0x00000010ff12a212 */ /* 0x000fc800078e33ff */
[----:B------:R-:W-:-:S05]  /*2430*/  IADD3 R3, PT, PT, -R18, RZ, RZ ;  /* 0x000000ff12037210 */ /* 0x000fca0007ffe1ff */
[----:B------:R-:W-:Y:S01]  /*2440*/  IMAD R20, R16, R3, R20 ;  /* 0x0000000310147224 */ /* 0x000fe200078e0214 */
[----:B------:R-:W-:Y:S06]  /*2450*/  BRA `(.L_x_501) ;  /* 0x00000000003c7947 */ /* 0x000fec0003800000 */
.L_x_500:
[----:B------:R-:W-:Y:S01]  /*2460*/  MOV R11, R20 ;  /* 0x00000014000b7202 */ /* 0x000fe20000000f00 */
[----:B------:R-:W-:Y:S01]  /*2470*/  IMAD.MOV.U32 R3, RZ, RZ, R16 ;  /* 0x000000ffff037224 */ /* 0x000fe200078e0010 */
[----:B------:R-:W-:Y:S02]  /*2480*/  MOV R4, R17 ;  /* 0x0000001100047202 */ /* 0x000fe40000000f00 */
[----:B------:R-:W-:-:S07]  /*2490*/  MOV R0, 0x24b0 ;  /* 0x000024b000007802 */ /* 0x000fce0000000f00 */
[----:B------:R-:W-:Y:S05]  /*24a0*/  CALL.REL.NOINC `($__internal_12_$__cuda_sm20_div_u64) ;  /* 0x0000003000487944 */ /* 0x000fea0003c00000 */
[----:B------:R-:W-:Y:S01]  /*24b0*/  IADD3 R15, P0, PT, RZ, -R6, RZ ;  /* 0x80000006ff0f7210 */ /* 0x000fe20007f1e0ff */
[----:B------:R-:W-:Y:S01]  /*24c0*/  IMAD.MOV.U32 R4, RZ, RZ, R20 ;  /* 0x000000ffff047224 */ /* 0x000fe200078e0014 */
[-C--:B------:R-:W-:Y:S01]  /*24d0*/  MOV R19, R7.reuse ;  /* 0x0000000700137202 */ /* 0x080fe20000000f00 */
[----:B------:R-:W-:Y:S01]  /*24e0*/  IMAD.MOV.U32 R18, RZ, RZ, R6 ;  /* 0x000000ffff127224 */ /* 0x000fe200078e0006 */
[----:B------:R-:W-:Y:S01]  /*24f0*/  IADD3.X R11, PT, PT, RZ, ~R7, RZ, P0, !PT ;  /* 0x80000007ff0b7210 */ /* 0x000fe200007fe4ff */
[----:B------:R-:W-:-:S04]  /*2500*/  IMAD.WIDE.U32 R2, R16, R15, R4 ;  /* 0x0000000f10027225 */ /* 0x000fc800078e0004 */
[----:B------:R-:W-:Y:S01]  /*2510*/  IMAD R11, R11, R16, RZ ;  /* 0x000000100b0b7224 */ /* 0x000fe200078e02ff */
[----:B------:R-:W-:-:S03]  /*2520*/  MOV R20, R2 ;  /* 0x0000000200147202 */ /* 0x000fc60000000f00 */
[----:B------:R-:W-:-:S05]  /*2530*/  IMAD R11, R17, R15, R11 ;  /* 0x0000000f110b7224 */ /* 0x000fca00078e020b */
[----:B------:R-:W-:-:S07]  /*2540*/  IADD3 R0, PT, PT, R3, R11, RZ ;  /* 0x0000000b03007210 */ /* 0x000fce0007ffe0ff */
.L_x_501:
[----:B------:R-:W-:Y:S05]  /*2550*/  BSYNC.RECONVERGENT B0 ;  /* 0x0000000000007941 */ /* 0x000fea0003800200 */
.L_x_499:
[----:B------:R-:W0:Y:S01]  /*2560*/  LDC.64 R6, c[0x0][0x398] ;  /* 0x0000e600ff067b82 */ /* 0x000e220000000a00 */
[----:B------:R-:W-:-:S07]  /*2570*/  IADD3 R2, PT, PT, R14, -0x1, RZ ;  /* 0xffffffff0e027810 */ /* 0x000fce0007ffe0ff */
[----:B------:R-:W1:Y:S08]  /*2580*/  LDC.64 R16, c[0x0][0x3b0] ;  /* 0x0000ec00ff107b82 */ /* 0x000e700000000a00 */
[----:B------:R-:W2:Y:S01]  /*2590*/  LDC.64 R4, c[0x0][0x3a0] ;  /* 0x0000e800ff047b82 */ /* 0x000ea20000000a00 */
[----:B0-----:R-:W-:-:S06]  /*25a0*/  IMAD.WIDE.U32 R6, R14, 0x8, R6 ;  /* 0x000000080e067825 */ /* 0x001fcc00078e0006 */
[----:B------:R-:W3:Y:S01]  /*25b0*/  LDG.E.64.CONSTANT R6, desc[UR8][R6.64] ;  /* 0x0000000806067981 */ /* 0x000ee2000c1e9b00 */
[----:B-1----:R-:W-:-:S06]  /*25c0*/  IMAD.WIDE.U32 R16, R2, 0x8, R16 ;  /* 0x0000000802107825 */ /* 0x002fcc00078e0010 */
[----:B------:R-:W4:Y:S01]  /*25d0*/  LDG.E.64.CONSTANT R16, desc[UR8][R16.64] ;  /* 0x0000000810107981 */ /* 0x000f22000c1e9b00 */
[----:B--2---:R-:W-:-:S06]  /*25e0*/  IMAD.WIDE.U32 R4, R14, 0x8, R4 ;  /* 0x000000080e047825 */ /* 0x004fcc00078e0004 */
[----:B------:R-:W2:Y:S01]  /*25f0*/  LDG.E.64.CONSTANT R4, desc[UR8][R4.64] ;  /* 0x0000000804047981 */ /* 0x000ea2000c1e9b00 */
[----:B------:R-:W-:Y:S01]  /*2600*/  IMAD.MOV.U32 R11, RZ, RZ, R21 ;  /* 0x000000ffff0b7224 */ /* 0x000fe200078e0015 */
[----:B------:R-:W-:Y:S01]  /*2610*/  BSSY.RECONVERGENT B0, `(.L_x_502) ;  /* 0x0000035000007945 */ /* 0x000fe20003800200 */
[----:B---3--:R-:W-:-:S04]  /*2620*/  IMAD R3, R7, R20, RZ ;  /* 0x0000001407037224 */ /* 0x008fc800078e02ff */
[----:B------:R-:W-:Y:S01]  /*2630*/  IMAD R33, R6, R0, R3 ;  /* 0x0000000006217224 */ /* 0x000fe200078e0203 */
[----:B----4-:R-:W-:-:S04]  /*2640*/  LOP3.LUT R3, R19, R17, RZ, 0xfc, !PT ;  /* 0x0000001113037212 */ /* 0x010fc800078efcff */
[----:B------:R-:W-:Y:S01]  /*2650*/  ISETP.NE.U32.AND P0, PT, R3, RZ, PT ;  /* 0x000000ff0300720c */ /* 0x000fe20003f05070 */
[----:B------:R-:W-:-:S04]  /*2660*/  IMAD.WIDE.U32 R22, R6, R20, R8 ;  /* 0x0000001406167225 */ /* 0x000fc800078e0008 */
[-C--:B--2---:R-:W-:Y:S02]  /*2670*/  IMAD R9, R5, R20.reuse, RZ ;  /* 0x0000001405097224 */ /* 0x084fe400078e02ff */
[----:B------:R-:W-:-:S04]  /*2680*/  IMAD.WIDE.U32 R20, R4, R20, R10 ;  /* 0x0000001404147225 */ /* 0x000fc800078e000a */
[----:B------:R-:W-:Y:S01]  /*2690*/  IMAD R9, R4, R0, R9 ;  /* 0x0000000004097224 */ /* 0x000fe200078e0209 */
[----:B------:R-:W-:-:S04]  /*26a0*/  IADD3 R33, PT, PT, R23, R33, RZ ;  /* 0x0000002117217210 */ /* 0x000fc80007ffe0ff */
[----:B------:R-:W-:Y:S01]  /*26b0*/  IADD3 R25, PT, PT, R21, R9, RZ ;  /* 0x0000000915197210 */ /* 0x000fe20007ffe0ff */
[----:B------:R-:W-:Y:S06]  /*26c0*/  @P0 BRA `(.L_x_503) ;  /* 0x0000000000600947 */ /* 0x000fec0003800000 */
[----:B------:R-:W0:Y:S01]  /*26d0*/  I2F.U32.RP R0, R16 ;  /* 0x0000001000007306 */ /* 0x000e220000209000 */
[----:B------:R-:W-:Y:S01]  /*26e0*/  IADD3 R3, PT, PT, RZ, -R16, RZ ;  /* 0x80000010ff037210 */ /* 0x000fe20007ffe0ff */
[----:B------:R-:W-:Y:S01]  /*26f0*/  HFMA2 R17, -RZ, RZ, 0, 0 ;  /* 0x00000000ff117431 */ /* 0x000fe200000001ff */
[----:B------:R-:W-:-:S05]  /*2700*/  ISETP.NE.U32.AND P2, PT, R16, RZ, PT ;  /* 0x000000ff1000720c */ /* 0x000fca0003f45070 */
[----:B0-----:R-:W0:Y:S02]  /*2710*/  MUFU.RCP R0, R0 ;  /* 0x0000000000007308 */ /* 0x001e240000001000 */
[----:B0-----:R-:W-:Y:S01]  /*2720*/  VIADD R4, R0, 0xffffffe ;  /* 0x0ffffffe00047836 */ /* 0x001fe20000000000 */
[----:B------:R-:W-:-:S05]  /*2730*/  MOV R0, RZ ;  /* 0x000000ff00007202 */ /* 0x000fca0000000f00 */
        /* <DEDUP_REMOVED lines=8> */
[----:B------:R-:W-:Y:S02]  /*27c0*/  @P0 IADD3 R3, PT, PT, -R16, R3, RZ ;  /* 0x0000000310030210 */ /* 0x000fe40007ffe1ff */
[----:B------:R-:W-:Y:S02]  /*27d0*/  @P0 IADD3 R5, PT, PT, R5, 0x1, RZ ;  /* 0x0000000105050810 */ /* 0x000fe40007ffe0ff */
[----:B------:R-:W-:-:S13]  /*27e0*/  ISETP.GE.U32.AND P1, PT, R3, R16, PT ;  /* 0x000000100300720c */ /* 0x000fda0003f26070 */
[----:B------:R-:W-:Y:S01]  /*27f0*/  @P1 VIADD R5, R5, 0x1 ;  /* 0x0000000105051836 */ /* 0x000fe20000000000 */
[----:B------:R-:W-:-:S04]  /*2800*/  @!P2 LOP3.LUT R5, RZ, R16, RZ, 0x33, !PT ;  /* 0x00000010ff05a212 */ /* 0x000fc800078e33ff */
[----:B------:R-:W-:-:S05]  /*2810*/  IADD3 R3, PT, PT, -R5, RZ, RZ ;  /* 0x000000ff05037210 */ /* 0x000fca0007ffe1ff */
[----:B------:R-:W-:Y:S02]  /*2820*/  IMAD R3, R16, R3, R18 ;  /* 0x0000000310037224 */ /* 0x000fe400078e0212 */
[----:B------:R-:W-:Y:S01]  /*2830*/  IMAD.MOV.U32 R16, RZ, RZ, R5 ;  /* 0x000000ffff107224 */ /* 0x000fe200078e0005 */
[----:B------:R-:W-:Y:S06]  /*2840*/  BRA `(.L_x_504) ;  /* 0x0000000000447947 */ /* 0x000fec0003800000 */
.L_x_503:
[----:B------:R-:W-:Y:S01]  /*2850*/  MOV R11, R18 ;  /* 0x00000012000b7202 */ /* 0x000fe20000000f00 */
[----:B------:R-:W-:Y:S01]  /*2860*/  IMAD.MOV.U32 R5, RZ, RZ, R19 ;  /* 0x000000ffff057224 */ /* 0x000fe200078e0013 */
[----:B------:R-:W-:Y:S02]  /*2870*/  MOV R3, R16 ;  /* 0x0000001000037202 */ /* 0x000fe40000000f00 */
[----:B------:R-:W-:Y:S02]  /*2880*/  MOV R4, R17 ;  /* 0x0000001100047202 */ /* 0x000fe40000000f00 */
[----:B------:R-:W-:-:S07]  /*2890*/  MOV R0, 0x28b0 ;  /* 0x000028b000007802 */ /* 0x000fce0000000f00 */
[----:B------:R-:W-:Y:S05]  /*28a0*/  CALL.REL.NOINC `($__internal_12_$__cuda_sm20_div_u64) ;  /* 0x0000002c00487944 */ /* 0x000fea0003c00000 */
[----:B------:R-:W-:Y:S02]  /*28b0*/  IADD3 R9, P0, PT, RZ, -R6, RZ ;  /* 0x80000006ff097210 */ /* 0x000fe40007f1e0ff */
[----:B------:R-:W-:Y:S02]  /*28c0*/  MOV R4, R18 ;  /* 0x0000001200047202 */ /* 0x000fe40000000f00 */
[----:B------:R-:W-:Y:S01]  /*28d0*/  MOV R5, R19 ;  /* 0x0000001300057202 */ /* 0x000fe20000000f00 */
[----:B------:R-:W-:-:S04]  /*28e0*/  IMAD.X R3, RZ, RZ, ~R7, P0 ;  /* 0x000000ffff037224 */ /* 0x000fc800000e0e07 */
[----:B------:R-:W-:Y:S02]  /*28f0*/  IMAD R3, R3, R16, RZ ;  /* 0x0000001003037224 */ /* 0x000fe400078e02ff */
[----:B------:R-:W-:Y:S01]  /*2900*/  IMAD.WIDE.U32 R4, R16, R9, R4 ;  /* 0x0000000910047225 */ /* 0x000fe200078e0004 */
[----:B------:R-:W-:-:S03]  /*2910*/  MOV R16, R6 ;  /* 0x0000000600107202 */ /* 0x000fc60000000f00 */
[----:B------:R-:W-:Y:S02]  /*2920*/  IMAD R17, R17, R9, R3 ;  /* 0x0000000911117224 */ /* 0x000fe400078e0203 */
[----:B------:R-:W-:-:S03]  /*2930*/  IMAD.MOV.U32 R3, RZ, RZ, R4 ;  /* 0x000000ffff037224 */ /* 0x000fc600078e0004 */
[----:B------:R-:W-:Y:S01]  /*2940*/  IADD3 R0, PT, PT, R5, R17, RZ ;  /* 0x0000001105007210 */ /* 0x000fe20007ffe0ff */
[----:B------:R-:W-:-:S07]  /*2950*/  IMAD.MOV.U32 R17, RZ, RZ, R7 ;  /* 0x000000ffff117224 */ /* 0x000fce00078e0007 */
.L_x_504:
[----:B------:R-:W-:Y:S05]  /*2960*/  BSYNC.RECONVERGENT B0 ;  /* 0x0000000000007941 */ /* 0x000fea0003800200 */
.L_x_502:
        /* <DEDUP_REMOVED lines=10> */
[----:B------:R-:W-:Y:S01]  /*2a10*/  MOV R32, R22 ;  /* 0x0000001600207202 */ /* 0x000fe20000000f00 */
[----:B------:R-:W-:Y:S01]  /*2a20*/  IMAD.MOV.U32 R24, RZ, RZ, R20 ;  /* 0x000000ffff187224 */ /* 0x000fe200078e0014 */
[----:B------:R-:W-:Y:S01]  /*2a30*/  BSSY.RECONVERGENT B0, `(.L_x_505) ;  /* 0x0000035000007945 */ /* 0x000fe20003800200 */
[----:B---3--:R-:W-:-:S04]  /*2a40*/  LOP3.LUT R2, R17, R19, RZ, 0xfc, !PT ;  /* 0x0000001311027212 */ /* 0x008fc800078efcff */
[----:B------:R-:W-:Y:S01]  /*2a50*/  ISETP.NE.U32.AND P0, PT, R2, RZ, PT ;  /* 0x000000ff0200720c */ /* 0x000fe20003f05070 */
[-C--:B----4-:R-:W-:Y:S02]  /*2a60*/  IMAD R9, R7, R3.reuse, RZ ;  /* 0x0000000307097224 */ /* 0x090fe400078e02ff */
[----:B------:R-:W-:-:S04]  /*2a70*/  IMAD.WIDE.U32 R32, R6, R3, R32 ;  /* 0x0000000306207225 */ /* 0x000fc800078e0020 */
[-C--:B--2---:R-:W-:Y:S02]  /*2a80*/  IMAD R11, R5, R3.reuse, RZ ;  /* 0x00000003050b7224 */ /* 0x084fe400078e02ff */
[----:B------:R-:W-:Y:S02]  /*2a90*/  IMAD R9, R6, R0, R9 ;  /* 0x0000000006097224 */ /* 0x000fe400078e0209 */
        /* <DEDUP_REMOVED lines=29> */
.L_x_506:
        /* <DEDUP_REMOVED lines=9> */
[--C-:B------:R-:W-:Y:S01]  /*2d00*/  IMAD.X R3, RZ, RZ, ~R7.reuse, P0 ;  /* 0x000000ffff037224 */ /* 0x100fe200000e0e07 */
[----:B------:R-:W-:Y:S01]  /*2d10*/  MOV R16, R6 ;  /* 0x0000000600107202 */ /* 0x000fe20000000f00 */
[----:B------:R-:W-:Y:S02]  /*2d20*/  IMAD.MOV.U32 R17, RZ, RZ, R7 ;  /* 0x000000ffff117224 */ /* 0x000fe400078e0007 */
[----:B------:R-:W-:Y:S02]  /*2d30*/  IMAD R3, R3, R18, RZ ;  /* 0x0000001203037224 */ /* 0x000fe400078e02ff */
[----:B------:R-:W-:-:S04]  /*2d40*/  IMAD.WIDE.U32 R4, R18, R11, R4 ;  /* 0x0000000b12047225 */ /* 0x000fc800078e0004 */
[----:B------:R-:W-:Y:S02]  /*2d50*/  IMAD R19, R19, R11, R3 ;  /* 0x0000000b13137224 */ /* 0x000fe400078e0203 */
[----:B------:R-:W-:-:S03]  /*2d60*/  IMAD.MOV.U32 R3, RZ, RZ, R4 ;  /* 0x000000ffff037224 */ /* 0x000fc600078e0004 */
[----:B------:R-:W-:-:S07]  /*2d70*/  IADD3 R0, PT, PT, R5, R19, RZ ;  /* 0x0000001305007210 */ /* 0x000fce0007ffe0ff */
.L_x_507:
[----:B------:R-:W-:Y:S05]  /*2d80*/  BSYNC.RECONVERGENT B0 ;  /* 0x0000000000007941 */ /* 0x000fea0003800200 */
.L_x_505:
        /* <DEDUP_REMOVED lines=25> */
[----:B------:R-:W-:Y:S02]  /*2f20*/  IADD3 R3, PT, PT, RZ, -R18, RZ ;  /* 0x80000012ff037210 */ /* 0x000fe40007ffe0ff */
[----:B------:R-:W-:-:S05]  /*2f30*/  ISETP.NE.U32.AND P2, PT, R18, RZ, PT ;  /* 0x000000ff1200720c */ /* 0x000fca0003f45070 */
[----:B0-----:R-:W0:Y:S02]  /*2f40*/  MUFU.RCP R0, R0 ;  /* 0x0000000000007308 */ /* 0x001e240000001000 */
[----:B0-----:R-:W-:Y:S02]  /*2f50*/  VIADD R4, R0, 0xffffffe ;  /* 0x0ffffffe00047836 */ /* 0x001fe40000000000 */
[----:B------:R-:W-:-:S04]  /*2f60*/  IMAD.MOV.U32 R0, RZ, RZ, RZ ;  /* 0x000000ffff007224 */ /* 0x000fc800078e00ff */
[----:B------:R0:W1:Y:S02]  /*2f70*/  F2I.FTZ.U32.TRUNC.NTZ R5, R4 ;  /* 0x0000000400057305 */ /* 0x000064000021f000 */
[----:B0-----:R-:W-:Y:S02]  /*2f80*/  HFMA2 R4, -RZ, RZ, 0, 0 ;  /* 0x00000000ff047431 */ /* 0x001fe400000001ff */
[----:B-1----:R-:W-:-:S04]  /*2f90*/  IMAD R3, R3, R5, RZ ;  /* 0x0000000503037224 */ /* 0x002fc800078e02ff */
[----:B------:R-:W-:-:S06]  /*2fa0*/  IMAD.HI.U32 R5, R5, R3, R4 ;  /* 0x0000000305057227 */ /* 0x000fcc00078e0004 */
[----:B------:R-:W-:Y:S01]  /*2fb0*/  IMAD.HI.U32 R20, R5, R16, RZ ;  /* 0x0000001005147227 */ /* 0x000fe200078e00ff */
[----:B------:R-:W-:-:S03]  /*2fc0*/  MOV R5, RZ ;  /* 0x000000ff00057202 */ /* 0x000fc60000000f00 */
        /* <DEDUP_REMOVED lines=9> */
[----:B------:R-:W-:Y:S01]  /*3060*/  IMAD R17, R18, R17, R16 ;  /* 0x0000001112117224 */ /* 0x000fe200078e0210 */
[----:B------:R-:W-:Y:S06]  /*3070*/  BRA `(.L_x_510) ;  /* 0x0000000000447947 */ /* 0x000fec0003800000 */
.L_x_509:
        /* <DEDUP_REMOVED lines=17> */
.L_x_510:
[----:B------:R-:W-:Y:S05]  /*3190*/  BSYNC.RECONVERGENT B0 ;  /* 0x0000000000007941 */ /* 0x000fea0003800200 */
.L_x_508:
[----:B------:R-:W0:Y:S08]  /*31a0*/  LDC.64 R6, c[0x0][0x398] ;  /* 0x0000e600ff067b82 */ /* 0x000e300000000a00 */
[----:B------:R-:W1:Y:S01]  /*31b0*/  LDC.64 R10, c[0x0][0x3a0] ;  /* 0x0000e800ff0a7b82 */ /* 0x000e620000000a00 */
[----:B0-----:R-:W-:-:S06]  /*31c0*/  IMAD.WIDE.U32 R6, R2, 0x8, R6 ;  /* 0x0000000802067825 */ /* 0x001fcc00078e0006 */
[----:B------:R-:W2:Y:S01]  /*31d0*/  LDG.E.64.CONSTANT R6, desc[UR8][R6.64] ;  /* 0x0000000806067981 */ /* 0x000ea2000c1e9b00 */
[----:B-1----:R-:W-:-:S06]  /*31e0*/  IMAD.WIDE.U32 R2, R2, 0x8, R10 ;  /* 0x0000000802027825 */ /* 0x002fcc00078e000a */
[----:B------:R-:W3:Y:S01]  /*31f0*/  LDG.E.64.CONSTANT R2, desc[UR8][R2.64] ;  /* 0x0000000802027981 */ /* 0x000ee2000c1e9b00 */
[----:B------:R-:W-:Y:S01]  /*3200*/  IMAD.MOV.U32 R32, RZ, RZ, R22 ;  /* 0x000000ffff207224 */ /* 0x000fe200078e0016 */
[----:B------:R-:W-:Y:S02]  /*3210*/  MOV R24, R8 ;  /* 0x0000000800187202 */ /* 0x000fe40000000f00 */
[----:B------:R-:W-:Y:S01]  /*3220*/  IADD3 R14, PT, PT, R14, -0x4, RZ ;  /* 0xfffffffc0e0e7810 */ /* 0x000fe20007ffe0ff */
[-C--:B--2---:R-:W-:Y:S02]  /*3230*/  IMAD R11, R7, R17.reuse, RZ ;  /* 0x00000011070b7224 */ /* 0x084fe400078e02ff */
[----:B------:R-:W-:-:S04]  /*3240*/  IMAD.WIDE.U32 R8, R6, R17, R32 ;  /* 0x0000001106087225 */ /* 0x000fc800078e0020 */
[-C--:B---3--:R-:W-:Y:S02]  /*3250*/  IMAD R19, R3, R17.reuse, RZ ;  /* 0x0000001103137224 */ /* 0x088fe400078e02ff */
[----:B------:R-:W-:Y:S02]  /*3260*/  IMAD R15, R6, R0, R11 ;  /* 0x00000000060f7224 */ /* 0x000fe400078e020b */
[----:B------:R-:W-:-:S04]  /*3270*/  IMAD.WIDE.U32 R10, R2, R17, R24 ;  /* 0x00000011020a7225 */ /* 0x000fc800078e0018 */
[----:B------:R-:W-:Y:S01]  /*3280*/  IMAD R19, R2, R0, R19 ;  /* 0x0000000002137224 */ /* 0x000fe200078e0213 */
[----:B------:R-:W-:-:S03]  /*3290*/  IADD3 R9, PT, PT, R9, R15, RZ ;  /* 0x0000000f09097210 */ /* 0x000fc60007ffe0ff */
[----:B------:R-:W-:-:S07]  /*32a0*/  IMAD.IADD R21, R11, 0x1, R19 ;  /* 0x000000010b157824 */ /* 0x000fce00078e0213 */
.L_x_498:
[----:B------:R-:W-:-:S09]  /*32b0*/  UISETP.NE.AND UP0, UPT, UR4, URZ, UPT ;  /* 0x000000ff0400728c */ /* 0x000fd2000bf05270 */
[----:B------:R-:W-:Y:S05]  /*32c0*/  BRA.U !UP0, `(.L_x_471) ;  /* 0x0000000908cc7547 */ /* 0x000fea000b800000 */
[----:B------:R-:W-:-:S09]  /*32d0*/  UISETP.NE.AND UP0, UPT, UR4, 0x1, UPT ;  /* 0x000000010400788c */ /* 0x000fd2000bf05270 */
[----:B------:R-:W-:Y:S05]  /*32e0*/  BRA.U !UP0, `(.L_x_511) ;  /* 0x0000000508f87547 */ /* 0x000fea000b800000 */
[----:B------:R-:W0:Y:S02]  /*32f0*/  LDC.64 R2, c[0x0][0x3b0] ;  /* 0x0000ec00ff027b82 */ /* 0x000e240000000a00 */
[----:B0-----:R-:W-:-:S05]  /*3300*/  IMAD.WIDE.U32 R2, R14, 0x8, R2 ;  /* 0x000000080e027825 */ /* 0x001fca00078e0002 */
[----:B------:R-:W2:Y:S01]  /*3310*/  LDG.E.64.CONSTANT R16, desc[UR8][R2.64] ;  /* 0x0000000802107981 */ /* 0x000ea2000c1e9b00 */
[----:B------:R-:W-:Y:S01]  /*3320*/  BSSY.RECONVERGENT B0, `(.L_x_512) ;  /* 0x0000029000007945 */ /* 0x000fe20003800200 */
[----:B--2---:R-:W-:-:S04]  /*3330*/  LOP3.LUT R0, R5, R17, RZ, 0xfc, !PT ;  /* 0x0000001105007212 */ /* 0x004fc800078efcff */
        /* <DEDUP_REMOVED lines=19> */
[----:B------:R-:W-:-:S13]  /*3470*/  ISETP.GE.U32.AND P1, PT, R3, R16, PT ;  /* 0x000000100300720c */ /* 0x000fda0003f26070 */
[----:B------:R-:W-:Y:S02]  /*3480*/  @P1 IADD3 R18, PT, PT, R18, 0x1, RZ ;  /* 0x0000000112121810 */ /* 0x000fe40007ffe0ff */
[----:B------:R-:W-:-:S05]  /*3490*/  @!P2 LOP3.LUT R18, RZ, R16, RZ, 0x33, !PT ;  /* 0x00000010ff12a212 */ /* 0x000fca00078e33ff */
[----:B------:R-:W-:-:S04]  /*34a0*/  IMAD.MOV R3, RZ, RZ, -R18 ;  /* 0x000000ffff037224 */ /* 0x000fc800078e0a12 */
[----:B------:R-:W-:Y:S01]  /*34b0*/  IMAD R22, R16, R3, R20 ;  /* 0x0000000310167224 */ /* 0x000fe200078e0214 */
[----:B------:R-:W-:Y:S06]  /*34c0*/  BRA `(.L_x_514) ;  /* 0x0000000000387947 */ /* 0x000fec0003800000 */
.L_x_513:
[----:B------:R-:W-:Y:S01]  /*34d0*/  IMAD.MOV.U32 R11, RZ, RZ, R20 ;  /* 0x000000ffff0b7224 */ /* 0x000fe200078e0014 */
[----:B------:R-:W-:Y:S02]  /*34e0*/  MOV R3, R16 ;  /* 0x0000001000037202 */ /* 0x000fe40000000f00 */
[----:B------:R-:W-:Y:S02]  /*34f0*/  MOV R4, R17 ;  /* 0x0000001100047202 */ /* 0x000fe40000000f00 */
[----:B------:R-:W-:-:S07]  /*3500*/  MOV R0, 0x3520 ;  /* 0x0000352000007802 */ /* 0x000fce0000000f00 */
[----:B------:R-:W-:Y:S05]  /*3510*/  CALL.REL.NOINC `($__internal_12_$__cuda_sm20_div_u64) ;  /* 0x00000020002c7944 */ /* 0x000fea0003c00000 */
[----:B------:R-:W-:Y:S01]  /*3520*/  IADD3 R11, P0, PT, RZ, -R6, RZ ;  /* 0x80000006ff0b7210 */ /* 0x000fe20007f1e0ff */
[----:B------:R-:W-:Y:S01]  /*3530*/  IMAD.MOV.U32 R18, RZ, RZ, R6 ;  /* 0x000000ffff127224 */ /* 0x000fe200078e0006 */
[----:B------:R-:W-:Y:S02]  /*3540*/  MOV R4, R20 ;  /* 0x0000001400047202 */ /* 0x000fe40000000f00 */
[----:B------:R-:W-:Y:S01]  /*3550*/  MOV R19, R7 ;  /* 0x0000000700137202 */ /* 0x000fe20000000f00 */
[----:B------:R-:W-:Y:S02]  /*3560*/  IMAD.X R3, RZ, RZ, ~R7, P0 ;  /* 0x000000ffff037224 */ /* 0x000fe400000e0e07 */
[----:B------:R-:W-:-:S04]  /*3570*/  IMAD.WIDE.U32 R22, R16, R11, R4 ;  /* 0x0000000b10167225 */ /* 0x000fc800078e0004 */
[----:B------:R-:W-:-:S04]  /*3580*/  IMAD R3, R3, R16, RZ ;  /* 0x0000001003037224 */ /* 0x000fc800078e02ff */
[----:B------:R-:W-:-:S05]  /*3590*/  IMAD R3, R17, R11, R3 ;  /* 0x0000000b11037224 */ /* 0x000fca00078e0203 */
[----:B------:R-:W-:-:S07]  /*35a0*/  IADD3 R0, PT, PT, R23, R3, RZ ;  /* 0x0000000317007210 */ /* 0x000fce0007ffe0ff */
.L_x_514:
[----:B------:R-:W-:Y:S05]  /*35b0*/  BSYNC.RECONVERGENT B0 ;  /* 0x0000000000007941 */ /* 0x000fea0003800200 */
.L_x_512:
        /* <DEDUP_REMOVED lines=46> */
.L_x_516:
        /* <DEDUP_REMOVED lines=12> */
[----:B------:R-:W-:-:S04]  /*3960*/  IMAD R3, R3, R16, RZ ;  /* 0x0000001003037224 */ /* 0x000fc800078e02ff */
[----:B------:R-:W-:Y:S02]  /*3970*/  IMAD R3, R17, R11, R3 ;  /* 0x0000000b11037224 */ /* 0x000fe400078e0203 */
[----:B------:R-:W-:-:S03]  /*3980*/  IMAD.MOV.U32 R17, RZ, RZ, R4 ;  /* 0x000000ffff117224 */ /* 0x000fc600078e0004 */
[----:B------:R-:W-:Y:S02]  /*3990*/  IADD3 R0, PT, PT, R5, R3, RZ ;  /* 0x0000000305007210 */ /* 0x000fe40007ffe0ff */
[----:B------:R-:W-:-:S07]  /*39a0*/  MOV R5, R7 ;  /* 0x0000000700057202 */ /* 0x000fce0000000f00 */
.L_x_517:
[----:B------:R-:W-:Y:S05]  /*39b0*/  BSYNC.RECONVERGENT B0 ;  /* 0x0000000000007941 */ /* 0x000fea0003800200 */
.L_x_515:
        /* <DEDUP_REMOVED lines=17> */
.L_x_511:
[----:B------:R-:W0:Y:S02]  /*3ad0*/  LDCU UR4, c[0x0][0x3b8] ;  /* 0x00007700ff0477ac */ /* 0x000e240008000800 */
[----:B0-----:R-:W-:-:S04]  /*3ae0*/  ULOP3.LUT UR4, UR4, 0x1, URZ, 0xc0, !UPT ;  /* 0x0000000104047892 */ /* 0x001fc8000f8ec0ff */
[----:B------:R-:W-:-:S09]  /*3af0*/  UISETP.NE.U32.AND UP0, UPT, UR4, 0x1, UPT ;  /* 0x000000010400788c */ /* 0x000fd2000bf05070 */
[----:B------:R-:W-:Y:S05]  /*3b00*/  BRA.U UP0, `(.L_x_471) ;  /* 0x0000000100bc7547 */ /* 0x000fea000b800000 */
        /* <DEDUP_REMOVED lines=8> */
[----:B------:R-:W-:Y:S01]  /*3b90*/  IMAD.MOV R3, RZ, RZ, -R2 ;  /* 0x000000ffff037224 */ /* 0x000fe200078e0a02 */
[----:B------:R-:W-:-:S06]  /*3ba0*/  ISETP.NE.U32.AND P1, PT, R2, RZ, PT ;  /* 0x000000ff0200720c */ /* 0x000fcc0003f25070 */
[----:B0-----:R-:W0:Y:S02]  /*3bb0*/  MUFU.RCP R0, R0 ;  /* 0x0000000000007308 */ /* 0x001e240000001000 */
[----:B0-----:R-:W-:-:S06]  /*3bc0*/  IADD3 R4, PT, PT, R0, 0xffffffe, RZ ;  /* 0x0ffffffe00047810 */ /* 0x001fcc0007ffe0ff */
[----:B------:R0:W1:Y:S02]  /*3bd0*/  F2I.FTZ.U32.TRUNC.NTZ R5, R4 ;  /* 0x0000000400057305 */ /* 0x000064000021f000 */
[----:B0-----:R-:W-:Y:S02]  /*3be0*/  HFMA2 R4, -RZ, RZ, 0, 0 ;  /* 0x00000000ff047431 */ /* 0x001fe400000001ff */
[----:B-1----:R-:W-:-:S04]  /*3bf0*/  IMAD R3, R3, R5, RZ ;  /* 0x0000000503037224 */ /* 0x002fc800078e02ff */
[----:B------:R-:W-:-:S04]  /*3c00*/  IMAD.HI.U32 R5, R5, R3, R4 ;  /* 0x0000000305057227 */ /* 0x000fc800078e0004 */
[----:B------:R-:W-:Y:S02]  /*3c10*/  IMAD.MOV.U32 R3, RZ, RZ, RZ ;  /* 0x000000ffff037224 */ /* 0x000fe400078e00ff */
[----:B------:R-:W-:-:S05]  /*3c20*/  IMAD.HI.U32 R5, R5, R20, RZ ;  /* 0x0000001405057227 */ /* 0x000fca00078e00ff */
[----:B------:R-:W-:-:S05]  /*3c30*/  IADD3 R5, PT, PT, -R5, RZ, RZ ;  /* 0x000000ff05057210 */ /* 0x000fca0007ffe1ff */
[----:B------:R-:W-:-:S05]  /*3c40*/  IMAD R5, R2, R5, R20 ;  /* 0x0000000502057224 */ /* 0x000fca00078e0214 */
[----:B------:R-:W-:-:S13]  /*3c50*/  ISETP.GE.U32.AND P0, PT, R5, R2, PT ;  /* 0x000000020500720c */ /* 0x000fda0003f06070 */
[----:B------:R-:W-:-:S05]  /*3c60*/  @P0 IMAD.IADD R5, R5, 0x1, -R2 ;  /* 0x0000000105050824 */ /* 0x000fca00078e0a02 */
[----:B------:R-:W-:-:S13]  /*3c70*/  ISETP.GE.U32.AND P0, PT, R5, R2, PT ;  /* 0x000000020500720c */ /* 0x000fda0003f06070 */
[----:B------:R-:W-:Y:S02]  /*3c80*/  @P0 IADD3 R5, PT, PT, -R2, R5, RZ ;  /* 0x0000000502050210 */ /* 0x000fe40007ffe1ff */
[----:B------:R-:W-:-:S04]  /*3c90*/  @!P1 LOP3.LUT R5, RZ, R2, RZ, 0x33, !PT ;  /* 0x00000002ff059212 */ /* 0x000fc800078e33ff */
[----:B------:R-:W-:Y:S01]  /*3ca0*/  MOV R2, R5 ;  /* 0x0000000500027202 */ /* 0x000fe20000000f00 */
[----:B------:R-:W-:Y:S06]  /*3cb0*/  BRA `(.L_x_520) ;  /* 0x0000000000107947 */ /* 0x000fec0003800000 */
.L_x_519:
[----:B------:R-:W-:-:S07]  /*3cc0*/  MOV R0, 0x3ce0 ;  /* 0x00003ce000007802 */ /* 0x000fce0000000f00 */
[----:B------:R-:W-:Y:S05]  /*3cd0*/  CALL.REL.NOINC `($__internal_13_$__cuda_sm20_rem_u64) ;  /* 0x0000001c00547944 */ /* 0x000fea0003c00000 */
[----:B------:R-:W-:Y:S02]  /*3ce0*/  MOV R2, R4 ;  /* 0x0000000400027202 */ /* 0x000fe40000000f00 */
[----:B------:R-:W-:-:S07]  /*3cf0*/  MOV R3, R5 ;  /* 0x0000000500037202 */ /* 0x000fce0000000f00 */
.L_x_520:
[----:B------:R-:W-:Y:S05]  /*3d00*/  BSYNC.RECONVERGENT B0 ;  /* 0x0000000000007941 */ /* 0x000fea0003800200 */
.L_x_518:
[----:B------:R-:W0:Y:S08]  /*3d10*/  LDC.64 R4, c[0x0][0x398] ;  /* 0x0000e600ff047b82 */ /* 0x000e300000000a00 */
[----:B------:R-:W1:Y:S01]  /*3d20*/  LDC.64 R6, c[0x0][0x3a0] ;  /* 0x0000e800ff067b82 */ /* 0x000e620000000a00 */
[----:B0-----:R-:W-:-:S06]  /*3d30*/  IMAD.WIDE.U32 R4, R14, 0x8, R4 ;  /* 0x000000080e047825 */ /* 0x001fcc00078e0004 */
[----:B------:R-:W2:Y:S01]  /*3d40*/  LDG.E.64.CONSTANT R4, desc[UR8][R4.64] ;  /* 0x0000000804047981 */ /* 0x000ea2000c1e9b00 */
[----:B-1----:R-:W-:-:S06]  /*3d50*/  IMAD.WIDE.U32 R14, R14, 0x8, R6 ;  /* 0x000000080e0e7825 */ /* 0x002fcc00078e0006 */
[----:B------:R-:W3:Y:S01]  /*3d60*/  LDG.E.64.CONSTANT R14, desc[UR8][R14.64] ;  /* 0x000000080e0e7981 */ /* 0x000ee2000c1e9b00 */
[----:B------:R-:W-:Y:S02]  /*3d70*/  IMAD.MOV.U32 R11, RZ, RZ, R21 ;  /* 0x000000ffff0b7224 */ /* 0x000fe400078e0015 */
[-C--:B--2---:R-:W-:Y:S02]  /*3d80*/  IMAD R7, R5, R2.reuse, RZ ;  /* 0x0000000205077224 */ /* 0x084fe400078e02ff */
[----:B------:R-:W-:-:S04]  /*3d90*/  IMAD.WIDE.U32 R8, R4, R2, R8 ;  /* 0x0000000204087225 */ /* 0x000fc800078e0008 */
[-C--:B---3--:R-:W-:Y:S02]  /*3da0*/  IMAD R17, R15, R2.reuse, RZ ;  /* 0x000000020f117224 */ /* 0x088fe400078e02ff */
[----:B------:R-:W-:Y:S02]  /*3db0*/  IMAD R7, R4, R3, R7 ;  /* 0x0000000304077224 */ /* 0x000fe400078e0207 */
[----:B------:R-:W-:-:S04]  /*3dc0*/  IMAD.WIDE.U32 R10, R14, R2, R10 ;  /* 0x000000020e0a7225 */ /* 0x000fc800078e000a */
[----:B------:R-:W-:Y:S01]  /*3dd0*/  IMAD R17, R14, R3, R17 ;  /* 0x000000030e117224 */ /* 0x000fe200078e0211 */
[----:B------:R-:W-:-:S04]  /*3de0*/  IADD3 R9, PT, PT, R9, R7, RZ ;  /* 0x0000000709097210 */ /* 0x000fc80007ffe0ff */
[----:B------:R-:W-:-:S07]  /*3df0*/  IADD3 R21, PT, PT, R11, R17, RZ ;  /* 0x000000110b157210 */ /* 0x000fce0007ffe0ff */
.L_x_471:
[----:B------:R-:W0:Y:S01]  /*3e00*/  LDCU.64 UR6, c[0x0][0x390] ;  /* 0x00007200ff0677ac */ /* 0x000e220008000a00 */
[----:B------:R-:W1:Y:S01]  /*3e10*/  LDC R6, c[0x0][0x3c8] ;  /* 0x0000f200ff067b82 */ /* 0x000e620000000800 */
[----:B------:R-:W2:Y:S01]  /*3e20*/  LDCU.64 UR4, c[0x0][0x388] ;  /* 0x00007100ff0477ac */ /* 0x000ea20008000a00 */
[----:B0-----:R-:W-:Y:S02]  /*3e30*/  LEA R4, P1, R10, UR6, 0x2 ;  /* 0x000000060a047c11 */ /* 0x001fe4000f8210ff */
[----:B--2---:R-:W-:Y:S02]  /*3e40*/  LEA R2, P0, R8, UR4, 0x2 ;  /* 0x0000000408027c11 */ /* 0x004fe4000f8010ff */
[----:B------:R-:W-:Y:S02]  /*3e50*/  LEA.HI.X R5, R10, UR7, R21, 0x2, P1 ;  /* 0x000000070a057c11 */ /* 0x000fe400088f1415 */
[----:B------:R-:W-:-:S04]  /*3e60*/  LEA.HI.X R3, R8, UR5, R9, 0x2, P0 ;  /* 0x0000000508037c11 */ /* 0x000fc800080f1409 */
[----:B------:R0:W5:Y:S04]  /*3e70*/  LDG.E.CONSTANT R5, desc[UR8][R4.64] ;  /* 0x0000000804057981 */ /* 0x000168000c1e9900 */
[----:B------:R0:W5:Y:S01]  /*3e80*/  LDG.E.CONSTANT R0, desc[UR8][R2.64] ;  /* 0x0000000802007981 */ /* 0x000162000c1e9900 */
[----:B-1----:R-:W-:Y:S01]  /*3e90*/  ISETP.GT.AND P0, PT, R6, 0x5, PT ;  /* 0x000000050600780c */ /* 0x002fe20003f04270 */
        /* <DEDUP_REMOVED lines=8> */
.L_x_1513:
[----:B------:R-:W-:Y:S05]  /*3f20*/  BRX R2 -0x3f30                                                           (*"BRANCH_TARGETS .L_x_1514,.L_x_1515,.L_x_1516,.L_x_523"*) ;  /* 0xffffffc002347949 */ /* 0x000fea000383ffff */
.L_x_1516:
[----:B-----5:R-:W-:Y:S01]  /*3f30*/  FMUL R7, R0, R5 ;  /* 0x0000000500077220 */ /* 0x020fe20000400000 */
[----:B------:R-:W-:Y:S06]  /*3f40*/  BRA `(.L_x_523) ;  /* 0x00000014008c7947 */ /* 0x000fec0003800000 */
.L_x_1514:
[----:B-----5:R-:W-:Y:S01]  /*3f50*/  FADD R7, R0, R5 ;  /* 0x0000000500077221 */ /* 0x020fe20000000000 */
[----:B------:R-:W-:Y:S06]  /*3f60*/  BRA `(.L_x_523) ;  /* 0x0000001400847947 */ /* 0x000fec0003800000 */
.L_x_1515:
[----:B-----5:R-:W-:Y:S01]  /*3f70*/  FADD R7, R0, -R5 ;  /* 0x8000000500077221 */ /* 0x020fe20000000000 */
[----:B------:R-:W-:Y:S06]  /*3f80*/  BRA `(.L_x_523) ;  /* 0x00000014007c7947 */ /* 0x000fec0003800000 */
.L_x_522:
        /* <DEDUP_REMOVED lines=40> */
.L_x_530:
[----:B------:R-:W-:Y:S05]  /*4210*/  BSYNC.RECONVERGENT B1 ;  /* 0x0000000000017941 */ /* 0x000fea0003800200 */
.L_x_529:
[----:B------:R-:W-:Y:S01]  /*4220*/  FFMA R2, -|R5|, R3, R2 ;  /* 0x0000000305027223 */ /* 0x000fe20000000302 */
[----:B------:R-:W-:Y:S06]  /*4230*/  BRA `(.L_x_527) ;  /* 0x0000000000787947 */ /* 0x000fec0003800000 */
.L_x_528:
        /* <DEDUP_REMOVED lines=14> */
.L_x_533:
[----:B------:R-:W-:-:S04]  /*4320*/  VIMNMX.U32 R3, PT, PT, R4, 0xb800000, PT ;  /* 0x0b80000004037848 */ /* 0x000fc80003fe0000 */
[C---:B------:R-:W-:Y:S02]  /*4330*/  IADD3 R2, PT, PT, R3.reuse, R2, RZ ;  /* 0x0000000203027210 */ /* 0x040fe40007ffe0ff */
[----:B------:R-:W-:-:S03]  /*4340*/  IADD3 R4, PT, PT, -R3, R4, RZ ;  /* 0x0000000403047210 */ /* 0x000fc60007ffe1ff */
        /* <DEDUP_REMOVED lines=10> */
.L_x_532:
[----:B------:R-:W-:Y:S05]  /*43f0*/  BSYNC.RECONVERGENT B1 ;  /* 0x0000000000017941 */ /* 0x000fea0003800200 */
.L_x_531:
[----:B------:R-:W-:-:S04]  /*4400*/  FMUL R2, R2, 1.1920928955078125e-07 ;  /* 0x3400000002027820 */ /* 0x000fc80000400000 */
[----:B------:R-:W-:-:S07]  /*4410*/  FMUL R2, R7, R2 ;  /* 0x0000000207027220 */ /* 0x000fce0000400000 */
.L_x_527:
[----:B------:R-:W-:Y:S05]  /*4420*/  BSYNC.RECONVERGENT B0 ;  /* 0x0000000000007941 */ /* 0x000fea0003800200 */
.L_x_526:
[C---:B------:R-:W-:Y:S02]  /*4430*/  FSETP.NAN.AND P0, PT, |R2|.reuse, |R2|, PT ;  /* 0x400000020200720b */ /* 0x040fe40003f08200 */
[----:B------:R-:W-:-:S04]  /*4440*/  LOP3.LUT R7, R2, 0x80000000, R0, 0xb8, !PT ;  /* 0x8000000002077812 */ /* 0x000fc800078eb800 */
[----:B------:R-:W-:Y:S01]  /*4450*/  FSEL R7, R2, R7, P0 ;  /* 0x0000000702077208 */ /* 0x000fe20000000000 */
[----:B------:R-:W-:Y:S06]  /*4460*/  BRA `(.L_x_523) ;  /* 0x0000001000447947 */ /* 0x000fec0003800000 */
.L_x_525:
[C---:B-----5:R-:W-:Y:S01]  /*4470*/  FMUL R3, |R0|.reuse, 16777216 ;  /* 0x4b80000000037820 */ /* 0x060fe20000400200 */
[----:B------:R-:W-:Y:S01]  /*4480*/  FSETP.GEU.AND P0, PT, |R0|, 1.175494350822287508e-38, PT ;  /* 0x008000000000780b */ /* 0x000fe20003f0e200 */
[----:B------:R-:W-:Y:S03]  /*4490*/  BSSY.RECONVERGENT B0, `(.L_x_534) ;  /* 0x0000059000007945 */ /* 0x000fe60003800200 */
[----:B------:R-:W-:-:S05]  /*44a0*/  FSEL R3, R3, |R0|, !P0 ;  /* 0x4000000003037208 */ /* 0x000fca0004000000 */
[----:B------:R-:W-:-:S05]  /*44b0*/  VIADD R2, R3, 0xc0cafb0d ;  /* 0xc0cafb0d03027836 */ /* 0x000fca0000000000 */
[----:B------:R-:W-:Y:S02]  /*44c0*/  LOP3.LUT R4, R2, 0xff800000, RZ, 0xc0, !PT ;  /* 0xff80000002047812 */ /* 0x000fe400078ec0ff */
[----:B------:R-:W-:Y:S02]  /*44d0*/  FSEL R2, RZ, -24, P0 ;  /* 0xc1c00000ff027808 */ /* 0x000fe40000000000 */
[----:B------:R-:W-:-:S05]  /*44e0*/  IADD3 R3, PT, PT, R3, -R4, RZ ;  /* 0x8000000403037210 */ /* 0x000fca0007ffe0ff */
        /* <DEDUP_REMOVED lines=42> */
[----:B------:R-:W-:Y:S02]  /*4790*/  IADD3 R8, PT, PT, R7, 0x7f000000, RZ ;  /* 0x7f00000007087810 */ /* 0x000fe40007ffe0ff */
[----:B------:R-:W-:Y:S01]  /*47a0*/  FSETP.EQ.OR P0, PT, R0, 1, !P0 ;  /* 0x3f8000000000780b */ /* 0x000fe20004702400 */
[----:B------:R-:W-:Y:S01]  /*47b0*/  FFMA R3, R2, R3, 0.0096188392490148544312 ;  /* 0x3c1d985602037423 */ /* 0x000fe20000000003 */
[----:B-1----:R-:W-:Y:S01]  /*47c0*/  LEA R4, R4, -R7, 0x17 ;  /* 0x8000000704047211 */ /* 0x002fe200078eb8ff */
        /* <DEDUP_REMOVED lines=37> */
.L_x_535:
[----:B------:R-:W-:Y:S05]  /*4a20*/  BSYNC.RECONVERGENT B0 ;  /* 0x0000000000007941 */ /* 0x000fea0003800200 */
.L_x_534:
[----:B------:R-:W-:Y:S05]  /*4a30*/  BRA `(.L_x_523) ;  /* 0x0000000800d07947 */ /* 0x000fea0003800000 */
.L_x_524:
        /* <DEDUP_REMOVED lines=10> */
[----:B------:R-:W-:Y:S02]  /*4ae0*/  MOV R3, R5 ;  /* 0x0000000500037202 */ /* 0x000fe40000000f00 */
[----:B------:R-:W-:-:S07]  /*4af0*/  MOV R4, 0x4b10 ;  /* 0x00004b1000047802 */ /* 0x000fce0000000f00 */
[----:B------:R-:W-:Y:S05]  /*4b00*/  CALL.REL.NOINC `($__internal_15_$__cuda_sm3x_div_rn_noftz_f32_slowpath) ;  /* 0x0000001400287944 */ /* 0x000fea0003c00000 */
[----:B------:R-:W-:-:S07]  /*4b10*/  MOV R7, R9 ;  /* 0x0000000900077202 */ /* 0x000fce0000000f00 */
.L_x_537:
[----:B------:R-:W-:Y:S05]  /*4b20*/  BSYNC.RECONVERGENT B0 ;  /* 0x0000000000007941 */ /* 0x000fea0003800200 */
.L_x_536:
[----:B------:R-:W-:Y:S05]  /*4b30*/  BRA `(.L_x_523) ;  /* 0x0000000800907947 */ /* 0x000fea0003800000 */
.L_x_521:
[----:B------:R-:W-:-:S13]  /*4b40*/  ISETP.GT.AND P0, PT, R6, 0x8, PT ;  /* 0x000000080600780c */ /* 0x000fda0003f04270 */
[----:B------:R-:W-:Y:S05]  /*4b50*/  @P0 BRA `(.L_x_538) ;  /* 0x0000000400480947 */ /* 0x000fea0003800000 */
[----:B------:R-:W-:-:S05]  /*4b60*/  VIADD R2, R6, 0xfffffffa ;  /* 0xfffffffa06027836 */ /* 0x000fca0000000000 */
[----:B------:R-:W-:-:S04]  /*4b70*/  VIMNMX.U32 R2, PT, PT, R2, 0x3, PT ;  /* 0x0000000302027848 */ /* 0x000fc80003fe0000 */
[----:B------:R-:W-:-:S04]  /*4b80*/  SHF.L.U32 R4, R2, 0x2, RZ ;  /* 0x0000000202047819 */ /* 0x000fc800000006ff */
[----:B------:R-:W0:Y:S02]  /*4b90*/  LDC R2, c[0x2][R4+0x10] ;  /* 0x0080040004027b82 */ /* 0x000e240000000800 */
[----:B0-----:R-:W-:-:S04]  /*4ba0*/  SHF.R.S32.HI R3, RZ, 0x1f, R2 ;  /* 0x0000001fff037819 */ /* 0x001fc80000011402 */
.L_x_1518:
[----:B------:R-:W-:Y:S05]  /*4bb0*/  BRX R2 -0x4bc0                                                           (*"BRANCH_TARGETS .L_x_1519,.L_x_1520,.L_x_1521,.L_x_523"*) ;  /* 0xffffffb402107949 */ /* 0x000fea000383ffff */
.L_x_1521:
[----:B-----5:R-:W-:Y:S01]  /*4bc0*/  FMNMX R7, R0, R5, PT ;  /* 0x0000000500077209 */ /* 0x020fe20003800000 */
[----:B------:R-:W-:Y:S06]  /*4bd0*/  BRA `(.L_x_523) ;  /* 0x0000000800687947 */ /* 0x000fec0003800000 */
.L_x_1519:
        /* <DEDUP_REMOVED lines=34> */
.L_x_543:
[----:B------:R-:W-:Y:S05]  /*4e00*/  BSYNC.RECONVERGENT B1 ;  /* 0x0000000000017941 */ /* 0x000fea0003800200 */
.L_x_542:
[----:B------:R-:W-:Y:S01]  /*4e10*/  FFMA R2, -|R5|, R3, R2 ;  /* 0x0000000305027223 */ /* 0x000fe20000000302 */
[----:B------:R-:W-:Y:S06]  /*4e20*/  BRA `(.L_x_540) ;  /* 0x0000000000787947 */ /* 0x000fec0003800000 */
.L_x_541:
        /* <DEDUP_REMOVED lines=14> */
.L_x_546:
        /* <DEDUP_REMOVED lines=13> */
.L_x_545:
[----:B------:R-:W-:Y:S05]  /*4fe0*/  BSYNC.RECONVERGENT B1 ;  /* 0x0000000000017941 */ /* 0x000fea0003800200 */
.L_x_544:
[----:B------:R-:W-:-:S04]  /*4ff0*/  FMUL R2, R2, 1.1920928955078125e-07 ;  /* 0x3400000002027820 */ /* 0x000fc80000400000 */
[----:B------:R-:W-:-:S07]  /*5000*/  FMUL R2, R7, R2 ;  /* 0x0000000207027220 */ /* 0x000fce0000400000 */
.L_x_540:
[----:B------:R-:W-:Y:S05]  /*5010*/  BSYNC.RECONVERGENT B0 ;  /* 0x0000000000007941 */ /* 0x000fea0003800200 */
.L_x_539:
[C---:B------:R-:W-:Y:S02]  /*5020*/  FSETP.NAN.AND P0, PT, |R2|.reuse, |R2|, PT ;  /* 0x400000020200720b */ /* 0x040fe40003f08200 */
[----:B------:R-:W-:-:S04]  /*5030*/  LOP3.LUT R7, R2, 0x80000000, R0, 0xb8, !PT ;  /* 0x8000000002077812 */ /* 0x000fc800078eb800 */
[----:B------:R-:W-:Y:S01]  /*5040*/  FSEL R7, R2, R7, P0 ;  /* 0x0000000702077208 */ /* 0x000fe20000000000 */
[----:B------:R-:W-:Y:S06]  /*5050*/  BRA `(.L_x_523) ;  /* 0x0000000400487947 */ /* 0x000fec0003800000 */
.L_x_1520:
[----:B-----5:R-:W-:Y:S01]  /*5060*/  FMNMX R7, R0, R5, !PT ;  /* 0x0000000500077209 */ /* 0x020fe20007800000 */
[----:B------:R-:W-:Y:S06]  /*5070*/  BRA `(.L_x_523) ;  /* 0x0000000400407947 */ /* 0x000fec0003800000 */
.L_x_538:
[----:B------:R-:W-:-:S05]  /*5080*/  IMAD.MOV.U32 R3, RZ, RZ, -0x9 ;  /* 0xfffffff7ff037424 */ /* 0x000fca00078e00ff */
[----:B------:R-:W-:-:S04]  /*5090*/  VIADDMNMX.U32 R2, R6, R3, 0x3, PT ;  /* 0x0000000306027446 */ /* 0x000fc80003800003 */
[----:B------:R-:W-:-:S04]  /*50a0*/  SHF.L.U32 R4, R2, 0x2, RZ ;  /* 0x0000000202047819 */ /* 0x000fc800000006ff */
[----:B------:R-:W0:Y:S02]  /*50b0*/  LDC R2, c[0x2][R4+0x20] ;  /* 0x0080080004027b82 */ /* 0x000e240000000800 */
[----:B0-----:R-:W-:-:S04]  /*50c0*/  SHF.R.S32.HI R3, RZ, 0x1f, R2 ;  /* 0x0000001fff037819 */ /* 0x001fc80000011402 */
.L_x_1523:
[----:B------:R-:W-:Y:S05]  /*50d0*/  BRX R2 -0x50e0                                                           (*"BRANCH_TARGETS .L_x_1524,.L_x_1525,.L_x_1526,.L_x_523"*) ;  /* 0xffffffac02c87949 */ /* 0x000fea000383ffff */
.L_x_1526:
[----:B-----5:R-:W-:Y:S01]  /*50e0*/  LOP3.LUT R7, R0, 0x80000000, R5, 0xb8, !PT ;  /* 0x8000000000077812 */ /* 0x020fe200078eb805 */
[----:B------:R-:W-:Y:S06]  /*50f0*/  BRA `(.L_x_523) ;  /* 0x0000000400207947 */ /* 0x000fec0003800000 */
.L_x_1524:
        /* <DEDUP_REMOVED lines=13> */
[----:B------:R-:W-:Y:S05]  /*51d0*/  CALL.REL.NOINC `($__internal_15_$__cuda_sm3x_div_rn_noftz_f32_slowpath) ;  /* 0x0000000c00747944 */ /* 0x000fea0003c00000 */
[----:B------:R-:W-:-:S07]  /*51e0*/  MOV R4, R9 ;  /* 0x0000000900047202 */ /* 0x000fce0000000f00 */
.L_x_548:
[----:B------:R-:W-:Y:S05]  /*51f0*/  BSYNC.RECONVERGENT B0 ;  /* 0x0000000000007941 */ /* 0x000fea0003800200 */
.L_x_547:
[----:B------:R-:W-:Y:S02]  /*5200*/  IMAD.MOV.U32 R7, RZ, RZ, 0x3b33710b ;  /* 0x3b33710bff077424 */ /* 0x000fe400078e00ff */
[----:B------:R-:W-:Y:S01]  /*5210*/  FMUL R2, R4, R4 ;  /* 0x0000000404027220 */ /* 0x000fe20000400000 */
[----:B------:R-:W-:Y:S01]  /*5220*/  HFMA2 R6, -RZ, RZ, 1.857421875, -1409 ;  /* 0x3f6ee581ff067431 */ /* 0x000fe200000001ff */
        /* <DEDUP_REMOVED lines=16> */
[----:B------:R-:W-:Y:S02]  /*5330*/  FSEL R7, R7, -R7, P2 ;  /* 0x8000000707077208 */ /* 0x000fe40001000000 */
[----:B------:R-:W-:-:S03]  /*5340*/  MOV R2, 0x4016cbe4 ;  /* 0x4016cbe400027802 */ /* 0x000fc60000000f00 */
[----:B------:R-:W-:Y:S01]  /*5350*/  @!P0 FFMA R9, R4, 1.6832555532455444336, R7 ;  /* 0x3fd774eb04098823 */ /* 0x000fe20000000007 */
[----:B------:R-:W-:Y:S02]  /*5360*/  @!P3 FSEL R9, R2, 0.78539818525314331055, !P0 ;  /* 0x3f490fdb0209b808 */ /* 0x000fe40004000000 */
[----:B------:R-:W-:Y:S02]  /*5370*/  @!P1 FSEL R9, RZ, 3.1415927410125732422, P0 ;  /* 0x40490fdbff099808 */ /* 0x000fe40000000000 */
[----:B------:R-:W-:Y:S02]  /*5380*/  FSETP.NAN.AND P0, PT, R5, R5, PT ;  /* 0x000000050500720b */ /* 0x000fe40003f08000 */
[----:B------:R-:W-:-:S04]  /*5390*/  LOP3.LUT R0, R9, 0x80000000, R0, 0xb8, !PT ;  /* 0x8000000009007812 */ /* 0x000fc800078eb800 */
[----:B------:R-:W-:Y:S01]  /*53a0*/  FSEL R7, R5, R0, P0 ;  /* 0x0000000005077208 */ /* 0x000fe20000000000 */
[----:B------:R-:W-:Y:S06]  /*53b0*/  BRA `(.L_x_523) ;  /* 0x0000000000707947 */ /* 0x000fec0003800000 */
.L_x_1525:
        /* <DEDUP_REMOVED lines=16> */
[----:B------:R-:W-:Y:S05]  /*54c0*/  CALL.REL.NOINC `($__internal_14_$__cuda_sm20_sqrt_rn_f32_slowpath) ;  /* 0x0000000800587944 */ /* 0x000fea0003c00000 */
[----:B------:R-:W-:Y:S05]  /*54d0*/  BRA `(.L_x_551) ;  /* 0x0000000000107947 */ /* 0x000fea0003800000 */
.L_x_550:
[----:B------:R-:W-:Y:S01]  /*54e0*/  FMUL.FTZ R0, R3, R2 ;  /* 0x0000000203007220 */ /* 0x000fe20000410000 */
[----:B------:R-:W-:-:S03]  /*54f0*/  FMUL.FTZ R2, R2, 0.5 ;  /* 0x3f00000002027820 */ /* 0x000fc60000410000 */
[----:B------:R-:W-:-:S04]  /*5500*/  FFMA R3, -R0, R0, R3 ;  /* 0x0000000000037223 */ /* 0x000fc80000000103 */
[----:B------:R-:W-:-:S07]  /*5510*/  FFMA R0, R3, R2, R0 ;  /* 0x0000000203007223 */ /* 0x000fce0000000000 */
.L_x_551:
[----:B------:R-:W-:Y:S05]  /*5520*/  BSYNC.RECONVERGENT B0 ;  /* 0x0000000000007941 */ /* 0x000fea0003800200 */
.L_x_549:
[C---:B------:R-:W-:Y:S02]  /*5530*/  FSETP.NEU.AND P0, PT, R9.reuse, RZ, PT ;  /* 0x000000ff0900720b */ /* 0x040fe40003f0d000 */
[----:B------:R-:W-:Y:S02]  /*5540*/  LOP3.LUT R3, R10, 0x800000, RZ, 0xfc, !PT ;  /* 0x008000000a037812 */ /* 0x000fe400078efcff */
[----:B------:R-:W-:-:S09]  /*5550*/  FSETP.NEU.AND P1, PT, R9, +INF , PT ;  /* 0x7f8000000900780b */ /* 0x000fd20003f2d000 */
[----:B------:R-:W-:-:S05]  /*5560*/  @P0 FMUL R7, R3, R0 ;  /* 0x0000000003070220 */ /* 0x000fca0000400000 */
[----:B------:R-:W-:-:S07]  /*5570*/  FSEL R7, R7, +INF , P1 ;  /* 0x7f80000007077808 */ /* 0x000fce0000800000 */
.L_x_523:
[----:B------:R-:W1:Y:S02]  /*5580*/  LDCU.64 UR4, c[0x0][0x380] ;  /* 0x00007000ff0477ac */ /* 0x000e640008000a00 */
[----:B-1----:R-:W-:-:S04]  /*5590*/  LEA R2, P0, R12, UR4, 0x2 ;  /* 0x000000040c027c11 */ /* 0x002fc8000f8010ff */
[----:B------:R-:W-:-:S05]  /*55a0*/  LEA.HI.X R3, R12, UR5, R13, 0x2, P0 ;  /* 0x000000050c037c11 */ /* 0x000fca00080f140d */
[----:B------:R-:W-:Y:S01]  /*55b0*/  STG.E desc[UR8][R2.64], R7 ;  /* 0x0000000702007986 */ /* 0x000fe2000c101908 */
[----:B------:R-:W-:Y:S05]  /*55c0*/  EXIT ;  /* 0x000000000000794d */ /* 0x000fea0003800000 */
        .weak           $__internal_12_$__cuda_sm20_div_u64
        .type           $__internal_12_$__cuda_sm20_div_u64,@function
        .size           $__internal_12_$__cuda_sm20_div_u64,($__internal_13_$__cuda_sm20_rem_u64 - $__internal_12_$__cuda_sm20_div_u64)
$__internal_12_$__cuda_sm20_div_u64:
[----:B------:R-:W-:Y:S02]  /*55d0*/  MOV R6, R3 ;  /* 0x0000000300067202 */ /* 0x000fe40000000f00 */
[----:B------:R-:W-:-:S04]  /*55e0*/  MOV R7, R4 ;  /* 0x0000000400077202 */ /* 0x000fc80000000f00 */
[----:B------:R-:W0:Y:S08]  /*55f0*/  I2F.U64.RP R6, R6 ;  /* 0x0000000600067312 */ /* 0x000e300000309000 */
[----:B0-----:R-:W0:Y:S02]  /*5600*/  MUFU.RCP R6, R6 ;  /* 0x0000000600067308 */ /* 0x001e240000001000 */
[----:B0-----:R-:W-:-:S06]  /*5610*/  VIADD R6, R6, 0x1ffffffe ;  /* 0x1ffffffe06067836 */ /* 0x001fcc0000000000 */
[----:B------:R-:W0:Y:S02]  /*5620*/  F2I.U64.TRUNC R30, R6 ;  /* 0x00000006001e7311 */ /* 0x000e24000020d800 */
[----:B0-----:R-:W-:Y:S01]  /*5630*/  IMAD.WIDE.U32 R26, R30, R3, RZ ;  /* 0x000000031e1a7225 */ /* 0x001fe200078e00ff */
[----:B------:R-:W-:-:S03]  /*5640*/  MOV R29, R30 ;  /* 0x0000001e001d7202 */ /* 0x000fc60000000f00 */
[----:B------:R-:W-:Y:S01]  /*5650*/  IMAD R7, R30, R4, R27 ;  /* 0x000000041e077224 */ /* 0x000fe200078e021b */
[----:B------:R-:W-:-:S03]  /*5660*/  IADD3 R26, P0, PT, RZ, -R26, RZ ;  /* 0x8000001aff1a7210 */ /* 0x000fc60007f1e0ff */
[----:B------:R-:W-:Y:S02]  /*5670*/  IMAD R7, R31, R3, R7 ;  /* 0x000000031f077224 */ /* 0x000fe400078e0207 */
[----:B------:R-:W-:-:S03]  /*5680*/  IMAD.HI.U32 R28, R30, R26, RZ ;  /* 0x0000001a1e1c7227 */ /* 0x000fc600078e00ff */
[----:B------:R-:W-:-:S05]  /*5690*/  IADD3.X R7, PT, PT, RZ, ~R7, RZ, P0, !PT ;  /* 0x80000007ff077210 */ /* 0x000fca00007fe4ff */
[----:B------:R-:W-:-:S04]  /*56a0*/  IMAD.WIDE.U32 R28, P0, R30, R7, R28 ;  /* 0x000000071e1c7225 */ /* 0x000fc8000780001c */
[C---:B------:R-:W-:Y:S02]  /*56b0*/  IMAD R6, R31.reuse, R7, RZ ;  /* 0x000000071f067224 */ /* 0x040fe400078e02ff */
[----:B------:R-:W-:-:S04]  /*56c0*/  IMAD.HI.U32 R26, P1, R31, R26, R28 ;  /* 0x0000001a1f1a7227 */ /* 0x000fc8000782001c */
[----:B------:R-:W-:Y:S01]  /*56d0*/  IMAD.HI.U32 R7, R31, R7, RZ ;  /* 0x000000071f077227 */ /* 0x000fe200078e00ff */
[----:B------:R-:W-:-:S03]  /*56e0*/  IADD3 R29, P2, PT, R6, R26, RZ ;  /* 0x0000001a061d7210 */ /* 0x000fc60007f5e0ff */
[----:B------:R-:W-:Y:S02]  /*56f0*/  IMAD.X R6, R7, 0x1, R31, P0 ;  /* 0x0000000107067824 */ /* 0x000fe400000e061f */
[----:B------:R-:W-:-:S03]  /*5700*/  IMAD.WIDE.U32 R30, R29, R3, RZ ;  /* 0x000000031d1e7225 */ /* 0x000fc600078e00ff */
[----:B------:R-:W-:Y:S01]  /*5710*/  IADD3.X R6, PT, PT, RZ, RZ, R6, P2, P1 ;  /* 0x000000ffff067210 */ /* 0x000fe200017e2406 */
        /* <DEDUP_REMOVED lines=10> */
[----:B------:R-:W-:Y:S01]  /*57c0*/  IMAD.MOV.U32 R29, RZ, RZ, RZ ;  /* 0x000000ffff1d7224 */ /* 0x000fe200078e00ff */
[----:B------:R-:W-:Y:S01]  /*57d0*/  IADD3.X R7, PT, PT, R26, R6, RZ, P0, !PT ;  /* 0x000000061a077210 */ /* 0x000fe200007fe4ff */
[----:B------:R-:W-:-:S03]  /*57e0*/  IMAD.HI.U32 R28, R27, R11, RZ ;  /* 0x0000000b1b1c7227 */ /* 0x000fc600078e00ff */
[----:B------:R-:W-:Y:S01]  /*57f0*/  IADD3.X R7, PT, PT, RZ, RZ, R7, P2, P1 ;  /* 0x000000ffff077210 */ /* 0x000fe200017e2407 */
[----:B------:R-:W-:-:S04]  /*5800*/  IMAD.WIDE.U32 R26, R27, R5, R28 ;  /* 0x000000051b1a7225 */ /* 0x000fc800078e001c */
[C---:B------:R-:W-:Y:S02]  /*5810*/  IMAD R6, R7.reuse, R5, RZ ;  /* 0x0000000507067224 */ /* 0x040fe400078e02ff */
[----:B------:R-:W-:-:S04]  /*5820*/  IMAD.HI.U32 R26, P0, R7, R11, R26 ;  /* 0x0000000b071a7227 */ /* 0x000fc8000780001a */
[----:B------:R-:W-:Y:S01]  /*5830*/  IMAD.HI.U32 R7, R7, R5, RZ ;  /* 0x0000000507077227 */ /* 0x000fe200078e00ff */
[----:B------:R-:W-:-:S04]  /*5840*/  IADD3 R6, P1, PT, R6, R26, RZ ;  /* 0x0000001a06067210 */ /* 0x000fc80007f3e0ff */
[----:B------:R-:W-:Y:S01]  /*5850*/  IADD3.X R7, PT, PT, R7, RZ, RZ, P0, !PT ;  /* 0x000000ff07077210 */ /* 0x000fe200007fe4ff */
[C---:B------:R-:W-:Y:S01]  /*5860*/  IMAD.WIDE.U32 R28, R6.reuse, R3, RZ ;  /* 0x00000003061c7225 */ /* 0x040fe200078e00ff */
[C---:B------:R-:W-:Y:S02]  /*5870*/  IADD3 R27, P2, PT, R6.reuse, 0x1, RZ ;  /* 0x00000001061b7810 */ /* 0x040fe40007f5e0ff */
[----:B------:R-:W-:Y:S01]  /*5880*/  IADD3.X R7, PT, PT, RZ, R7, RZ, P1, !PT ;  /* 0x00000007ff077210 */ /* 0x000fe20000ffe4ff */
[----:B------:R-:W-:Y:S01]  /*5890*/  IMAD R26, R6, R4, R29 ;  /* 0x00000004061a7224 */ /* 0x000fe200078e021d */
[----:B------:R-:W-:Y:S02]  /*58a0*/  IADD3 R11, P1, PT, -R28, R11, RZ ;  /* 0x0000000b1c0b7210 */ /* 0x000fe40007f3e1ff */
[----:B------:R-:W-:Y:S01]  /*58b0*/  IADD3.X R29, PT, PT, RZ, R7, RZ, P2, !PT ;  /* 0x00000007ff1d7210 */ /* 0x000fe200017fe4ff */
[-C--:B------:R-:W-:Y:S01]  /*58c0*/  IMAD R26, R7, R3.reuse, R26 ;  /* 0x00000003071a7224 */ /* 0x080fe200078e021a */
[----:B------:R-:W-:-:S03]  /*58d0*/  ISETP.GE.U32.AND P0, PT, R11, R3, PT ;  /* 0x000000030b00720c */ /* 0x000fc60003f06070 */
[----:B------:R-:W-:Y:S01]  /*58e0*/  IMAD.X R26, R5, 0x1, ~R26, P1 ;  /* 0x00000001051a7824 */ /* 0x000fe200008e0e1a */
[----:B------:R-:W-:-:S04]  /*58f0*/  IADD3 R30, P1, PT, -R3, R11, RZ ;  /* 0x0000000b031e7210 */ /* 0x000fc80007f3e1ff */
[----:B------:R-:W-:Y:S02]  /*5900*/  ISETP.GE.U32.AND.EX P0, PT, R26, R4, PT, P0 ;  /* 0x000000041a00720c */ /* 0x000fe40003f06100 */
[----:B------:R-:W-:Y:S02]  /*5910*/  IADD3.X R28, PT, PT, ~R4, R26, RZ, P1, !PT ;  /* 0x0000001a041c7210 */ /* 0x000fe40000ffe5ff */
[----:B------:R-:W-:Y:S02]  /*5920*/  SEL R30, R30, R11, P0 ;  /* 0x0000000b1e1e7207 */ /* 0x000fe40000000000 */
[----:B------:R-:W-:Y:S02]  /*5930*/  SEL R27, R27, R6, P0 ;  /* 0x000000061b1b7207 */ /* 0x000fe40000000000 */
[----:B------:R-:W-:Y:S02]  /*5940*/  SEL R28, R28, R26, P0 ;  /* 0x0000001a1c1c7207 */ /* 0x000fe40000000000 */
[----:B------:R-:W-:-:S02]  /*5950*/  SEL R29, R29, R7, P0 ;  /* 0x000000071d1d7207 */ /* 0x000fc40000000000 */
[----:B------:R-:W-:Y:S02]  /*5960*/  ISETP.GE.U32.AND P0, PT, R30, R3, PT ;  /* 0x000000031e00720c */ /* 0x000fe40003f06070 */
[----:B------:R-:W-:Y:S02]  /*5970*/  IADD3 R6, P2, PT, R27, 0x1, RZ ;  /* 0x000000011b067810 */ /* 0x000fe40007f5e0ff */
[----:B------:R-:W-:Y:S02]  /*5980*/  ISETP.GE.U32.AND.EX P0, PT, R28, R4, PT, P0 ;  /* 0x000000041c00720c */ /* 0x000fe40003f06100 */
[----:B------:R-:W-:Y:S01]  /*5990*/  ISETP.NE.U32.AND P1, PT, R3, RZ, PT ;  /* 0x000000ff0300720c */ /* 0x000fe20003f25070 */
[----:B------:R-:W-:Y:S01]  /*59a0*/  IMAD.X R3, RZ, RZ, R29, P2 ;  /* 0x000000ffff037224 */ /* 0x000fe200010e061d */
[----:B------:R-:W-:Y:S01]  /*59b0*/  SEL R6, R6, R27, P0 ;  /* 0x0000001b06067207 */ /* 0x000fe20000000000 */
[----:B------:R-:W-:Y:S01]  /*59c0*/  HFMA2 R27, -RZ, RZ, 0, 0 ;  /* 0x00000000ff1b7431 */ /* 0x000fe200000001ff */
[----:B------:R-:W-:-:S02]  /*59d0*/  MOV R26, R0 ;  /* 0x00000000001a7202 */ /* 0x000fc40000000f00 */
[----:B------:R-:W-:Y:S02]  /*59e0*/  ISETP.NE.AND.EX P1, PT, R4, RZ, PT, P1 ;  /* 0x000000ff0400720c */ /* 0x000fe40003f25310 */
[----:B------:R-:W-:Y:S02]  /*59f0*/  SEL R3, R3, R29, P0 ;  /* 0x0000001d03037207 */ /* 0x000fe40000000000 */
[----:B------:R-:W-:Y:S02]  /*5a00*/  SEL R6, R6, 0xffffffff, P1 ;  /* 0xffffffff06067807 */ /* 0x000fe40000800000 */
[----:B------:R-:W-:Y:S01]  /*5a10*/  SEL R7, R3, 0xffffffff, P1 ;  /* 0xffffffff03077807 */ /* 0x000fe20000800000 */
[----:B------:R-:W-:Y:S06]  /*5a20*/  RET.REL.NODEC R26 `(binary_broadcast_float_kernel) ;  /* 0xffffffa41a747950 */ /* 0x000fec0003c3ffff */
        .weak           $__internal_13_$__cuda_sm20_rem_u64
        .type           $__internal_13_$__cuda_sm20_rem_u64,@function
        .size           $__internal_13_$__cuda_sm20_rem_u64,($__internal_14_$__cuda_sm20_sqrt_rn_f32_slowpath - $__internal_13_$__cuda_sm20_rem_u64)
$__internal_13_$__cuda_sm20_rem_u64:
[----:B------:R-:W0:Y:S08]  /*5a30*/  I2F.U64.RP R4, R2 ;  /* 0x0000000200047312 */ /* 0x000e300000309000 */
[----:B0-----:R-:W0:Y:S02]  /*5a40*/  MUFU.RCP R4, R4 ;  /* 0x0000000400047308 */ /* 0x001e240000001000 */
[----:B0-----:R-:W-:-:S06]  /*5a50*/  VIADD R6, R4, 0x1ffffffe ;  /* 0x1ffffffe04067836 */ /* 0x001fcc0000000000 */
[----:B------:R-:W0:Y:S02]  /*5a60*/  F2I.U64.TRUNC R6, R6 ;  /* 0x0000000600067311 */ /* 0x000e24000020d800 */
[----:B0-----:R-:W-:-:S04]  /*5a70*/  IMAD.WIDE.U32 R16, R6, R2, RZ ;  /* 0x0000000206107225 */ /* 0x001fc800078e00ff */
[C---:B------:R-:W-:Y:S01]  /*5a80*/  IMAD R11, R6.reuse, R3, R17 ;  /* 0x00000003060b7224 */ /* 0x040fe200078e0211 */
[----:B------:R-:W-:Y:S02]  /*5a90*/  IADD3 R15, P0, PT, RZ, -R16, RZ ;  /* 0x80000010ff0f7210 */ /* 0x000fe40007f1e0ff */
[----:B------:R-:W-:Y:S01]  /*5aa0*/  MOV R17, R6 ;  /* 0x0000000600117202 */ /* 0x000fe20000000f00 */
        /* <DEDUP_REMOVED lines=31> */
[----:B------:R-:W-:-:S03]  /*5ca0*/  IMAD.WIDE.U32 R6, R11, R2, RZ ;  /* 0x000000020b067225 */ /* 0x000fc600078e00ff */
[----:B------:R-:W-:Y:S01]  /*5cb0*/  IADD3.X R15, PT, PT, RZ, R4, RZ, P1, !PT ;  /* 0x00000004ff0f7210 */ /* 0x000fe20000ffe4ff */
[----:B------:R-:W-:Y:S01]  /*5cc0*/  IMAD R11, R11, R3, R7 ;  /* 0x000000030b0b7224 */ /* 0x000fe200078e0207 */
[----:B------:R-:W-:-:S03]  /*5cd0*/  IADD3 R17, P1, PT, -R6, R20, RZ ;  /* 0x0000001406117210 */ /* 0x000fc60007f3e1ff */
        /* <DEDUP_REMOVED lines=8> */
[----:B------:R-:W-:Y:S02]  /*5d60*/  ISETP.GE.U32.AND P0, PT, R7, R2, PT ;  /* 0x000000020700720c */ /* 0x000fe40003f06070 */
[----:B------:R-:W-:-:S02]  /*5d70*/  IADD3 R4, P2, PT, -R2, R7, RZ ;  /* 0x0000000702047210 */ /* 0x000fc40007f5e1ff */
[----:B------:R-:W-:Y:S01]  /*5d80*/  ISETP.NE.U32.AND P1, PT, R2, RZ, PT ;  /* 0x000000ff0200720c */ /* 0x000fe20003f25070 */
[----:B------:R-:W-:Y:S01]  /*5d90*/  IMAD.MOV.U32 R2, RZ, RZ, R0 ;  /* 0x000000ffff027224 */ /* 0x000fe200078e0000 */
[----:B------:R-:W-:Y:S02]  /*5da0*/  ISETP.GE.U32.AND.EX P0, PT, R11, R3, PT, P0 ;  /* 0x000000030b00720c */ /* 0x000fe40003f06100 */
[C---:B------:R-:W-:Y:S02]  /*5db0*/  IADD3.X R5, PT, PT, ~R3.reuse, R11, RZ, P2, !PT ;  /* 0x0000000b03057210 */ /* 0x040fe400017fe5ff */
[----:B------:R-:W-:Y:S01]  /*5dc0*/  ISETP.NE.AND.EX P1, PT, R3, RZ, PT, P1 ;  /* 0x000000ff0300720c */ /* 0x000fe20003f25310 */
[----:B------:R-:W-:Y:S01]  /*5dd0*/  HFMA2 R3, -RZ, RZ, 0, 0 ;  /* 0x00000000ff037431 */ /* 0x000fe200000001ff */
[----:B------:R-:W-:Y:S02]  /*5de0*/  SEL R4, R4, R7, P0 ;  /* 0x0000000704047207 */ /* 0x000fe40000000000 */
[----:B------:R-:W-:-:S02]  /*5df0*/  SEL R5, R5, R11, P0 ;  /* 0x0000000b05057207 */ /* 0x000fc40000000000 */
[----:B------:R-:W-:Y:S02]  /*5e00*/  SEL R4, R4, 0xffffffff, P1 ;  /* 0xffffffff04047807 */ /* 0x000fe40000800000 */
[----:B------:R-:W-:Y:S01]  /*5e10*/  SEL R5, R5, 0xffffffff, P1 ;  /* 0xffffffff05057807 */ /* 0x000fe20000800000 */
[----:B------:R-:W-:Y:S06]  /*5e20*/  RET.REL.NODEC R2 `(binary_broadcast_float_kernel) ;  /* 0xffffffa002747950 */ /* 0x000fec0003c3ffff */
        .weak           $__internal_14_$__cuda_sm20_sqrt_rn_f32_slowpath
        .type           $__internal_14_$__cuda_sm20_sqrt_rn_f32_slowpath,@function
        .size           $__internal_14_$__cuda_sm20_sqrt_rn_f32_slowpath,($__internal_15_$__cuda_sm3x_div_rn_noftz_f32_slowpath - $__internal_14_$__cuda_sm20_sqrt_rn_f32_slowpath)
$__internal_14_$__cuda_sm20_sqrt_rn_f32_slowpath:
[----:B------:R-:W-:-:S13]  /*5e30*/  LOP3.LUT P0, RZ, R3, 0x7fffffff, RZ, 0xc0, !PT ;  /* 0x7fffffff03ff7812 */ /* 0x000fda000780c0ff */
[----:B------:R-:W-:Y:S01]  /*5e40*/  @!P0 MOV R2, R3 ;  /* 0x0000000300028202 */ /* 0x000fe20000000f00 */
[----:B------:R-:W-:Y:S06]  /*5e50*/  @!P0 BRA `(.L_x_552) ;  /* 0x0000000000448947 */ /* 0x000fec0003800000 */
[----:B------:R-:W-:Y:S01]  /*5e60*/  FSETP.GEU.FTZ.AND P0, PT, R3, RZ, PT ;  /* 0x000000ff0300720b */ /* 0x000fe20003f1e000 */
[----:B------:R-:W-:-:S12]  /*5e70*/  IMAD.MOV.U32 R0, RZ, RZ, R3 ;  /* 0x000000ffff007224 */ /* 0x000fd800078e0003 */
        /* <DEDUP_REMOVED lines=10> */
[----:B------:R-:W-:Y:S02]  /*5f20*/  @!P0 MOV R2, R0 ;  /* 0x0000000000028202 */ /* 0x000fe40000000f00 */
[----:B------:R-:W-:-:S04]  /*5f30*/  @P0 FADD.FTZ R5, -R4, -RZ ;  /* 0x800000ff04050221 */ /* 0x000fc80000010100 */
[----:B------:R-:W-:-:S04]  /*5f40*/  @P0 FFMA R5, R4, R5, R3 ;  /* 0x0000000504050223 */ /* 0x000fc80000000003 */
[----:B------:R-:W-:-:S04]  /*5f50*/  @P0 FFMA R5, R5, R6, R4 ;  /* 0x0000000605050223 */ /* 0x000fc80000000004 */
[----:B------:R-:W-:-:S07]  /*5f60*/  @P0 FMUL.FTZ R2, R5, 2.3283064365386962891e-10 ;  /* 0x2f80000005020820 */ /* 0x000fce0000410000 */
.L_x_552:
[----:B------:R-:W-:Y:S02]  /*5f70*/  HFMA2 R3, -RZ, RZ, 0, 0 ;  /* 0x00000000ff037431 */ /* 0x000fe400000001ff */
[----:B------:R-:W-:Y:S01]  /*5f80*/  IMAD.MOV.U32 R0, RZ, RZ, R2 ;  /* 0x000000ffff007224 */ /* 0x000fe200078e0002 */
[----:B------:R-:W-:-:S04]  /*5f90*/  MOV R2, R8 ;  /* 0x0000000800027202 */ /* 0x000fc80000000f00 */
[----:B------:R-:W-:Y:S05]  /*5fa0*/  RET.REL.NODEC R2 `(binary_broadcast_float_kernel) ;  /* 0xffffffa002147950 */ /* 0x000fea0003c3ffff */
        .weak           $__internal_15_$__cuda_sm3x_div_rn_noftz_f32_slowpath
        .type           $__internal_15_$__cuda_sm3x_div_rn_noftz_f32_slowpath,@function
        .size           $__internal_15_$__cuda_sm3x_div_rn_noftz_f32_slowpath,(.L_x_1986 - $__internal_15_$__cuda_sm3x_div_rn_noftz_f32_slowpath)
$__internal_15_$__cuda_sm3x_div_rn_noftz_f32_slowpath:
[----:B------:R-:W-:Y:S01]  /*5fb0*/  SHF.R.U32.HI R7, RZ, 0x17, R3 ;  /* 0x00000017ff077819 */ /* 0x000fe20000011603 */
[----:B------:R-:W-:Y:S01]  /*5fc0*/  BSSY.RECONVERGENT B1, `(.L_x_553) ;  /* 0x0000063000017945 */ /* 0x000fe20003800200 */
[----:B------:R-:W-:Y:S02]  /*5fd0*/  SHF.R.U32.HI R6, RZ, 0x17, R2 ;  /* 0x00000017ff067819 */ /* 0x000fe40000011602 */
[----:B------:R-:W-:Y:S02]  /*5fe0*/  LOP3.LUT R14, R7, 0xff, RZ, 0xc0, !PT ;  /* 0x000000ff070e7812 */ /* 0x000fe400078ec0ff */
[----:B------:R-:W-:Y:S02]  /*5ff0*/  LOP3.LUT R10, R6, 0xff, RZ, 0xc0, !PT ;  /* 0x000000ff060a7812 */ /* 0x000fe400078ec0ff */
[----:B------:R-:W-:Y:S01]  /*6000*/  MOV R7, R3 ;  /* 0x0000000300077202 */ /* 0x000fe20000000f00 */
        /* <DEDUP_REMOVED lines=25> */
[----:B------:R-:W-:Y:S01]  /*61a0*/  @!P0 FFMA R2, R2, 1.84467440737095516160e+19, RZ ;  /* 0x5f80000002028823 */ /* 0x000fe200000000ff */
[----:B------:R-:W-:Y:S01]  /*61b0*/  @!P0 MOV R6, 0xffffffc0 ;  /* 0xffffffc000068802 */ /* 0x000fe20000000f00 */
[----:B------:R-:W-:-:S04]  /*61c0*/  @!P1 FFMA R7, R3, 1.84467440737095516160e+19, RZ ;  /* 0x5f80000003079823 */ /* 0x000fc800000000ff */
[----:B------:R-:W-:-:S07]  /*61d0*/  @!P1 VIADD R6, R6, 0x40 ;  /* 0x0000004006069836 */ /* 0x000fce0000000000 */
.L_x_554:
[----:B------:R-:W-:Y:S01]  /*61e0*/  LEA R8, R14, 0xc0800000, 0x17 ;  /* 0xc08000000e087811 */ /* 0x000fe200078eb8ff */
[----:B------:R-:W-:Y:S03]  /*61f0*/  BSSY.RECONVERGENT B2, `(.L_x_559) ;  /* 0x0000036000027945 */ /* 0x000fe60003800200 */
[----:B------:R-:W-:Y:S02]  /*6200*/  IADD3 R8, PT, PT, -R8, R7, RZ ;  /* 0x0000000708087210 */ /* 0x000fe40007ffe1ff */
[----:B------:R-:W-:Y:S02]  /*6210*/  IADD3 R7, PT, PT, R10, -0x7f, RZ ;  /* 0xffffff810a077810 */ /* 0x000fe40007ffe0ff */
[----:B------:R-:W0:Y:S01]  /*6220*/  MUFU.RCP R9, R8 ;  /* 0x0000000800097308 */ /* 0x000e220000001000 */
[----:B------:R-:W-:Y:S02]  /*6230*/  FADD.FTZ R11, -R8, -RZ ;  /* 0x800000ff080b7221 */ /* 0x000fe40000010100 */
[C---:B------:R-:W-:Y:S01]  /*6240*/  IMAD R2, R7.reuse, -0x800000, R2 ;  /* 0xff80000007027824 */ /* 0x040fe200078e0202 */
[----:B------:R-:W-:-:S05]  /*6250*/  IADD3 R7, PT, PT, R7, 0x7f, -R14 ;  /* 0x0000007f07077810 */ /* 0x000fca0007ffe80e */
        /* <DEDUP_REMOVED lines=9> */
[----:B------:R-:W-:-:S04]  /*62f0*/  LOP3.LUT R2, R2, 0xff, RZ, 0xc0, !PT ;  /* 0x000000ff02027812 */ /* 0x000fc800078ec0ff */
[----:B------:R-:W-:-:S04]  /*6300*/  IADD3 R8, PT, PT, R2, R7, RZ ;  /* 0x0000000702087210 */ /* 0x000fc80007ffe0ff */
[----:B------:R-:W-:-:S04]  /*6310*/  IADD3 R2, PT, PT, R8, -0x1, RZ ;  /* 0xffffffff08027810 */ /* 0x000fc80007ffe0ff */
        /* <DEDUP_REMOVED lines=9> */
[-CC-:B------:R-:W-:Y:S01]  /*63b0*/  FFMA.RZ R2, R16, R10.reuse, R15.reuse ;  /* 0x0000000a10027223 */ /* 0x180fe2000000c00f */
[----:B------:R-:W-:Y:S02]  /*63c0*/  VIADD R11, R8, 0x20 ;  /* 0x00000020080b7836 */ /* 0x000fe40000000000 */
[-CC-:B------:R-:W-:Y:S01]  /*63d0*/  FFMA.RM R7, R16, R10.reuse, R15.reuse ;  /* 0x0000000a10077223 */ /* 0x180fe2000000400f */
[----:B------:R-:W-:Y:S02]  /*63e0*/  ISETP.NE.AND P3, PT, R8, RZ, PT ;  /* 0x000000ff0800720c */ /* 0x000fe40003f65270 */
        /* <DEDUP_REMOVED lines=14> */
[----:B------:R-:W-:-:S04]  /*64d0*/  LOP3.LUT R2, R2, R7, RZ, 0xc0, !PT ;  /* 0x0000000702027212 */ /* 0x000fc800078ec0ff */
[----:B------:R-:W-:-:S04]  /*64e0*/  IADD3 R2, PT, PT, R11, R2, RZ ;  /* 0x000000020b027210 */ /* 0x000fc80007ffe0ff */
[----:B------:R-:W-:Y:S01]  /*64f0*/  LOP3.LUT R9, R2, R9, RZ, 0xfc, !PT ;  /* 0x0000000902097212 */ /* 0x000fe200078efcff */
[----:B------:R-:W-:Y:S06]  /*6500*/  BRA `(.L_x_562) ;  /* 0x0000000000107947 */ /* 0x000fec0003800000 */
.L_x_561:
[----:B------:R-:W-:-:S04]  /*6510*/  LOP3.LUT R9, R9, 0x80000000, RZ, 0xc0, !PT ;  /* 0x8000000009097812 */ /* 0x000fc800078ec0ff */
[----:B------:R-:W-:Y:S01]  /*6520*/  LOP3.LUT R9, R9, 0x7f800000, RZ, 0xfc, !PT ;  /* 0x7f80000009097812 */ /* 0x000fe200078efcff */
[----:B------:R-:W-:Y:S06]  /*6530*/  BRA `(.L_x_562) ;  /* 0x0000000000047947 */ /* 0x000fec0003800000 */
.L_x_560:
[----:B------:R-:W-:-:S07]  /*6540*/  IMAD R9, R7, 0x800000, R9 ;  /* 0x0080000007097824 */ /* 0x000fce00078e0209 */
.L_x_562:
[----:B------:R-:W-:Y:S05]  /*6550*/  BSYNC.RECONVERGENT B2 ;  /* 0x0000000000027941 */ /* 0x000fea0003800200 */
.L_x_559:
[----:B------:R-:W-:Y:S05]  /*6560*/  BRA `(.L_x_563) ;  /* 0x0000000000207947 */ /* 0x000fea0003800000 */
.L_x_558:
[----:B------:R-:W-:-:S04]  /*6570*/  LOP3.LUT R2, R7, 0x80000000, R2, 0x48, !PT ;  /* 0x8000000007027812 */ /* 0x000fc800078e4802 */
[----:B------:R-:W-:Y:S01]  /*6580*/  LOP3.LUT R9, R2, 0x7f800000, RZ, 0xfc, !PT ;  /* 0x7f80000002097812 */ /* 0x000fe200078efcff */
[----:B------:R-:W-:Y:S06]  /*6590*/  BRA `(.L_x_563) ;  /* 0x0000000000147947 */ /* 0x000fec0003800000 */
.L_x_557:
[----:B------:R-:W-:Y:S01]  /*65a0*/  LOP3.LUT R9, R7, 0x80000000, R2, 0x48, !PT ;  /* 0x8000000007097812 */ /* 0x000fe200078e4802 */
[----:B------:R-:W-:Y:S06]  /*65b0*/  BRA `(.L_x_563) ;  /* 0x00000000000c7947 */ /* 0x000fec0003800000 */
.L_x_556:
[----:B------:R-:W0:Y:S01]  /*65c0*/  MUFU.RSQ R9, -QNAN ;  /* 0xffc0000000097908 */ /* 0x000e220000001400 */
[----:B------:R-:W-:Y:S05]  /*65d0*/  BRA `(.L_x_563) ;  /* 0x0000000000047947 */ /* 0x000fea0003800000 */
.L_x_555:
[----:B------:R-:W-:-:S07]  /*65e0*/  FADD.FTZ R9, R2, R3 ;  /* 0x0000000302097221 */ /* 0x000fce0000010000 */
.L_x_563:
[----:B------:R-:W-:Y:S05]  /*65f0*/  BSYNC.RECONVERGENT B1 ;  /* 0x0000000000017941 */ /* 0x000fea0003800200 */
.L_x_553:
[----:B------:R-:W-:Y:S01]  /*6600*/  HFMA2 R7, -RZ, RZ, 0, 0 ;  /* 0x00000000ff077431 */ /* 0x000fe200000001ff */
[----:B------:R-:W-:-:S04]  /*6610*/  MOV R6, R4 ;  /* 0x0000000400067202 */ /* 0x000fc80000000f00 */
[----:B0-----:R-:W-:Y:S05]  /*6620*/  RET.REL.NODEC R6 `(binary_broadcast_float_kernel) ;  /* 0xffffff9806747950 */ /* 0x001fea0003c3ffff */
.L_x_564:
        /* <DEDUP_REMOVED lines=13> */
.L_x_1986:


//--------------------- .text.binary_vs_int32_kernel --------------------------
	.section	.text.binary_vs_int32_kernel,"ax",@progbits
	.align	128
        .global         binary_vs_int32_kernel
        .type           binary_vs_int32_kernel,@function
        .size           binary_vs_int32_kernel,(.L_x_2007 - binary_vs_int32_kernel)
        .other          binary_vs_int32_kernel,@"STO_CUDA_ENTRY STV_DEFAULT"
binary_vs_int32_kernel:
.text.binary_vs_int32_kernel:
[----:B------:R-:W-:Y:S08]  /*0000*/  LDC R1, c[0x0][0x37c] ;  /* 0x0000df00ff017b82 */ /* 0x000ff00000000800 */
[----:B------:R-:W0:Y:S01]  /*0010*/  LDC R0, c[0x0][0x390] ;  /* 0x0000e400ff007b82 */ /* 0x000e220000000800 */
[----:B------:R-:W1:Y:S01]  /*0020*/  S2R R4, SR_TID.X ;  /* 0x0000000000047919 */ /* 0x000e620000002100 */
[----:B------:R-:W-:Y:S01]  /*0030*/  IMAD.MOV.U32 R5, RZ, RZ, RZ ;  /* 0x000000ffff057224 */ /* 0x000fe200078e00ff */
[----:B------:R-:W2:Y:S05]  /*0040*/  LDCU.64 UR4, c[0x0][0x358] ;  /* 0x00006b00ff0477ac */ /* 0x000eaa0008000a00 */
[----:B------:R-:W3:Y:S08]  /*0050*/  LDC R2, c[0x0][0x360] ;  /* 0x0000d800ff027b82 */ /* 0x000ef00000000800 */
[----:B------:R-:W1:Y:S01]  /*0060*/  S2UR UR6, SR_CTAID.X ;  /* 0x00000000000679c3 */ /* 0x000e620000002500 */
[----:B0-----:R-:W-:Y:S01]  /*0070*/  ISETP.NE.AND P0, PT, R0, RZ, PT ;  /* 0x000000ff0000720c */ /* 0x001fe20003f05270 */
[----:B---3--:R-:W-:-:S04]  /*0080*/  IMAD.SHL.U32 R3, R2, 0x4, RZ ;  /* 0x0000000402037824 */ /* 0x008fc800078e00ff */
[----:B-1----:R-:W-:-:S08]  /*0090*/  IMAD.WIDE.U32 R4, R3, UR6, R4 ;  /* 0x0000000603047c25 */ /* 0x002fd0000f8e0004 */
[----:B--2---:R-:W-:Y:S05]  /*00a0*/  @P0 BRA `(.L_x_565) ;  /* 0x0000000800580947 */ /* 0x004fea0003800000 */
[----:B------:R-:W0:Y:S01]  /*00b0*/  LDCU.64 UR6, c[0x0][0x398] ;  /* 0x00007300ff0677ac */ /* 0x000e220008000a00 */
[----:B------:R-:W-:Y:S01]  /*00c0*/  BSSY.RECONVERGENT B0, `(.L_x_566) ;  /* 0x0000023000007945 */ /* 0x000fe20003800200 */
[----:B0-----:R-:W-:-:S04]  /*00d0*/  ISETP.GE.U32.AND P0, PT, R4, UR6, PT ;  /* 0x0000000604007c0c */ /* 0x001fc8000bf06070 */
[----:B------:R-:W-:-:S13]  /*00e0*/  ISETP.GE.U32.AND.EX P0, PT, R5, UR7, PT, P0 ;  /* 0x0000000705007c0c */ /* 0x000fda000bf06100 */
[----:B------:R-:W-:Y:S05]  /*00f0*/  @P0 BRA `(.L_x_567) ;  /* 0x00000000007c0947 */ /* 0x000fea0003800000 */
[----:B------:R-:W0:Y:S01]  /*0100*/  LDCU.64 UR8, c[0x0][0x388] ;  /* 0x00007100ff0877ac */ /* 0x000e220008000a00 */
[C---:B------:R-:W-:Y:S01]  /*0110*/  IMAD.SHL.U32 R8, R4.reuse, 0x4, RZ ;  /* 0x0000000404087824 */ /* 0x040fe200078e00ff */
[----:B------:R-:W-:Y:S01]  /*0120*/  SHF.L.U64.HI R10, R4, 0x2, R5 ;  /* 0x00000002040a7819 */ /* 0x000fe20000010205 */
[----:B------:R-:W1:Y:S03]  /*0130*/  LDC R9, c[0x0][0x3a0] ;  /* 0x0000e800ff097b82 */ /* 0x000e660000000800 */
[----:B0-----:R-:W-:-:S04]  /*0140*/  IADD3 R6, P0, PT, R8, UR8, RZ ;  /* 0x0000000808067c10 */ /* 0x001fc8000ff1e0ff */
[----:B------:R-:W-:-:S05]  /*0150*/  IADD3.X R7, PT, PT, R10, UR9, RZ, P0, !PT ;  /* 0x000000090a077c10 */ /* 0x000fca00087fe4ff */
[----:B------:R0:W5:Y:S01]  /*0160*/  LDG.E.CONSTANT R0, desc[UR4][R6.64] ;  /* 0x0000000406007981 */ /* 0x000162000c1e9900 */
[----:B-1----:R-:W-:Y:S01]  /*0170*/  ISETP.GT.AND P0, PT, R9, 0x28, PT ;  /* 0x000000280900780c */ /* 0x002fe20003f04270 */
[----:B------:R-:W-:-:S12]  /*0180*/  IMAD.MOV.U32 R3, RZ, RZ, RZ ;  /* 0x000000ffff037224 */ /* 0x000fd800078e00ff */
[----:B0-----:R-:W-:Y:S05]  /*0190*/  @P0 BRA `(.L_x_568) ;  /* 0x0000000000380947 */ /* 0x001fea0003800000 */
[----:B------:R-:W-:-:S13]  /*01a0*/  ISETP.GE.U32.AND P0, PT, R9, 0x2, PT ;  /* 0x000000020900780c */ /* 0x000fda0003f06070 */
[----:B------:R-:W-:Y:S05]  /*01b0*/  @!P0 BRA `(.L_x_569) ;  /* 0x0000000000288947 */ /* 0x000fea0003800000 */
[----:B------:R-:W-:-:S05]  /*01c0*/  IMAD.MOV.U32 R6, RZ, RZ, -0x7 ;  /* 0xfffffff9ff067424 */ /* 0x000fca00078e00ff */
[----:B------:R-:W-:-:S05]  /*01d0*/  VIADDMNMX.U32 R6, R9, R6, 0x2, PT ;  /* 0x0000000209067446 */ /* 0x000fca0003800006 */
[----:B------:R-:W-:-:S04]  /*01e0*/  IMAD.SHL.U32 R9, R6, 0x4, RZ ;  /* 0x0000000406097824 */ /* 0x000fc800078e00ff */
[----:B------:R-:W0:Y:S02]  /*01f0*/  LDC R6, c[0x2][R9] ;  /* 0x0080000009067b82 */ /* 0x000e240000000800 */
[----:B0-----:R-:W-:-:S04]  /*0200*/  SHF.R.S32.HI R7, RZ, 0x1f, R6 ;  /* 0x0000001fff077819 */ /* 0x001fc80000011406 */
.L_x_1528:
[----:B------:R-:W-:Y:S05]  /*0210*/  BRX R6 -0x220                                                            (*"BRANCH_TARGETS .L_x_1529,.L_x_1530,.L_x_570"*) ;  /* 0xfffffffc06787949 */ /* 0x000fea000383ffff */
.L_x_1530:
[----:B-----5:R-:W-:Y:S01]  /*0220*/  VIMNMX R3, PT, PT, RZ, R0, PT ;  /* 0x00000000ff037248 */ /* 0x020fe20003fe0100 */
[----:B------:R-:W-:Y:S06]  /*0230*/  BRA `(.L_x_570) ;  /* 0x00000000001c7947 */ /* 0x000fec0003800000 */
.L_x_1529:
[----:B-----5:R-:W-:Y:S01]  /*0240*/  VIMNMX R3, PT, PT, RZ, R0, !PT ;  /* 0x00000000ff037248 */ /* 0x020fe20007fe0100 */
[----:B------:R-:W-:Y:S06]  /*0250*/  BRA `(.L_x_570) ;  /* 0x0000000000147947 */ /* 0x000fec0003800000 */
.L_x_569:
[----:B-----5:R-:W-:Y:S01]  /*0260*/  IMAD.MOV.U32 R3, RZ, RZ, R0 ;  /* 0x000000ffff037224 */ /* 0x020fe200078e0000 */
[----:B------:R-:W-:Y:S06]  /*0270*/  BRA `(.L_x_570) ;  /* 0x00000000000c7947 */ /* 0x000fec0003800000 */
.L_x_568:
[----:B------:R-:W-:-:S05]  /*0280*/  VIADD R6, R9, 0xffffffd7 ;  /* 0xffffffd709067836 */ /* 0x000fca0000000000 */
[----:B------:R-:W-:-:S13]  /*0290*/  ISETP.GT.U32.AND P0, PT, R6, 0x3, PT ;  /* 0x000000030600780c */ /* 0x000fda0003f04070 */
[----:B-----5:R-:W-:-:S07]  /*02a0*/  @!P0 IMAD.MOV.U32 R3, RZ, RZ, R0 ;  /* 0x000000ffff038224 */ /* 0x020fce00078e0000 */
.L_x_570:
[----:B------:R-:W0:Y:S02]  /*02b0*/  LDCU.64 UR8, c[0x0][0x380] ;  /* 0x00007000ff0877ac */ /* 0x000e240008000a00 */
[----:B0-----:R-:W-:-:S04]  /*02c0*/  IADD3 R6, P0, PT, R8, UR8, RZ ;  /* 0x0000000808067c10 */ /* 0x001fc8000ff1e0ff */
[----:B------:R-:W-:-:S05]  /*02d0*/  IADD3.X R7, PT, PT, R10, UR9, RZ, P0, !PT ;  /* 0x000000090a077c10 */ /* 0x000fca00087fe4ff */
[----:B------:R0:W-:Y:S04]  /*02e0*/  STG.E desc[UR4][R6.64], R3 ;  /* 0x0000000306007986 */ /* 0x0001e8000c101904 */
.L_x_567:
[----:B------:R-:W-:Y:S05]  /*02f0*/  BSYNC.RECONVERGENT B0 ;  /* 0x0000000000007941 */ /* 0x000fea0003800200 */
.L_x_566:
[----:B0-----:R-:W-:Y:S01]  /*0300*/  IADD3 R7, P0, PT, R4, R2, RZ ;  /* 0x0000000204077210 */ /* 0x001fe20007f1e0ff */
[----:B------:R-:W-:Y:S04]  /*0310*/  BSSY.RECONVERGENT B0, `(.L_x_571) ;  /* 0x0000024000007945 */ /* 0x000fe80003800200 */
[----:B------:R-:W-:Y:S01]  /*0320*/  IMAD.X R8, RZ, RZ, R5, P0 ;  /* 0x000000ffff087224 */ /* 0x000fe200000e0605 */
[----:B------:R-:W-:-:S04]  /*0330*/  ISETP.GE.U32.AND P0, PT, R7, UR6, PT ;  /* 0x0000000607007c0c */ /* 0x000fc8000bf06070 */
        /* <DEDUP_REMOVED lines=8> */
[----:B-----5:R0:W5:Y:S01]  /*03c0*/  LDG.E.CONSTANT R0, desc[UR4][R4.64] ;  /* 0x0000000404007981 */ /* 0x020162000c1e9900 */
        /* <DEDUP_REMOVED lines=10> */
.L_x_1532:
[----:B------:R-:W-:Y:S05]  /*0470*/  BRX R4 -0x480                                                            (*"BRANCH_TARGETS .L_x_1533,.L_x_1534,.L_x_575"*) ;  /* 0xfffffff804e07949 */ /* 0x000fea000383ffff */
.L_x_1534:
[----:B-----5:R-:W-:Y:S01]  /*0480*/  VIMNMX R3, PT, PT, RZ, R0, PT ;  /* 0x00000000ff037248 */ /* 0x020fe20003fe0100 */
[----:B------:R-:W-:Y:S06]  /*0490*/  BRA `(.L_x_575) ;  /* 0x00000000001c7947 */ /* 0x000fec0003800000 */
.L_x_1533:
[----:B-----5:R-:W-:Y:S01]  /*04a0*/  VIMNMX R3, PT, PT, RZ, R0, !PT ;  /* 0x00000000ff037248 */ /* 0x020fe20007fe0100 */
[----:B------:R-:W-:Y:S06]  /*04b0*/  BRA `(.L_x_575) ;  /* 0x0000000000147947 */ /* 0x000fec0003800000 */
.L_x_574:
[----:B-----5:R-:W-:Y:S01]  /*04c0*/  IMAD.MOV.U32 R3, RZ, RZ, R0 ;  /* 0x000000ffff037224 */ /* 0x020fe200078e0000 */
[----:B------:R-:W-:Y:S06]  /*04d0*/  BRA `(.L_x_575) ;  /* 0x00000000000c7947 */ /* 0x000fec0003800000 */
.L_x_573:
[----:B------:R-:W-:-:S05]  /*04e0*/  VIADD R9, R9, 0xffffffd7 ;  /* 0xffffffd709097836 */ /* 0x000fca0000000000 */
[----:B------:R-:W-:-:S13]  /*04f0*/  ISETP.GT.U32.AND P0, PT, R9, 0x3, PT ;  /* 0x000000030900780c */ /* 0x000fda0003f04070 */
[----:B-----5:R-:W-:-:S07]  /*0500*/  @!P0 IMAD.MOV.U32 R3, RZ, RZ, R0 ;  /* 0x000000ffff038224 */ /* 0x020fce00078e0000 */
.L_x_575:
[----:B------:R-:W0:Y:S02]  /*0510*/  LDCU.64 UR8, c[0x0][0x380] ;  /* 0x00007000ff0877ac */ /* 0x000e240008000a00 */
[----:B0-----:R-:W-:-:S04]  /*0520*/  IADD3 R4, P0, PT, R6, UR8, RZ ;  /* 0x0000000806047c10 */ /* 0x001fc8000ff1e0ff */
[----:B------:R-:W-:-:S05]  /*0530*/  IADD3.X R5, PT, PT, R10, UR9, RZ, P0, !PT ;  /* 0x000000090a057c10 */ /* 0x000fca00087fe4ff */
[----:B------:R0:W-:Y:S04]  /*0540*/  STG.E desc[UR4][R4.64], R3 ;  /* 0x0000000304007986 */ /* 0x0001e8000c101904 */
.L_x_572:
[----:B------:R-:W-:Y:S05]  /*0550*/  BSYNC.RECONVERGENT B0 ;  /* 0x0000000000007941 */ /* 0x000fea0003800200 */
.L_x_571:
[----:B------:R-:W-:Y:S01]  /*0560*/  IADD3 R7, P0, PT, R2, R7, RZ ;  /* 0x0000000702077210 */ /* 0x000fe20007f1e0ff */
        /* <DEDUP_REMOVED lines=22> */
.L_x_1536:
[----:B------:R-:W-:Y:S05]  /*06d0*/  BRX R4 -0x6e0                                                            (*"BRANCH_TARGETS .L_x_1537,.L_x_1538,.L_x_580"*) ;  /* 0xfffffff804487949 */ /* 0x000fea000383ffff */
.L_x_1538:
[----:B-----5:R-:W-:Y:S01]  /*06e0*/  VIMNMX R3, PT, PT, RZ, R0, PT ;  /* 0x00000000ff037248 */ /* 0x020fe20003fe0100 */
[----:B------:R-:W-:Y:S06]  /*06f0*/  BRA `(.L_x_580) ;  /* 0x00000000001c7947 */ /* 0x000fec0003800000 */
.L_x_1537:
[----:B-----5:R-:W-:Y:S01]  /*0700*/  VIMNMX R3, PT, PT, RZ, R0, !PT ;  /* 0x00000000ff037248 */ /* 0x020fe20007fe0100 */
[----:B------:R-:W-:Y:S06]  /*0710*/  BRA `(.L_x_580) ;  /* 0x0000000000147947 */ /* 0x000fec0003800000 */
.L_x_579:
[----:B-----5:R-:W-:Y:S01]  /*0720*/  IMAD.MOV.U32 R3, RZ, RZ, R0 ;  /* 0x000000ffff037224 */ /* 0x020fe200078e0000 */
[----:B------:R-:W-:Y:S06]  /*0730*/  BRA `(.L_x_580) ;  /* 0x00000000000c7947 */ /* 0x000fec0003800000 */
.L_x_578:
[----:B------:R-:W-:-:S05]  /*0740*/  VIADD R9, R9, 0xffffffd7 ;  /* 0xffffffd709097836 */ /* 0x000fca0000000000 */
[----:B------:R-:W-:-:S13]  /*0750*/  ISETP.GT.U32.AND P0, PT, R9, 0x3, PT ;  /* 0x000000030900780c */ /* 0x000fda0003f04070 */
[----:B-----5:R-:W-:-:S07]  /*0760*/  @!P0 IMAD.MOV.U32 R3, RZ, RZ, R0 ;  /* 0x000000ffff038224 */ /* 0x020fce00078e0000 */
.L_x_580:
[----:B------:R-:W0:Y:S02]  /*0770*/  LDCU.64 UR8, c[0x0][0x380] ;  /* 0x00007000ff0877ac */ /* 0x000e240008000a00 */
[----:B0-----:R-:W-:-:S04]  /*0780*/  IADD3 R4, P0, PT, R6, UR8, RZ ;  /* 0x0000000806047c10 */ /* 0x001fc8000ff1e0ff */
[----:B------:R-:W-:-:S05]  /*0790*/  IADD3.X R5, PT, PT, R10, UR9, RZ, P0, !PT ;  /* 0x000000090a057c10 */ /* 0x000fca00087fe4ff */
[----:B------:R1:W-:Y:S04]  /*07a0*/  STG.E desc[UR4][R4.64], R3 ;  /* 0x0000000304007986 */ /* 0x0003e8000c101904 */
.L_x_577:
[----:B------:R-:W-:Y:S05]  /*07b0*/  BSYNC.RECONVERGENT B0 ;  /* 0x0000000000007941 */ /* 0x000fea0003800200 */
.L_x_576:
[----:B------:R-:W-:-:S05]  /*07c0*/  IADD3 R2, P0, PT, R2, R7, RZ ;  /* 0x0000000702027210 */ /* 0x000fca0007f1e0ff */
[----:B01----:R-:W-:Y:S01]  /*07d0*/  IMAD.X R3, RZ, RZ, R8, P0 ;  /* 0x000000ffff037224 */ /* 0x003fe200000e0608 */
[----:B------:R-:W-:-:S04]  /*07e0*/  ISETP.GE.U32.AND P0, PT, R2, UR6, PT ;  /* 0x0000000602007c0c */ /* 0x000fc8000bf06070 */
[----:B------:R-:W-:-:S13]  /*07f0*/  ISETP.GE.U32.AND.EX P0, PT, R3, UR7, PT, P0 ;  /* 0x0000000703007c0c */ /* 0x000fda000bf06100 */
[----:B------:R-:W-:Y:S05]  /*0800*/  @P0 EXIT ;  /* 0x000000000000094d */ /* 0x000fea0003800000 */
        /* <DEDUP_REMOVED lines=17> */
.L_x_1540:
[----:B------:R-:W-:Y:S05]  /*0920*/  BRX R2 -0x930                                                            (*"BRANCH_TARGETS .L_x_1541,.L_x_1542,.L_x_583"*) ;  /* 0xfffffff402b47949 */ /* 0x000fea000383ffff */
.L_x_1542:
[----:B-----5:R-:W-:Y:S01]  /*0930*/  VIMNMX R5, PT, PT, RZ, R0, PT ;  /* 0x00000000ff057248 */ /* 0x020fe20003fe0100 */
[----:B------:R-:W-:Y:S06]  /*0940*/  BRA `(.L_x_583) ;  /* 0x00000000001c7947 */ /* 0x000fec0003800000 */
.L_x_1541:
[----:B-----5:R-:W-:Y:S01]  /*0950*/  VIMNMX R5, PT, PT, RZ, R0, !PT ;  /* 0x00000000ff057248 */ /* 0x020fe20007fe0100 */
[----:B------:R-:W-:Y:S06]  /*0960*/  BRA `(.L_x_583) ;  /* 0x0000000000147947 */ /* 0x000fec0003800000 */
.L_x_582:
[----:B-----5:R-:W-:Y:S01]  /*0970*/  IMAD.MOV.U32 R5, RZ, RZ, R0 ;  /* 0x000000ffff057224 */ /* 0x020fe200078e0000 */
[----:B------:R-:W-:Y:S06]  /*0980*/  BRA `(.L_x_583) ;  /* 0x00000000000c7947 */ /* 0x000fec0003800000 */
.L_x_581:
[----:B------:R-:W-:-:S05]  /*0990*/  VIADD R7, R7, 0xffffffd7 ;  /* 0xffffffd707077836 */ /* 0x000fca0000000000 */
[----:B------:R-:W-:-:S13]  /*09a0*/  ISETP.GT.U32.AND P0, PT, R7, 0x3, PT ;  /* 0x000000030700780c */ /* 0x000fda0003f04070 */
[----:B-----5:R-:W-:-:S07]  /*09b0*/  @!P0 IMAD.MOV.U32 R5, RZ, RZ, R0 ;  /* 0x000000ffff058224 */ /* 0x020fce00078e0000 */
.L_x_583:
[----:B------:R-:W0:Y:S02]  /*09c0*/  LDCU.64 UR6, c[0x0][0x380] ;  /* 0x00007000ff0677ac */ /* 0x000e240008000a00 */
[----:B0-----:R-:W-:-:S04]  /*09d0*/  IADD3 R2, P0, PT, R4, UR6, RZ ;  /* 0x0000000604027c10 */ /* 0x001fc8000ff1e0ff */
[----:B------:R-:W-:-:S05]  /*09e0*/  IADD3.X R3, PT, PT, R6, UR7, RZ, P0, !PT ;  /* 0x0000000706037c10 */ /* 0x000fca00087fe4ff */
[----:B------:R-:W-:Y:S01]  /*09f0*/  STG.E desc[UR4][R2.64], R5 ;  /* 0x0000000502007986 */ /* 0x000fe2000c101904 */
[----:B------:R-:W-:Y:S05]  /*0a00*/  EXIT ;  /* 0x000000000000794d */ /* 0x000fea0003800000 */
.L_x_565:
[----:B------:R-:W0:Y:S02]  /*0a10*/  LDC R6, c[0x0][0x3a0] ;  /* 0x0000e800ff067b82 */ /* 0x000e240000000800 */
[----:B0-----:R-:W-:-:S13]  /*0a20*/  ISETP.GT.AND P0, PT, R6, 0x7, PT ;  /* 0x000000070600780c */ /* 0x001fda0003f04270 */
[----:B------:R-:W-:Y:S05]  /*0a30*/  @P0 BRA `(.L_x_584) ;  /* 0x0000002000980947 */ /* 0x000fea0003800000 */
[----:B------:R-:W-:-:S13]  /*0a40*/  ISETP.GT.AND P0, PT, R6, 0x2, PT ;  /* 0x000000020600780c */ /* 0x000fda0003f04270 */
[----:B------:R-:W-:Y:S05]  /*0a50*/  @P0 BRA `(.L_x_585) ;  /* 0x0000000800e40947 */ /* 0x000fea0003800000 */
[----:B------:R-:W-:-:S05]  /*0a60*/  VIMNMX.U32 R3, PT, PT, R6, 0x3, PT ;  /* 0x0000000306037848 */ /* 0x000fca0003fe0000 */
[----:B------:R-:W-:-:S04]  /*0a70*/  IMAD.SHL.U32 R3, R3, 0x4, RZ ;  /* 0x0000000403037824 */ /* 0x000fc800078e00ff */
[----:B------:R-:W0:Y:S02]  /*0a80*/  LDC R6, c[0x2][R3+0x30] ;  /* 0x00800c0003067b82 */ /* 0x000e240000000800 */
[----:B0-----:R-:W-:-:S04]  /*0a90*/  SHF.R.S32.HI R7, RZ, 0x1f, R6 ;  /* 0x0000001fff077819 */ /* 0x001fc80000011406 */
.L_x_1544:
[----:B------:R-:W-:Y:S05]  /*0aa0*/  BRX R6 -0xab0                                                            (*"BRANCH_TARGETS .L_x_1545,.L_x_1546,.L_x_1547,.L_x_1548"*) ;  /* 0xfffffff406547949 */ /* 0x000fea000383ffff */
.L_x_1547:
[----:B------:R-:W0:Y:S01]  /*0ab0*/  LDCU.64 UR6, c[0x0][0x398] ;  /* 0x00007300ff0677ac */ /* 0x000e220008000a00 */
[----:B------:R-:W-:Y:S01]  /*0ac0*/  IADD3 R11, P1, PT, R4, R2, RZ ;  /* 0x00000002040b7210 */ /* 0x000fe20007f3e0ff */
[----:B------:R-:W1:Y:S03]  /*0ad0*/  LDC.64 R12, c[0x0][0x388] ;  /* 0x0000e200ff0c7b82 */ /* 0x000e660000000a00 */
[----:B------:R-:W-:Y:S01]  /*0ae0*/  IADD3 R3, P3, PT, R2, R11, RZ ;  /* 0x0000000b02037210 */ /* 0x000fe20007f7e0ff */
[----:B------:R-:W-:-:S04]  /*0af0*/  IMAD.X R14, RZ, RZ, R5, P1 ;  /* 0x000000ffff0e7224 */ /* 0x000fc800008e0605 */
[----:B------:R-:W2:Y:S01]  /*0b00*/  LDC.64 R6, c[0x0][0x388] ;  /* 0x0000e200ff067b82 */ /* 0x000ea20000000a00 */
[----:B------:R-:W-:Y:S01]  /*0b10*/  IMAD.X R10, RZ, RZ, R14, P3 ;  /* 0x000000ffff0a7224 */ /* 0x000fe200018e060e */
[----:B0-----:R-:W-:-:S06]  /*0b20*/  ISETP.GE.U32.AND P0, PT, R4, UR6, PT ;  /* 0x0000000604007c0c */ /* 0x001fcc000bf06070 */
[----:B------:R-:W0:Y:S01]  /*0b30*/  LDC.64 R8, c[0x0][0x388] ;  /* 0x0000e200ff087b82 */ /* 0x000e220000000a00 */
[----:B------:R-:W-:Y:S02]  /*0b40*/  ISETP.GE.U32.AND P1, PT, R11, UR6, PT ;  /* 0x000000060b007c0c */ /* 0x000fe4000bf26070 */
[----:B------:R-:W-:Y:S02]  /*0b50*/  ISETP.GE.U32.AND.EX P0, PT, R5, UR7, PT, P0 ;  /* 0x0000000705007c0c */ /* 0x000fe4000bf06100 */
[----:B------:R-:W-:Y:S02]  /*0b60*/  ISETP.GE.U32.AND P2, PT, R3, UR6, PT ;  /* 0x0000000603007c0c */ /* 0x000fe4000bf46070 */
[----:B------:R-:W-:Y:S01]  /*0b70*/  ISETP.GE.U32.AND.EX P1, PT, R14, UR7, PT, P1 ;  /* 0x000000070e007c0c */ /* 0x000fe2000bf26110 */
[----:B------:R-:W3:Y:S01]  /*0b80*/  LDC.64 R20, c[0x0][0x380] ;  /* 0x0000e000ff147b82 */ /* 0x000ee20000000a00 */
[----:B------:R-:W-:-:S07]  /*0b90*/  ISETP.GE.U32.AND.EX P2, PT, R10, UR7, PT, P2 ;  /* 0x000000070a007c0c */ /* 0x000fce000bf46120 */
[C---:B------:R-:W-:Y:S01]  /*0ba0*/  @!P0 IMAD.SHL.U32 R15, R4.reuse, 0x4, RZ ;  /* 0x00000004040f8824 */ /* 0x040fe200078e00ff */
[----:B------:R-:W-:Y:S01]  /*0bb0*/  @!P0 SHF.L.U64.HI R18, R4, 0x2, R5 ;  /* 0x0000000204128819 */ /* 0x000fe20000010205 */
[----:B------:R-:W4:Y:S02]  /*0bc0*/  LDC.64 R16, c[0x0][0x380] ;  /* 0x0000e000ff107b82 */ /* 0x000f240000000a00 */
[----:B------:R-:W-:Y:S01]  /*0bd0*/  @!P1 IMAD.SHL.U32 R19, R11, 0x4, RZ ;  /* 0x000000040b139824 */ /* 0x000fe200078e00ff */
[----:B-1----:R-:W-:Y:S02]  /*0be0*/  @!P0 IADD3 R4, P3, PT, R15, R12, RZ ;  /* 0x0000000c0f048210 */ /* 0x002fe40007f7e0ff */
[----:B------:R-:W-:Y:S01]  /*0bf0*/  @!P1 SHF.L.U64.HI R14, R11, 0x2, R14 ;  /* 0x000000020b0e9819 */ /* 0x000fe2000001020e */
[C---:B------:R-:W-:Y:S01]  /*0c00*/  @!P2 IMAD.SHL.U32 R11, R3.reuse, 0x4, RZ ;  /* 0x00000004030ba824 */ /* 0x040fe200078e00ff */
[----:B------:R-:W-:Y:S01]  /*0c10*/  @!P2 SHF.L.U64.HI R22, R3, 0x2, R10 ;  /* 0x000000020316a819 */ /* 0x000fe2000001020a */
[----:B------:R-:W-:Y:S01]  /*0c20*/  @!P0 IMAD.X R5, R18, 0x1, R13, P3 ;  /* 0x0000000112058824 */ /* 0x000fe200018e060d */
[----:B--2---:R-:W-:Y:S01]  /*0c30*/  @!P1 IADD3 R6, P3, PT, R19, R6, RZ ;  /* 0x0000000613069210 */ /* 0x004fe20007f7e0ff */
[----:B------:R-:W1:Y:S01]  /*0c40*/  LDC.64 R12, c[0x0][0x380] ;  /* 0x0000e000ff0c7b82 */ /* 0x000e620000000a00 */
[----:B0-----:R-:W-:-:S03]  /*0c50*/  @!P2 IADD3 R8, P4, PT, R11, R8, RZ ;  /* 0x000000080b08a210 */ /* 0x001fc60007f9e0ff */
[----:B------:R-:W-:Y:S01]  /*0c60*/  @!P1 IMAD.X R7, R14, 0x1, R7, P3 ;  /* 0x000000010e079824 */ /* 0x000fe200018e0607 */
[----:B------:R-:W2:Y:S01]  /*0c70*/  @!P0 LDG.E.CONSTANT R5, desc[UR4][R4.64] ;  /* 0x0000000404058981 */ /* 0x000ea2000c1e9900 */
[----:B------:R-:W-:-:S04]  /*0c80*/  @!P2 IMAD.X R9, R22, 0x1, R9, P4 ;  /* 0x000000011609a824 */ /* 0x000fc800020e0609 */
[----:B------:R-:W5:Y:S04]  /*0c90*/  @!P1 LDG.E.CONSTANT R7, desc[UR4][R6.64] ;  /* 0x0000000406079981 */ /* 0x000f68000c1e9900 */
[----:B------:R-:W5:Y:S01]  /*0ca0*/  @!P2 LDG.E.CONSTANT R9, desc[UR4][R8.64] ;  /* 0x000000040809a981 */ /* 0x000f62000c1e9900 */
[----:B---3--:R-:W-:Y:S02]  /*0cb0*/  @!P0 IADD3 R20, P3, PT, R15, R20, RZ ;  /* 0x000000140f148210 */ /* 0x008fe40007f7e0ff */
[----:B------:R-:W-:Y:S02]  /*0cc0*/  IADD3 R2, P6, PT, R2, R3, RZ ;  /* 0x0000000302027210 */ /* 0x000fe40007fde0ff */
[----:B----4-:R-:W-:Y:S01]  /*0cd0*/  @!P2 IADD3 R16, P5, PT, R11, R16, RZ ;  /* 0x000000100b10a210 */ /* 0x010fe20007fbe0ff */
[----:B------:R-:W-:Y:S01]  /*0ce0*/  @!P0 IMAD.X R21, R18, 0x1, R21, P3 ;  /* 0x0000000112158824 */ /* 0x000fe200018e0615 */
[----:B------:R-:W-:Y:S01]  /*0cf0*/  ISETP.GE.U32.AND P3, PT, R2, UR6, PT ;  /* 0x0000000602007c0c */ /* 0x000fe2000bf66070 */
[----:B------:R-:W-:Y:S01]  /*0d00*/  IMAD.X R11, RZ, RZ, R10, P6 ;  /* 0x000000ffff0b7224 */ /* 0x000fe200030e060a */
[----:B-1----:R-:W-:-:S04]  /*0d10*/  @!P1 IADD3 R12, P4, PT, R19, R12, RZ ;  /* 0x0000000c130c9210 */ /* 0x002fc80007f9e0ff */
[----:B------:R-:W-:Y:S01]  /*0d20*/  ISETP.GE.U32.AND.EX P3, PT, R11, UR7, PT, P3 ;  /* 0x000000070b007c0c */ /* 0x000fe2000bf66130 */
[----:B------:R-:W-:Y:S02]  /*0d30*/  @!P2 IMAD.X R17, R22, 0x1, R17, P5 ;  /* 0x000000011611a824 */ /* 0x000fe400028e0611 */
[----:B------:R-:W-:Y:S02]  /*0d40*/  @!P1 IMAD.X R13, R14, 0x1, R13, P4 ;  /* 0x000000010e0d9824 */ /* 0x000fe400020e060d */
[-C--:B--2---:R-:W-:Y:S02]  /*0d50*/  @!P0 IMAD R5, R5, R0.reuse, RZ ;  /* 0x0000000005058224 */ /* 0x084fe400078e02ff */
[----:B-----5:R-:W-:-:S03]  /*0d60*/  @!P1 IMAD R7, R7, R0, RZ ;  /* 0x0000000007079224 */ /* 0x020fc600078e02ff */
[----:B------:R0:W-:Y:S01]  /*0d70*/  @!P0 STG.E desc[UR4][R20.64], R5 ;  /* 0x0000000514008986 */ /* 0x0001e2000c101904 */
[----:B------:R-:W-:-:S03]  /*0d80*/  @!P2 IMAD R3, R9, R0, RZ ;  /* 0x000000000903a224 */ /* 0x000fc600078e02ff */
[----:B------:R0:W-:Y:S04]  /*0d90*/  @!P1 STG.E desc[UR4][R12.64], R7 ;  /* 0x000000070c009986 */ /* 0x0001e8000c101904 */
[----:B------:R0:W-:Y:S01]  /*0da0*/  @!P2 STG.E desc[UR4][R16.64], R3 ;  /* 0x000000031000a986 */ /* 0x0001e2000c101904 */
[----:B------:R-:W-:Y:S05]  /*0db0*/  @P3 EXIT ;  /* 0x000000000000394d */ /* 0x000fea0003800000 */
[----:B------:R-:W1:Y:S01]  /*0dc0*/  LDCU.128 UR8, c[0x0][0x380] ;  /* 0x00007000ff0877ac */ /* 0x000e620008000c00 */
[C---:B------:R-:W-:Y:S01]  /*0dd0*/  IMAD.SHL.U32 R4, R2.reuse, 0x4, RZ ;  /* 0x0000000402047824 */ /* 0x040fe200078e00ff */
[----:B------:R-:W-:-:S04]  /*0de0*/  SHF.L.U64.HI R11, R2, 0x2, R11 ;  /* 0x00000002020b7819 */ /* 0x000fc8000001020b */
[----:B-1----:R-:W-:-:S04]  /*0df0*/  IADD3 R2, P0, PT, R4, UR10, RZ ;  /* 0x0000000a04027c10 */ /* 0x002fc8000ff1e0ff */
[----:B0-----:R-:W-:-:S06]  /*0e00*/  IADD3.X R3, PT, PT, R11, UR11, RZ, P0, !PT ;  /* 0x0000000b0b037c10 */ /* 0x001fcc00087fe4ff */
[----:B------:R-:W2:Y:S01]  /*0e10*/  LDG.E.CONSTANT R3, desc[UR4][R2.64] ;  /* 0x0000000402037981 */ /* 0x000ea2000c1e9900 */
[----:B------:R-:W-:-:S04]  /*0e20*/  IADD3 R4, P0, PT, R4, UR8, RZ ;  /* 0x0000000804047c10 */ /* 0x000fc8000ff1e0ff */
[----:B------:R-:W-:Y:S01]  /*0e30*/  IADD3.X R5, PT, PT, R11, UR9, RZ, P0, !PT ;  /* 0x000000090b057c10 */ /* 0x000fe200087fe4ff */
[----:B--2---:R-:W-:-:S05]  /*0e40*/  IMAD R7, R3, R0, RZ ;  /* 0x0000000003077224 */ /* 0x004fca00078e02ff */
[----:B------:R-:W-:Y:S01]  /*0e50*/  STG.E desc[UR4][R4.64], R7 ;  /* 0x0000000704007986 */ /* 0x000fe2000c101904 */
[----:B------:R-:W-:Y:S05]  /*0e60*/  EXIT ;  /* 0x000000000000794d */ /* 0x000fea0003800000 */
.L_x_1545:
        /* <DEDUP_REMOVED lines=42> */
[--C-:B--2---:R-:W-:Y:S02]  /*1110*/  @!P0 IMAD.IADD R5, R5, 0x1, R0.reuse ;  /* 0x0000000105058824 */ /* 0x104fe400078e0200 */
[----:B-----5:R-:W-:-:S03]  /*1120*/  @!P1 IMAD.IADD R7, R7, 0x1, R0 ;  /* 0x0000000107079824 */ /* 0x020fc600078e0200 */
[----:B------:R0:W-:Y:S01]  /*1130*/  @!P0 STG.E desc[UR4][R20.64], R5 ;  /* 0x0000000514008986 */ /* 0x0001e2000c101904 */
[----:B------:R-:W-:-:S03]  /*1140*/  @!P2 IMAD.IADD R3, R9, 0x1, R0 ;  /* 0x000000010903a824 */ /* 0x000fc600078e0200 */
        /* <DEDUP_REMOVED lines=11> */
[----:B--2---:R-:W-:-:S05]  /*1200*/  IMAD.IADD R7, R3, 0x1, R0 ;  /* 0x0000000103077824 */ /* 0x004fca00078e0200 */
[----:B------:R-:W-:Y:S01]  /*1210*/  STG.E desc[UR4][R4.64], R7 ;  /* 0x0000000704007986 */ /* 0x000fe2000c101904 */
[----:B------:R-:W-:Y:S05]  /*1220*/  EXIT ;  /* 0x000000000000794d */ /* 0x000fea0003800000 */
.L_x_1546:
        /* <DEDUP_REMOVED lines=42> */
[--C-:B--2---:R-:W-:Y:S02]  /*14d0*/  @!P0 IMAD.IADD R5, R5, 0x1, -R0.reuse ;  /* 0x0000000105058824 */ /* 0x104fe400078e0a00 */
[----:B-----5:R-:W-:-:S03]  /*14e0*/  @!P1 IMAD.IADD R7, R7, 0x1, -R0 ;  /* 0x0000000107079824 */ /* 0x020fc600078e0a00 */
[----:B------:R0:W-:Y:S01]  /*14f0*/  @!P0 STG.E desc[UR4][R20.64], R5 ;  /* 0x0000000514008986 */ /* 0x0001e2000c101904 */
[----:B------:R-:W-:-:S03]  /*1500*/  @!P2 IMAD.IADD R3, R9, 0x1, -R0 ;  /* 0x000000010903a824 */ /* 0x000fc600078e0a00 */
        /* <DEDUP_REMOVED lines=11> */
[----:B--2---:R-:W-:-:S05]  /*15c0*/  IMAD.IADD R7, R3, 0x1, -R0 ;  /* 0x0000000103077824 */ /* 0x004fca00078e0a00 */
[----:B------:R-:W-:Y:S01]  /*15d0*/  STG.E desc[UR4][R4.64], R7 ;  /* 0x0000000704007986 */ /* 0x000fe2000c101904 */
[----:B------:R-:W-:Y:S05]  /*15e0*/  EXIT ;  /* 0x000000000000794d */ /* 0x000fea0003800000 */
.L_x_585:
[----:B------:R-:W-:-:S05]  /*15f0*/  IMAD.MOV.U32 R3, RZ, RZ, -0x3 ;  /* 0xfffffffdff037424 */ /* 0x000fca00078e00ff */
[----:B------:R-:W-:-:S05]  /*1600*/  VIADDMNMX.U32 R3, R6, R3, 0x5, PT ;  /* 0x0000000506037446 */ /* 0x000fca0003800003 */
[----:B------:R-:W-:-:S04]  /*1610*/  IMAD.SHL.U32 R3, R3, 0x4, RZ ;  /* 0x0000000403037824 */ /* 0x000fc800078e00ff */
[----:B------:R-:W0:Y:S02]  /*1620*/  LDC R6, c[0x2][R3+0x40] ;  /* 0x0080100003067b82 */ /* 0x000e240000000800 */
[----:B0-----:R-:W-:-:S04]  /*1630*/  SHF.R.S32.HI R7, RZ, 0x1f, R6 ;  /* 0x0000001fff077819 */ /* 0x001fc80000011406 */
.L_x_1549:
[----:B------:R-:W-:Y:S05]  /*1640*/  BRX R6 -0x1650                                                           (*"BRANCH_TARGETS .L_x_1550,.L_x_1548,.L_x_1552,.L_x_1554"*) ;  /* 0xffffffe8066c7949 */ /* 0x000fea000383ffff */
.L_x_1554:
        /* <DEDUP_REMOVED lines=41> */
[----:B------:R-:W-:Y:S01]  /*18e0*/  @!P1 IMAD.X R13, R14, 0x1, R13, P4 ;  /* 0x000000010e0d9824 */ /* 0x000fe200020e060d */
[-C--:B--2---:R-:W-:Y:S02]  /*18f0*/  @!P0 VIMNMX R5, PT, PT, R5, R0.reuse, !PT ;  /* 0x0000000005058248 */ /* 0x084fe40007fe0100 */
[----:B-----5:R-:W-:-:S03]  /*1900*/  @!P1 VIMNMX R7, PT, PT, R7, R0, !PT ;  /* 0x0000000007079248 */ /* 0x020fc60007fe0100 */
[----:B------:R0:W-:Y:S01]  /*1910*/  @!P0 STG.E desc[UR4][R20.64], R5 ;  /* 0x0000000514008986 */ /* 0x0001e2000c101904 */
[----:B------:R-:W-:-:S03]  /*1920*/  @!P2 VIMNMX R3, PT, PT, R9, R0, !PT ;  /* 0x000000000903a248 */ /* 0x000fc60007fe0100 */
        /* <DEDUP_REMOVED lines=10> */
[----:B------:R-:W-:Y:S02]  /*19d0*/  IADD3.X R5, PT, PT, R11, UR9, RZ, P0, !PT ;  /* 0x000000090b057c10 */ /* 0x000fe400087fe4ff */
[----:B--2---:R-:W-:-:S05]  /*19e0*/  VIMNMX R7, PT, PT, R3, R0, !PT ;  /* 0x0000000003077248 */ /* 0x004fca0007fe0100 */
[----:B------:R-:W-:Y:S01]  /*19f0*/  STG.E desc[UR4][R4.64], R7 ;  /* 0x0000000704007986 */ /* 0x000fe2000c101904 */
[----:B------:R-:W-:Y:S05]  /*1a00*/  EXIT ;  /* 0x000000000000794d */ /* 0x000fea0003800000 */
.L_x_1550:
[----:B------:R-:W0:Y:S01]  /*1a10*/  LDCU.64 UR6, c[0x0][0x398] ;  /* 0x00007300ff0677ac */ /* 0x000e220008000a00 */
[----:B------:R-:W-:Y:S01]  /*1a20*/  IADD3 R9, P0, PT, R4, R2, RZ ;  /* 0x0000000204097210 */ /* 0x000fe20007f1e0ff */
[----:B------:R-:W-:Y:S03]  /*1a30*/  BSSY.RECONVERGENT B0, `(.L_x_586) ;  /* 0x000002f000007945 */ /* 0x000fe60003800200 */
[----:B------:R-:W-:Y:S01]  /*1a40*/  IADD3 R7, P1, PT, R2, R9, RZ ;  /* 0x0000000902077210 */ /* 0x000fe20007f3e0ff */
[----:B------:R-:W-:-:S03]  /*1a50*/  IMAD.X R8, RZ, RZ, R5, P0 ;  /* 0x000000ffff087224 */ /* 0x000fc600000e0605 */
[----:B------:R-:W-:Y:S01]  /*1a60*/  IADD3 R2, P3, PT, R2, R7, RZ ;  /* 0x0000000702027210 */ /* 0x000fe20007f7e0ff */
[----:B------:R-:W-:-:S04]  /*1a70*/  IMAD.X R6, RZ, RZ, R8, P1 ;  /* 0x000000ffff067224 */ /* 0x000fc800008e0608 */
[----:B------:R-:W-:Y:S01]  /*1a80*/  IMAD.X R3, RZ, RZ, R6, P3 ;  /* 0x000000ffff037224 */ /* 0x000fe200018e0606 */
[----:B0-----:R-:W-:Y:S02]  /*1a90*/  ISETP.GE.U32.AND P0, PT, R4, UR6, PT ;  /* 0x0000000604007c0c */ /* 0x001fe4000bf06070 */
[----:B------:R-:W-:Y:S02]  /*1aa0*/  ISETP.GE.U32.AND P1, PT, R9, UR6, PT ;  /* 0x0000000609007c0c */ /* 0x000fe4000bf26070 */
[----:B------:R-:W-:Y:S02]  /*1ab0*/  ISETP.GE.U32.AND.EX P3, PT, R5, UR7, PT, P0 ;  /* 0x0000000705007c0c */ /* 0x000fe4000bf66100 */
[----:B------:R-:W-:Y:S02]  /*1ac0*/  ISETP.GE.U32.AND P4, PT, R7, UR6, PT ;  /* 0x0000000607007c0c */ /* 0x000fe4000bf86070 */
[----:B------:R-:W-:Y:S02]  /*1ad0*/  ISETP.GE.U32.AND P2, PT, R2, UR6, PT ;  /* 0x0000000602007c0c */ /* 0x000fe4000bf46070 */
[----:B------:R-:W-:-:S02]  /*1ae0*/  ISETP.GE.U32.AND.EX P0, PT, R8, UR7, PT, P1 ;  /* 0x0000000708007c0c */ /* 0x000fc4000bf06110 */
[----:B------:R-:W-:Y:S02]  /*1af0*/  ISETP.GE.U32.AND.EX P1, PT, R6, UR7, PT, P4 ;  /* 0x0000000706007c0c */ /* 0x000fe4000bf26140 */
[----:B------:R-:W-:-:S03]  /*1b00*/  ISETP.GE.U32.AND.EX P2, PT, R3, UR7, PT, P2 ;  /* 0x0000000703007c0c */ /* 0x000fc6000bf46120 */
[----:B------:R-:W-:Y:S10]  /*1b10*/  @P3 BRA `(.L_x_587) ;  /* 0x0000000000803947 */ /* 0x000ff40003800000 */
[----:B------:R-:W0:Y:S01]  /*1b20*/  LDCU.64 UR8, c[0x0][0x388] ;  /* 0x00007100ff0877ac */ /* 0x000e220008000a00 */
[C---:B------:R-:W-:Y:S01]  /*1b30*/  IMAD.SHL.U32 R12, R4.reuse, 0x4, RZ ;  /* 0x00000004040c7824 */ /* 0x040fe200078e00ff */
[----:B------:R-:W-:-:S04]  /*1b40*/  SHF.L.U64.HI R4, R4, 0x2, R5 ;  /* 0x0000000204047819 */ /* 0x000fc80000010205 */
[----:B0-----:R-:W-:-:S04]  /*1b50*/  IADD3 R14, P3, PT, R12, UR8, RZ ;  /* 0x000000080c0e7c10 */ /* 0x001fc8000ff7e0ff */
[----:B------:R-:W-:Y:S01]  /*1b60*/  IADD3.X R15, PT, PT, R4, UR9, RZ, P3, !PT ;  /* 0x00000009040f7c10 */ /* 0x000fe20009ffe4ff */
[----:B------:R-:W0:Y:S05]  /*1b70*/  LDCU.64 UR8, c[0x0][0x380] ;  /* 0x00007000ff0877ac */ /* 0x000e2a0008000a00 */
[----:B------:R-:W2:Y:S01]  /*1b80*/  LDG.E.CONSTANT R15, desc[UR4][R14.64] ;  /* 0x000000040e0f7981 */ /* 0x000ea2000c1e9900 */
[----:B------:R-:W-:-:S04]  /*1b90*/  IABS R16, R0 ;  /* 0x0000000000107213 */ /* 0x000fc80000000000 */
[----:B------:R-:W1:Y:S08]  /*1ba0*/  I2F.RP R5, R16 ;  /* 0x0000001000057306 */ /* 0x000e700000209400 */
[----:B-1----:R-:W1:Y:S02]  /*1bb0*/  MUFU.RCP R5, R5 ;  /* 0x0000000500057308 */ /* 0x002e640000001000 */
[----:B-1----:R-:W-:-:S06]  /*1bc0*/  VIADD R10, R5, 0xffffffe ;  /* 0x0ffffffe050a7836 */ /* 0x002fcc0000000000 */
[----:B------:R1:W3:Y:S02]  /*1bd0*/  F2I.FTZ.U32.TRUNC.NTZ R11, R10 ;  /* 0x0000000a000b7305 */ /* 0x0002e4000021f000 */
[----:B-1----:R-:W-:Y:S02]  /*1be0*/  IMAD.MOV.U32 R10, RZ, RZ, RZ ;  /* 0x000000ffff0a7224 */ /* 0x002fe400078e00ff */
[----:B---3--:R-:W-:-:S04]  /*1bf0*/  IMAD.MOV R13, RZ, RZ, -R11 ;  /* 0x000000ffff0d7224 */ /* 0x008fc800078e0a0b */
[----:B------:R-:W-:-:S04]  /*1c00*/  IMAD R13, R13, R16, RZ ;  /* 0x000000100d0d7224 */ /* 0x000fc800078e02ff */
[----:B------:R-:W-:Y:S01]  /*1c10*/  IMAD.HI.U32 R11, R11, R13, R10 ;  /* 0x0000000d0b0b7227 */ /* 0x000fe200078e000a */
[----:B--2---:R-:W-:-:S05]  /*1c20*/  IABS R17, R15 ;  /* 0x0000000f00117213 */ /* 0x004fca0000000000 */
[----:B------:R-:W-:-:S04]  /*1c30*/  IMAD.MOV.U32 R13, RZ, RZ, R17 ;  /* 0x000000ffff0d7224 */ /* 0x000fc800078e0011 */
[----:B------:R-:W-:-:S04]  /*1c40*/  IMAD.HI.U32 R11, R11, R13, RZ ;  /* 0x0000000d0b0b7227 */ /* 0x000fc800078e00ff */
[----:B------:R-:W-:-:S04]  /*1c50*/  IMAD.MOV R5, RZ, RZ, -R11 ;  /* 0x000000ffff057224 */ /* 0x000fc800078e0a0b */
[----:B------:R-:W-:-:S05]  /*1c60*/  IMAD R5, R16, R5, R13 ;  /* 0x0000000510057224 */ /* 0x000fca00078e020d */
[----:B------:R-:W-:-:S13]  /*1c70*/  ISETP.GT.U32.AND P4, PT, R16, R5, PT ;  /* 0x000000051000720c */ /* 0x000fda0003f84070 */
[----:B------:R-:W-:Y:S02]  /*1c80*/  @!P4 IMAD.IADD R5, R5, 0x1, -R16 ;  /* 0x000000010505c824 */ /* 0x000fe400078e0a10 */
[----:B------:R-:W-:-:S03]  /*1c90*/  @!P4 VIADD R11, R11, 0x1 ;  /* 0x000000010b0bc836 */ /* 0x000fc60000000000 */
[----:B------:R-:W-:Y:S02]  /*1ca0*/  ISETP.GE.U32.AND P3, PT, R5, R16, PT ;  /* 0x000000100500720c */ /* 0x000fe40003f66070 */
[----:B------:R-:W-:-:S04]  /*1cb0*/  LOP3.LUT R5, R15, R0, RZ, 0x3c, !PT ;  /* 0x000000000f057212 */ /* 0x000fc800078e3cff */
[----:B------:R-:W-:-:S07]  /*1cc0*/  ISETP.GE.AND P5, PT, R5, RZ, PT ;  /* 0x000000ff0500720c */ /* 0x000fce0003fa6270 */
[----:B------:R-:W-:Y:S01]  /*1cd0*/  @P3 VIADD R11, R11, 0x1 ;  /* 0x000000010b0b3836 */ /* 0x000fe20000000000 */
[----:B0-----:R-:W-:-:S04]  /*1ce0*/  IADD3 R12, P3, PT, R12, UR8, RZ ;  /* 0x000000080c0c7c10 */ /* 0x001fc8000ff7e0ff */
[----:B------:R-:W-:Y:S01]  /*1cf0*/  IADD3.X R13, PT, PT, R4, UR9, RZ, P3, !PT ;  /* 0x00000009040d7c10 */ /* 0x000fe20009ffe4ff */
[----:B------:R-:W-:-:S05]  /*1d00*/  @!P5 IMAD.MOV R11, RZ, RZ, -R11 ;  /* 0x000000ffff0bd224 */ /* 0x000fca00078e0a0b */
[----:B------:R0:W-:Y:S03]  /*1d10*/  STG.E desc[UR4][R12.64], R11 ;  /* 0x0000000b0c007986 */ /* 0x0001e6000c101904 */
.L_x_587:
[----:B------:R-:W-:Y:S05]  /*1d20*/  BSYNC.RECONVERGENT B0 ;  /* 0x0000000000007941 */ /* 0x000fea0003800200 */
.L_x_586:
[----:B------:R-:W-:Y:S04]  /*1d30*/  BSSY.RECONVERGENT B0, `(.L_x_588) ;  /* 0x0000022000007945 */ /* 0x000fe80003800200 */
[----:B------:R-:W-:Y:S05]  /*1d40*/  @P0 BRA `(.L_x_589) ;  /* 0x0000000000800947 */ /* 0x000fea0003800000 */
[----:B------:R-:W1:Y:S01]  /*1d50*/  LDCU.64 UR8, c[0x0][0x388] ;  /* 0x00007100ff0877ac */ /* 0x000e620008000a00 */
[C---:B0-----:R-:W-:Y:S01]  /*1d60*/  IMAD.SHL.U32 R12, R9.reuse, 0x4, RZ ;  /* 0x00000004090c7824 */ /* 0x041fe200078e00ff */
[----:B------:R-:W-:-:S04]  /*1d70*/  SHF.L.U64.HI R8, R9, 0x2, R8 ;  /* 0x0000000209087819 */ /* 0x000fc80000010208 */
[----:B-1----:R-:W-:-:S04]  /*1d80*/  IADD3 R4, P0, PT, R12, UR8, RZ ;  /* 0x000000080c047c10 */ /* 0x002fc8000ff1e0ff */
[----:B------:R-:W-:Y:S01]  /*1d90*/  IADD3.X R5, PT, PT, R8, UR9, RZ, P0, !PT ;  /* 0x0000000908057c10 */ /* 0x000fe200087fe4ff */
[----:B------:R-:W0:Y:S04]  /*1da0*/  LDCU.64 UR8, c[0x0][0x380] ;  /* 0x00007000ff0877ac */ /* 0x000e280008000a00 */
        /* <DEDUP_REMOVED lines=21> */
[----:B0-----:R-:W-:-:S03]  /*1f00*/  IADD3 R4, P0, PT, R12, UR8, RZ ;  /* 0x000000080c047c10 */ /* 0x001fc6000ff1e0ff */
[----:B------:R-:W-:Y:S01]  /*1f10*/  IMAD.MOV.U32 R9, RZ, RZ, R5 ;  /* 0x000000ffff097224 */ /* 0x000fe200078e0005 */
[----:B------:R-:W-:-:S03]  /*1f20*/  IADD3.X R5, PT, PT, R8, UR9, RZ, P0, !PT ;  /* 0x0000000908057c10 */ /* 0x000fc600087fe4ff */
[----:B------:R-:W-:-:S05]  /*1f30*/  @!P4 IMAD.MOV R9, RZ, RZ, -R9 ;  /* 0x000000ffff09c224 */ /* 0x000fca00078e0a09 */
[----:B------:R1:W-:Y:S02]  /*1f40*/  STG.E desc[UR4][R4.64], R9 ;  /* 0x0000000904007986 */ /* 0x0003e4000c101904 */
.L_x_589:
[----:B------:R-:W-:Y:S05]  /*1f50*/  BSYNC.RECONVERGENT B0 ;  /* 0x0000000000007941 */ /* 0x000fea0003800200 */
.L_x_588:
[----:B------:R-:W-:Y:S04]  /*1f60*/  BSSY.RECONVERGENT B0, `(.L_x_590) ;  /* 0x0000022000007945 */ /* 0x000fe80003800200 */
[----:B------:R-:W-:Y:S05]  /*1f70*/  @P1 BRA `(.L_x_591) ;  /* 0x0000000000801947 */ /* 0x000fea0003800000 */
[----:B------:R-:W2:Y:S01]  /*1f80*/  LDCU.64 UR8, c[0x0][0x388] ;  /* 0x00007100ff0877ac */ /* 0x000ea20008000a00 */
[C---:B-1----:R-:W-:Y:S01]  /*1f90*/  IMAD.SHL.U32 R9, R7.reuse, 0x4, RZ ;  /* 0x0000000407097824 */ /* 0x042fe200078e00ff */
[----:B------:R-:W-:-:S04]  /*1fa0*/  SHF.L.U64.HI R8, R7, 0x2, R6 ;  /* 0x0000000207087819 */ /* 0x000fc80000010206 */
[----:B--2---:R-:W-:-:S04]  /*1fb0*/  IADD3 R4, P0, PT, R9, UR8, RZ ;  /* 0x0000000809047c10 */ /* 0x004fc8000ff1e0ff */
[----:B------:R-:W-:Y:S01]  /*1fc0*/  IADD3.X R5, PT, PT, R8, UR9, RZ, P0, !PT ;  /* 0x0000000908057c10 */ /* 0x000fe200087fe4ff */
[----:B------:R-:W1:Y:S04]  /*1fd0*/  LDCU.64 UR8, c[0x0][0x380] ;  /* 0x00007000ff0877ac */ /* 0x000e680008000a00 */
[----:B0-----:R-:W2:Y:S01]  /*1fe0*/  LDG.E.CONSTANT R11, desc[UR4][R4.64] ;  /* 0x00000004040b7981 */ /* 0x001ea2000c1e9900 */
[----:B------:R-:W-:-:S04]  /*1ff0*/  IABS R13, R0 ;  /* 0x00000000000d7213 */ /* 0x000fc80000000000 */
[----:B------:R-:W0:Y:S08]  /*2000*/  I2F.RP R10, R13 ;  /* 0x0000000d000a7306 */ /* 0x000e300000209400 */
[----:B0-----:R-:W0:Y:S02]  /*2010*/  MUFU.RCP R10, R10 ;  /* 0x0000000a000a7308 */ /* 0x001e240000001000 */
[----:B0-----:R-:W-:-:S06]  /*2020*/  VIADD R6, R10, 0xffffffe ;  /* 0x0ffffffe0a067836 */ /* 0x001fcc0000000000 */
[----:B------:R0:W3:Y:S02]  /*2030*/  F2I.FTZ.U32.TRUNC.NTZ R7, R6 ;  /* 0x0000000600077305 */ /* 0x0000e4000021f000 */
[----:B0-----:R-:W-:Y:S02]  /*2040*/  IMAD.MOV.U32 R6, RZ, RZ, RZ ;  /* 0x000000ffff067224 */ /* 0x001fe400078e00ff */
        /* <DEDUP_REMOVED lines=14> */
[----:B-1----:R-:W-:-:S03]  /*2130*/  IADD3 R4, P0, PT, R9, UR8, RZ ;  /* 0x0000000809047c10 */ /* 0x002fc6000ff1e0ff */
[----:B------:R-:W-:Y:S01]  /*2140*/  IMAD.MOV.U32 R7, RZ, RZ, R5 ;  /* 0x000000ffff077224 */ /* 0x000fe200078e0005 */
[----:B------:R-:W-:-:S03]  /*2150*/  IADD3.X R5, PT, PT, R8, UR9, RZ, P0, !PT ;  /* 0x0000000908057c10 */ /* 0x000fc600087fe4ff */
[----:B------:R-:W-:-:S05]  /*2160*/  @!P3 IMAD.MOV R7, RZ, RZ, -R7 ;  /* 0x000000ffff07b224 */ /* 0x000fca00078e0a07 */
[----:B------:R2:W-:Y:S02]  /*2170*/  STG.E desc[UR4][R4.64], R7 ;  /* 0x0000000704007986 */ /* 0x0005e4000c101904 */
.L_x_591:
[----:B------:R-:W-:Y:S05]  /*2180*/  BSYNC.RECONVERGENT B0 ;  /* 0x0000000000007941 */ /* 0x000fea0003800200 */
.L_x_590:
[----:B------:R-:W-:Y:S05]  /*2190*/  @P2 EXIT ;  /* 0x000000000000294d */ /* 0x000fea0003800000 */
[----:B------:R-:W3:Y:S01]  /*21a0*/  LDCU.64 UR6, c[0x0][0x388] ;  /* 0x00007100ff0677ac */ /* 0x000ee20008000a00 */
[C---:B--2---:R-:W-:Y:S01]  /*21b0*/  IMAD.SHL.U32 R7, R2.reuse, 0x4, RZ ;  /* 0x0000000402077824 */ /* 0x044fe200078e00ff */
[----:B------:R-:W-:-:S04]  /*21c0*/  SHF.L.U64.HI R6, R2, 0x2, R3 ;  /* 0x0000000202067819 */ /* 0x000fc80000010203 */
[----:B---3--:R-:W-:-:S04]  /*21d0*/  IADD3 R2, P0, PT, R7, UR6, RZ ;  /* 0x0000000607027c10 */ /* 0x008fc8000ff1e0ff */
[----:B------:R-:W-:Y:S01]  /*21e0*/  IADD3.X R3, PT, PT, R6, UR7, RZ, P0, !PT ;  /* 0x0000000706037c10 */ /* 0x000fe200087fe4ff */
[----:B------:R-:W2:Y:S04]  /*21f0*/  LDCU.64 UR6, c[0x0][0x380] ;  /* 0x00007000ff0677ac */ /* 0x000ea80008000a00 */
[----:B-1----:R-:W3:Y:S01]  /*2200*/  LDG.E.CONSTANT R9, desc[UR4][R2.64] ;  /* 0x0000000402097981 */ /* 0x002ee2000c1e9900 */
[----:B0-----:R-:W-:-:S04]  /*2210*/  IABS R11, R0 ;  /* 0x00000000000b7213 */ /* 0x001fc80000000000 */
[----:B------:R-:W0:Y:S08]  /*2220*/  I2F.RP R8, R11 ;  /* 0x0000000b00087306 */ /* 0x000e300000209400 */
[----:B0-----:R-:W0:Y:S02]  /*2230*/  MUFU.RCP R8, R8 ;  /* 0x0000000800087308 */ /* 0x001e240000001000 */
[----:B0-----:R-:W-:-:S06]  /*2240*/  VIADD R4, R8, 0xffffffe ;  /* 0x0ffffffe08047836 */ /* 0x001fcc0000000000 */
[----:B------:R0:W1:Y:S02]  /*2250*/  F2I.FTZ.U32.TRUNC.NTZ R5, R4 ;  /* 0x0000000400057305 */ /* 0x000064000021f000 */
[----:B0-----:R-:W-:Y:S02]  /*2260*/  IMAD.MOV.U32 R4, RZ, RZ, RZ ;  /* 0x000000ffff047224 */ /* 0x001fe400078e00ff */
[----:B-1----:R-:W-:-:S04]  /*2270*/  IMAD.MOV R10, RZ, RZ, -R5 ;  /* 0x000000ffff0a7224 */ /* 0x002fc800078e0a05 */
[----:B------:R-:W-:-:S04]  /*2280*/  IMAD R13, R10, R11, RZ ;  /* 0x0000000b0a0d7224 */ /* 0x000fc800078e02ff */
[----:B------:R-:W-:Y:S01]  /*2290*/  IMAD.HI.U32 R13, R5, R13, R4 ;  /* 0x0000000d050d7227 */ /* 0x000fe200078e0004 */
[----:B---3--:R-:W-:Y:S02]  /*22a0*/  IABS R2, R9 ;  /* 0x0000000900027213 */ /* 0x008fe40000000000 */
[----:B------:R-:W-:-:S03]  /*22b0*/  LOP3.LUT R0, R9, R0, RZ, 0x3c, !PT ;  /* 0x0000000009007212 */ /* 0x000fc600078e3cff */
[----:B------:R-:W-:Y:S01]  /*22c0*/  IMAD.HI.U32 R3, R13, R2, RZ ;  /* 0x000000020d037227 */ /* 0x000fe200078e00ff */
[----:B------:R-:W-:-:S03]  /*22d0*/  ISETP.GE.AND P2, PT, R0, RZ, PT ;  /* 0x000000ff0000720c */ /* 0x000fc60003f46270 */
[----:B------:R-:W-:-:S04]  /*22e0*/  IMAD.MOV R5, RZ, RZ, -R3 ;  /* 0x000000ffff057224 */ /* 0x000fc800078e0a03 */
[----:B------:R-:W-:-:S05]  /*22f0*/  IMAD R2, R11, R5, R2 ;  /* 0x000000050b027224 */ /* 0x000fca00078e0202 */
[----:B------:R-:W-:-:S13]  /*2300*/  ISETP.GT.U32.AND P1, PT, R11, R2, PT ;  /* 0x000000020b00720c */ /* 0x000fda0003f24070 */
[----:B------:R-:W-:Y:S02]  /*2310*/  @!P1 IMAD.IADD R2, R2, 0x1, -R11 ;  /* 0x0000000102029824 */ /* 0x000fe400078e0a0b */
[----:B------:R-:W-:-:S03]  /*2320*/  @!P1 VIADD R3, R3, 0x1 ;  /* 0x0000000103039836 */ /* 0x000fc60000000000 */
[----:B------:R-:W-:-:S13]  /*2330*/  ISETP.GE.U32.AND P0, PT, R2, R11, PT ;  /* 0x0000000b0200720c */ /* 0x000fda0003f06070 */
[----:B------:R-:W-:Y:S01]  /*2340*/  @P0 VIADD R3, R3, 0x1 ;  /* 0x0000000103030836 */ /* 0x000fe20000000000 */
[----:B--2---:R-:W-:-:S03]  /*2350*/  IADD3 R2, P0, PT, R7, UR6, RZ ;  /* 0x0000000607027c10 */ /* 0x004fc6000ff1e0ff */
[----:B------:R-:W-:Y:S01]  /*2360*/  IMAD.MOV.U32 R5, RZ, RZ, R3 ;  /* 0x000000ffff057224 */ /* 0x000fe200078e0003 */
[----:B------:R-:W-:-:S03]  /*2370*/  IADD3.X R3, PT, PT, R6, UR7, RZ, P0, !PT ;  /* 0x0000000706037c10 */ /* 0x000fc600087fe4ff */
[----:B------:R-:W-:-:S05]  /*2380*/  @!P2 IMAD.MOV R5, RZ, RZ, -R5 ;  /* 0x000000ffff05a224 */ /* 0x000fca00078e0a05 */
[----:B------:R-:W-:Y:S01]  /*2390*/  STG.E desc[UR4][R2.64], R5 ;  /* 0x0000000502007986 */ /* 0x000fe2000c101904 */
[----:B------:R-:W-:Y:S05]  /*23a0*/  EXIT ;  /* 0x000000000000794d */ /* 0x000fea0003800000 */
.L_x_1552:
        /* <DEDUP_REMOVED lines=33> */
[----:B--2---:R-:W-:Y:S02]  /*25c0*/  IABS R16, R14 ;  /* 0x0000000e00107213 */ /* 0x004fe40000000000 */
[----:B------:R-:W-:-:S03]  /*25d0*/  ISETP.GE.AND P4, PT, R14, RZ, PT ;  /* 0x000000ff0e00720c */ /* 0x000fc60003f86270 */
[----:B------:R-:W-:-:S04]  /*25e0*/  IMAD.HI.U32 R17, R17, R16, RZ ;  /* 0x0000001011117227 */ /* 0x000fc800078e00ff */
[----:B------:R-:W-:-:S04]  /*25f0*/  IMAD.MOV R17, RZ, RZ, -R17 ;  /* 0x000000ffff117224 */ /* 0x000fc800078e0a11 */
[----:B------:R-:W-:-:S05]  /*2600*/  IMAD R16, R5, R17, R16 ;  /* 0x0000001105107224 */ /* 0x000fca00078e0210 */
[----:B------:R-:W-:-:S13]  /*2610*/  ISETP.GT.U32.AND P3, PT, R5, R16, PT ;  /* 0x000000100500720c */ /* 0x000fda0003f64070 */
[----:B------:R-:W-:-:S05]  /*2620*/  @!P3 IMAD.IADD R16, R16, 0x1, -R5 ;  /* 0x000000011010b824 */ /* 0x000fca00078e0a05 */
[----:B------:R-:W-:-:S13]  /*2630*/  ISETP.GT.U32.AND P3, PT, R5, R16, PT ;  /* 0x000000100500720c */ /* 0x000fda0003f64070 */
[----:B------:R-:W-:Y:S01]  /*2640*/  @!P3 IMAD.IADD R16, R16, 0x1, -R5 ;  /* 0x000000011010b824 */ /* 0x000fe200078e0a05 */
[----:B0-----:R-:W-:-:S03]  /*2650*/  IADD3 R12, P3, PT, R12, UR8, RZ ;  /* 0x000000080c0c7c10 */ /* 0x001fc6000ff7e0ff */
[----:B------:R-:W-:Y:S01]  /*2660*/  IMAD.MOV.U32 R5, RZ, RZ, R16 ;  /* 0x000000ffff057224 */ /* 0x000fe200078e0010 */
[----:B------:R-:W-:-:S03]  /*2670*/  IADD3.X R13, PT, PT, R4, UR9, RZ, P3, !PT ;  /* 0x00000009040d7c10 */ /* 0x000fc60009ffe4ff */
[----:B------:R-:W-:-:S05]  /*2680*/  @!P4 IMAD.MOV R5, RZ, RZ, -R5 ;  /* 0x000000ffff05c224 */ /* 0x000fca00078e0a05 */
[----:B------:R0:W-:Y:S02]  /*2690*/  STG.E desc[UR4][R12.64], R5 ;  /* 0x000000050c007986 */ /* 0x0001e4000c101904 */
.L_x_593:
[----:B------:R-:W-:Y:S05]  /*26a0*/  BSYNC.RECONVERGENT B0 ;  /* 0x0000000000007941 */ /* 0x000fea0003800200 */
.L_x_592:
[----:B------:R-:W-:Y:S04]  /*26b0*/  BSSY.RECONVERGENT B0, `(.L_x_594) ;  /* 0x000001f000007945 */ /* 0x000fe80003800200 */
[----:B------:R-:W-:Y:S05]  /*26c0*/  @P0 BRA `(.L_x_595) ;  /* 0x0000000000740947 */ /* 0x000fea0003800000 */
[----:B------:R-:W1:Y:S01]  /*26d0*/  LDCU.64 UR8, c[0x0][0x388] ;  /* 0x00007100ff0877ac */ /* 0x000e620008000a00 */
[C---:B------:R-:W-:Y:S01]  /*26e0*/  IMAD.SHL.U32 R11, R9.reuse, 0x4, RZ ;  /* 0x00000004090b7824 */ /* 0x040fe200078e00ff */
[----:B------:R-:W-:-:S04]  /*26f0*/  SHF.L.U64.HI R10, R9, 0x2, R8 ;  /* 0x00000002090a7819 */ /* 0x000fc80000010208 */
[----:B-1----:R-:W-:-:S04]  /*2700*/  IADD3 R4, P0, PT, R11, UR8, RZ ;  /* 0x000000080b047c10 */ /* 0x002fc8000ff1e0ff */
[----:B0-----:R-:W-:Y:S01]  /*2710*/  IADD3.X R5, PT, PT, R10, UR9, RZ, P0, !PT ;  /* 0x000000090a057c10 */ /* 0x001fe200087fe4ff */
        /* <DEDUP_REMOVED lines=21> */
[----:B------:R-:W-:Y:S01]  /*2870*/  @!P3 IMAD.MOV R9, RZ, RZ, -R9 ;  /* 0x000000ffff09b224 */ /* 0x000fe200078e0a09 */
[----:B------:R-:W-:-:S05]  /*2880*/  IADD3.X R5, PT, PT, R10, UR9, RZ, P0, !PT ;  /* 0x000000090a057c10 */ /* 0x000fca00087fe4ff */
[----:B------:R1:W-:Y:S04]  /*2890*/  STG.E desc[UR4][R4.64], R9 ;  /* 0x0000000904007986 */ /* 0x0003e8000c101904 */
.L_x_595:
[----:B------:R-:W-:Y:S05]  /*28a0*/  BSYNC.RECONVERGENT B0 ;  /* 0x0000000000007941 */ /* 0x000fea0003800200 */
.L_x_594:
[----:B------:R-:W-:Y:S04]  /*28b0*/  BSSY.RECONVERGENT B0, `(.L_x_596) ;  /* 0x000001f000007945 */ /* 0x000fe80003800200 */
[----:B------:R-:W-:Y:S05]  /*28c0*/  @P1 BRA `(.L_x_597) ;  /* 0x0000000000741947 */ /* 0x000fea0003800000 */
[----:B------:R-:W2:Y:S01]  /*28d0*/  LDCU.64 UR8, c[0x0][0x388] ;  /* 0x00007100ff0877ac */ /* 0x000ea20008000a00 */
[C---:B-1----:R-:W-:Y:S01]  /*28e0*/  IMAD.SHL.U32 R9, R7.reuse, 0x4, RZ ;  /* 0x0000000407097824 */ /* 0x042fe200078e00ff */
[----:B------:R-:W-:-:S04]  /*28f0*/  SHF.L.U64.HI R8, R7, 0x2, R6 ;  /* 0x0000000207087819 */ /* 0x000fc80000010206 */
[----:B--2---:R-:W-:-:S04]  /*2900*/  IADD3 R4, P0, PT, R9, UR8, RZ ;  /* 0x0000000809047c10 */ /* 0x004fc8000ff1e0ff */
        /* <DEDUP_REMOVED lines=25> */
.L_x_597:
[----:B------:R-:W-:Y:S05]  /*2aa0*/  BSYNC.RECONVERGENT B0 ;  /* 0x0000000000007941 */ /* 0x000fea0003800200 */
.L_x_596:
[----:B------:R-:W-:Y:S05]  /*2ab0*/  @P2 EXIT ;  /* 0x000000000000294d */ /* 0x000fea0003800000 */
[----:B------:R-:W3:Y:S01]  /*2ac0*/  LDCU.64 UR6, c[0x0][0x388] ;  /* 0x00007100ff0677ac */ /* 0x000ee20008000a00 */
[C---:B--2---:R-:W-:Y:S01]  /*2ad0*/  IMAD.SHL.U32 R7, R2.reuse, 0x4, RZ ;  /* 0x0000000402077824 */ /* 0x044fe200078e00ff */
[----:B------:R-:W-:-:S04]  /*2ae0*/  SHF.L.U64.HI R6, R2, 0x2, R3 ;  /* 0x0000000202067819 */ /* 0x000fc80000010203 */
[----:B---3--:R-:W-:-:S04]  /*2af0*/  IADD3 R2, P0, PT, R7, UR6, RZ ;  /* 0x0000000607027c10 */ /* 0x008fc8000ff1e0ff */
[----:B------:R-:W-:Y:S01]  /*2b00*/  IADD3.X R3, PT, PT, R6, UR7, RZ, P0, !PT ;  /* 0x0000000706037c10 */ /* 0x000fe200087fe4ff */
[----:B------:R-:W2:Y:S04]  /*2b10*/  LDCU.64 UR6, c[0x0][0x380] ;  /* 0x00007000ff0677ac */ /* 0x000ea80008000a00 */
[----:B------:R-:W3:Y:S01]  /*2b20*/  LDG.E.CONSTANT R2, desc[UR4][R2.64] ;  /* 0x0000000402027981 */ /* 0x000ee2000c1e9900 */
[----:B------:R-:W-:-:S04]  /*2b30*/  IABS R0, R0 ;  /* 0x0000000000007213 */ /* 0x000fc80000000000 */
[----:B------:R-:W4:Y:S08]  /*2b40*/  I2F.RP R8, R0 ;  /* 0x0000000000087306 */ /* 0x000f300000209400 */
[----:B----4-:R-:W1:Y:S02]  /*2b50*/  MUFU.RCP R8, R8 ;  /* 0x0000000800087308 */ /* 0x010e640000001000 */
[----:B-1----:R-:W-:-:S06]  /*2b60*/  VIADD R4, R8, 0xffffffe ;  /* 0x0ffffffe08047836 */ /* 0x002fcc0000000000 */
[----:B0-----:R0:W1:Y:S02]  /*2b70*/  F2I.FTZ.U32.TRUNC.NTZ R5, R4 ;  /* 0x0000000400057305 */ /* 0x001064000021f000 */
[----:B0-----:R-:W-:Y:S02]  /*2b80*/  IMAD.MOV.U32 R4, RZ, RZ, RZ ;  /* 0x000000ffff047224 */ /* 0x001fe400078e00ff */
[----:B-1----:R-:W-:-:S04]  /*2b90*/  IMAD.MOV R9, RZ, RZ, -R5 ;  /* 0x000000ffff097224 */ /* 0x002fc800078e0a05 */
[----:B------:R-:W-:-:S04]  /*2ba0*/  IMAD R9, R9, R0, RZ ;  /* 0x0000000009097224 */ /* 0x000fc800078e02ff */
[----:B------:R-:W-:Y:S01]  /*2bb0*/  IMAD.HI.U32 R9, R5, R9, R4 ;  /* 0x0000000905097227 */ /* 0x000fe200078e0004 */
[----:B---3--:R-:W-:Y:S02]  /*2bc0*/  IABS R3, R2 ;  /* 0x0000000200037213 */ /* 0x008fe40000000000 */
        /* <DEDUP_REMOVED lines=8> */
[----:B--2---:R-:W-:-:S03]  /*2c50*/  IADD3 R2, P0, PT, R7, UR6, RZ ;  /* 0x0000000607027c10 */ /* 0x004fc6000ff1e0ff */
[----:B------:R-:W-:Y:S01]  /*2c60*/  @!P1 IMAD.MOV R5, RZ, RZ, -R5 ;  /* 0x000000ffff059224 */ /* 0x000fe200078e0a05 */
[----:B------:R-:W-:-:S05]  /*2c70*/  IADD3.X R3, PT, PT, R6, UR7, RZ, P0, !PT ;  /* 0x0000000706037c10 */ /* 0x000fca00087fe4ff */
[----:B------:R-:W-:Y:S01]  /*2c80*/  STG.E desc[UR4][R2.64], R5 ;  /* 0x0000000502007986 */ /* 0x000fe2000c101904 */
[----:B------:R-:W-:Y:S05]  /*2c90*/  EXIT ;  /* 0x000000000000794d */ /* 0x000fea0003800000 */
.L_x_584:
[----:B------:R-:W-:-:S13]  /*2ca0*/  ISETP.GT.AND P0, PT, R6, 0x29, PT ;  /* 0x000000290600780c */ /* 0x000fda0003f04270 */
[----:B------:R-:W-:Y:S05]  /*2cb0*/  @P0 BRA `(.L_x_598) ;  /* 0x0000000800f00947 */ /* 0x000fea0003800000 */
[----:B------:R-:W-:-:S13]  /*2cc0*/  ISETP.NE.AND P0, PT, R6, 0x8, PT ;  /* 0x000000080600780c */ /* 0x000fda0003f05270 */
[----:B------:R-:W-:Y:S05]  /*2cd0*/  @!P0 BRA `(.L_x_599) ;  /* 0x0000000400f88947 */ /* 0x000fea0003800000 */
[----:B------:R-:W-:-:S05]  /*2ce0*/  IMAD.MOV.U32 R3, RZ, RZ, -0x28 ;  /* 0xffffffd8ff037424 */ /* 0x000fca00078e00ff */
[----:B------:R-:W-:-:S05]  /*2cf0*/  VIADDMNMX.U32 R3, R6, R3, 0x2, PT ;  /* 0x0000000206037446 */ /* 0x000fca0003800003 */
[----:B------:R-:W-:-:S04]  /*2d00*/  IMAD.SHL.U32 R3, R3, 0x4, RZ ;  /* 0x0000000403037824 */ /* 0x000fc800078e00ff */
[----:B------:R-:W0:Y:S02]  /*2d10*/  LDC R6, c[0x2][R3+0x58] ;  /* 0x0080160003067b82 */ /* 0x000e240000000800 */
[----:B0-----:R-:W-:-:S04]  /*2d20*/  SHF.R.S32.HI R7, RZ, 0x1f, R6 ;  /* 0x0000001fff077819 */ /* 0x001fc80000011406 */
.L_x_1556:
[----:B------:R-:W-:Y:S05]  /*2d30*/  BRX R6 -0x2d40                                                           (*"BRANCH_TARGETS .L_x_1557,.L_x_1558,.L_x_1548"*) ;  /* 0xffffffd006b07949 */ /* 0x000fea000383ffff */
.L_x_1558:
        /* <DEDUP_REMOVED lines=42> */
[-C--:B--2---:R-:W-:Y:S02]  /*2fe0*/  @!P0 LOP3.LUT R5, R5, R0.reuse, RZ, 0xfc, !PT ;  /* 0x0000000005058212 */ /* 0x084fe400078efcff */
[----:B-----5:R-:W-:-:S03]  /*2ff0*/  @!P1 LOP3.LUT R7, R7, R0, RZ, 0xfc, !PT ;  /* 0x0000000007079212 */ /* 0x020fc600078efcff */
[----:B------:R0:W-:Y:S01]  /*3000*/  @!P0 STG.E desc[UR4][R20.64], R5 ;  /* 0x0000000514008986 */ /* 0x0001e2000c101904 */
[----:B------:R-:W-:-:S03]  /*3010*/  @!P2 LOP3.LUT R3, R9, R0, RZ, 0xfc, !PT ;  /* 0x000000000903a212 */ /* 0x000fc600078efcff */
        /* <DEDUP_REMOVED lines=11> */
[----:B--2---:R-:W-:-:S05]  /*30d0*/  LOP3.LUT R7, R3, R0, RZ, 0xfc, !PT ;  /* 0x0000000003077212 */ /* 0x004fca00078efcff */
[----:B------:R-:W-:Y:S01]  /*30e0*/  STG.E desc[UR4][R4.64], R7 ;  /* 0x0000000704007986 */ /* 0x000fe2000c101904 */
[----:B------:R-:W-:Y:S05]  /*30f0*/  EXIT ;  /* 0x000000000000794d */ /* 0x000fea0003800000 */
.L_x_1557:
        /* <DEDUP_REMOVED lines=60> */
.L_x_599:
        /* <DEDUP_REMOVED lines=42> */
[-C--:B--2---:R-:W-:Y:S02]  /*3760*/  @!P0 VIMNMX R5, PT, PT, R5, R0.reuse, PT ;  /* 0x0000000005058248 */ /* 0x084fe40003fe0100 */
[----:B-----5:R-:W-:-:S03]  /*3770*/  @!P1 VIMNMX R7, PT, PT, R7, R0, PT ;  /* 0x0000000007079248 */ /* 0x020fc60003fe0100 */
[----:B------:R0:W-:Y:S01]  /*3780*/  @!P0 STG.E desc[UR4][R20.64], R5 ;  /* 0x0000000514008986 */ /* 0x0001e2000c101904 */
[----:B------:R-:W-:-:S03]  /*3790*/  @!P2 VIMNMX R3, PT, PT, R9, R0, PT ;  /* 0x000000000903a248 */ /* 0x000fc60003fe0100 */
        /* <DEDUP_REMOVED lines=11> */
[----:B--2---:R-:W-:-:S05]  /*3850*/  VIMNMX R7, PT, PT, R3, R0, PT ;  /* 0x0000000003077248 */ /* 0x004fca0003fe0100 */
[----:B------:R-:W-:Y:S01]  /*3860*/  STG.E desc[UR4][R4.64], R7 ;  /* 0x0000000704007986 */ /* 0x000fe2000c101904 */
[----:B------:R-:W-:Y:S05]  /*3870*/  EXIT ;  /* 0x000000000000794d */ /* 0x000fea0003800000 */
.L_x_598:
[----:B------:R-:W-:-:S05]  /*3880*/  IMAD.MOV.U32 R3, RZ, RZ, -0x2a ;  /* 0xffffffd6ff037424 */ /* 0x000fca00078e00ff */
[----:B------:R-:W-:-:S05]  /*3890*/  VIADDMNMX.U32 R3, R6, R3, 0x3, PT ;  /* 0x0000000306037446 */ /* 0x000fca0003800003 */
[----:B------:R-:W-:-:S04]  /*38a0*/  IMAD.SHL.U32 R3, R3, 0x4, RZ ;  /* 0x0000000403037824 */ /* 0x000fc800078e00ff */
[----:B------:R-:W0:Y:S02]  /*38b0*/  LDC R6, c[0x2][R3+0x64] ;  /* 0x0080190003067b82 */ /* 0x000e240000000800 */
[----:B0-----:R-:W-:-:S04]  /*38c0*/  SHF.R.S32.HI R7, RZ, 0x1f, R6 ;  /* 0x0000001fff077819 */ /* 0x001fc80000011406 */
.L_x_1560:
[----:B------:R-:W-:Y:S05]  /*38d0*/  BRX R6 -0x38e0                                                           (*"BRANCH_TARGETS .L_x_1561,.L_x_1562,.L_x_1563,.L_x_1548"*) ;  /* 0xffffffc406c87949 */ /* 0x000fea000383ffff */
.L_x_1563:
        /* <DEDUP_REMOVED lines=42> */
[-C--:B--2---:R-:W-:Y:S02]  /*3b80*/  @!P0 SHF.R.S32.HI R5, RZ, R0.reuse, R5 ;  /* 0x00000000ff058219 */ /* 0x084fe40000011405 */
[----:B-----5:R-:W-:-:S03]  /*3b90*/  @!P1 SHF.R.S32.HI R7, RZ, R0, R7 ;  /* 0x00000000ff079219 */ /* 0x020fc60000011407 */
[----:B------:R0:W-:Y:S01]  /*3ba0*/  @!P0 STG.E desc[UR4][R20.64], R5 ;  /* 0x0000000514008986 */ /* 0x0001e2000c101904 */
[----:B------:R-:W-:-:S03]  /*3bb0*/  @!P2 SHF.R.S32.HI R3, RZ, R0, R9 ;  /* 0x00000000ff03a219 */ /* 0x000fc60000011409 */
        /* <DEDUP_REMOVED lines=11> */
[----:B--2---:R-:W-:-:S05]  /*3c70*/  SHF.R.S32.HI R7, RZ, R0, R3 ;  /* 0x00000000ff077219 */ /* 0x004fca0000011403 */
[----:B------:R-:W-:Y:S01]  /*3c80*/  STG.E desc[UR4][R4.64], R7 ;  /* 0x0000000704007986 */ /* 0x000fe2000c101904 */
[----:B------:R-:W-:Y:S05]  /*3c90*/  EXIT ;  /* 0x000000000000794d */ /* 0x000fea0003800000 */
.L_x_1561:
        /* <DEDUP_REMOVED lines=33> */
[----:B------:R-:W-:-:S03]  /*3eb0*/  IADD3 R2, P6, PT, R2, R3, RZ ;  /* 0x0000000302027210 */ /* 0x000fc60007fde0ff */
[----:B------:R-:W-:Y:S01]  /*3ec0*/  @!P0 IMAD.X R21, R12, 0x1, R21, P3 ;  /* 0x000000010c158824 */ /* 0x000fe200018e0615 */
[----:B------:R-:W-:Y:S01]  /*3ed0*/  ISETP.GE.U32.AND P3, PT, R2, UR6, PT ;  /* 0x0000000602007c0c */ /* 0x000fe2000bf66070 */
[----:B------:R-:W-:Y:S01]  /*3ee0*/  IMAD.X R3, RZ, RZ, R10, P6 ;  /* 0x000000ffff037224 */ /* 0x000fe200030e060a */
[----:B----4-:R-:W-:Y:S02]  /*3ef0*/  @!P2 IADD3 R18, P5, PT, R13, R18, RZ ;  /* 0x000000120d12a210 */ /* 0x010fe40007fbe0ff */
[----:B-1----:R-:W-:Y:S02]  /*3f00*/  @!P1 IADD3 R14, P4, PT, R17, R14, RZ ;  /* 0x0000000e110e9210 */ /* 0x002fe40007f9e0ff */
[----:B------:R-:W-:Y:S01]  /*3f10*/  ISETP.GE.U32.AND.EX P3, PT, R3, UR7, PT, P3 ;  /* 0x0000000703007c0c */ /* 0x000fe2000bf66130 */
[----:B------:R-:W-:Y:S02]  /*3f20*/  @!P2 IMAD.X R19, R22, 0x1, R19, P5 ;  /* 0x000000011613a824 */ /* 0x000fe400028e0613 */
[----:B------:R-:W-:Y:S01]  /*3f30*/  @!P1 IMAD.X R15, R16, 0x1, R15, P4 ;  /* 0x00000001100f9824 */ /* 0x000fe200020e060f */
[----:B--2---:R-:W-:-:S02]  /*3f40*/  @!P0 LOP3.LUT R5, R5, R0, RZ, 0x3c, !PT ;  /* 0x0000000005058212 */ /* 0x004fc400078e3cff */
        /* <DEDUP_REMOVED lines=8> */
[----:B0-----:R-:W-:-:S04]  /*3fd0*/  SHF.L.U64.HI R5, R2, 0x2, R3 ;  /* 0x0000000202057819 */ /* 0x001fc80000010203 */
[----:B-1----:R-:W-:-:S04]  /*3fe0*/  IADD3 R2, P0, PT, R4, UR10, RZ ;  /* 0x0000000a04027c10 */ /* 0x002fc8000ff1e0ff */
[----:B------:R-:W-:-:S06]  /*3ff0*/  IADD3.X R3, PT, PT, R5, UR11, RZ, P0, !PT ;  /* 0x0000000b05037c10 */ /* 0x000fcc00087fe4ff */
[----:B------:R-:W2:Y:S01]  /*4000*/  LDG.E.CONSTANT R3, desc[UR4][R2.64] ;  /* 0x0000000402037981 */ /* 0x000ea2000c1e9900 */
[----:B------:R-:W-:-:S04]  /*4010*/  IADD3 R4, P0, PT, R4, UR8, RZ ;  /* 0x0000000804047c10 */ /* 0x000fc8000ff1e0ff */
[----:B------:R-:W-:Y:S02]  /*4020*/  IADD3.X R5, PT, PT, R5, UR9, RZ, P0, !PT ;  /* 0x0000000905057c10 */ /* 0x000fe400087fe4ff */
[----:B--2---:R-:W-:-:S05]  /*4030*/  LOP3.LUT R7, R3, R0, RZ, 0x3c, !PT ;  /* 0x0000000003077212 */ /* 0x004fca00078e3cff */
[----:B------:R-:W-:Y:S01]  /*4040*/  STG.E desc[UR4][R4.64], R7 ;  /* 0x0000000704007986 */ /* 0x000fe2000c101904 */
[----:B------:R-:W-:Y:S05]  /*4050*/  EXIT ;  /* 0x000000000000794d */ /* 0x000fea0003800000 */
.L_x_1562:
        /* <DEDUP_REMOVED lines=42> */
[-C--:B--2---:R-:W-:Y:S02]  /*4300*/  @!P0 SHF.L.U32 R5, R5, R0.reuse, RZ ;  /* 0x0000000005058219 */ /* 0x084fe400000006ff */
[----:B-----5:R-:W-:-:S03]  /*4310*/  @!P1 SHF.L.U32 R7, R7, R0, RZ ;  /* 0x0000000007079219 */ /* 0x020fc600000006ff */
[----:B------:R0:W-:Y:S01]  /*4320*/  @!P0 STG.E desc[UR4][R20.64], R5 ;  /* 0x0000000514008986 */ /* 0x0001e2000c101904 */
[----:B------:R-:W-:-:S03]  /*4330*/  @!P2 SHF.L.U32 R3, R9, R0, RZ ;  /* 0x000000000903a219 */ /* 0x000fc600000006ff */
        /* <DEDUP_REMOVED lines=11> */
[----:B--2---:R-:W-:-:S05]  /*43f0*/  SHF.L.U32 R7, R3, R0, RZ ;  /* 0x0000000003077219 */ /* 0x004fca00000006ff */
[----:B------:R-:W-:Y:S01]  /*4400*/  STG.E desc[UR4][R4.64], R7 ;  /* 0x0000000704007986 */ /* 0x000fe2000c101904 */
[----:B------:R-:W-:Y:S05]  /*4410*/  EXIT ;  /* 0x000000000000794d */ /* 0x000fea0003800000 */
.L_x_1548:
[----:B------:R-:W0:Y:S01]  /*4420*/  LDCU.64 UR6, c[0x0][0x398] ;  /* 0x00007300ff0677ac */ /* 0x000e220008000a00 */
[----:B------:R-:W-:-:S04]  /*4430*/  IADD3 R3, P1, PT, R4, R2, RZ ;  /* 0x0000000204037210 */ /* 0x000fc80007f3e0ff */
        /* <DEDUP_REMOVED lines=9> */
[----:B------:R-:W-:Y:S02]  /*44d0*/  ISETP.GE.U32.AND.EX P1, PT, R0, UR7, PT, P1 ;  /* 0x0000000700007c0c */ /* 0x000fe4000bf26110 */
[----:B------:R-:W-:-:S07]  /*44e0*/  ISETP.GE.U32.AND.EX P2, PT, R10, UR7, PT, P2 ;  /* 0x000000070a007c0c */ /* 0x000fce000bf46120 */
[----:B------:R-:W0:Y:S08]  /*44f0*/  @!P0 LDC.64 R6, c[0x0][0x380] ;  /* 0x0000e000ff068b82 */ /* 0x000e300000000a00 */
[----:B------:R-:W1:Y:S08]  /*4500*/  @!P1 LDC.64 R8, c[0x0][0x380] ;  /* 0x0000e000ff089b82 */ /* 0x000e700000000a00 */
[----:B------:R-:W2:Y:S01]  /*4510*/  @!P2 LDC.64 R12, c[0x0][0x380] ;  /* 0x0000e000ff0cab82 */ /* 0x000ea20000000a00 */
[----:B0-----:R-:W-:-:S04]  /*4520*/  @!P0 LEA R6, P3, R4, R6, 0x2 ;  /* 0x0000000604068211 */ /* 0x001fc800078610ff */
[----:B------:R-:W-:Y:S02]  /*4530*/  @!P0 LEA.HI.X R7, R4, R7, R5, 0x2, P3 ;  /* 0x0000000704078211 */ /* 0x000fe400018f1405 */
        /* <DEDUP_REMOVED lines=15> */
.L_x_600:
        /* <DEDUP_REMOVED lines=13> */
.L_x_2007:


//--------------------- .text.binary_ss_int32_kernel --------------------------
	.section	.text.binary_ss_int32_kernel,"ax",@progbits
	.align	128
        .global         binary_ss_int32_kernel
        .type           binary_ss_int32_kernel,@function
        .size           binary_ss_int32_kernel,(.L_x_2008 - binary_ss_int32_kernel)
        .other          binary_ss_int32_kernel,@"STO_CUDA_ENTRY STV_DEFAULT"
binary_ss_int32_kernel:
.text.binary_ss_int32_kernel:
        /* <DEDUP_REMOVED lines=10> */
[----:B--2---:R-:W-:-:S04]  /*00a0*/  ISETP.GE.U32.AND P0, PT, R2, UR6, PT ;  /* 0x0000000602007c0c */ /* 0x004fc8000bf06070 */
[----:B------:R-:W-:-:S13]  /*00b0*/  ISETP.GE.U32.AND.EX P0, PT, R3, UR7, PT, P0 ;  /* 0x0000000703007c0c */ /* 0x000fda000bf06100 */
[----:B0-----:R-:W-:Y:S05]  /*00c0*/  @P0 BRA `(.L_x_602) ;  /* 0x0000000400ec0947 */ /* 0x001fea0003800000 */
[----:B------:R-:W0:Y:S01]  /*00d0*/  LDCU.64 UR8, c[0x0][0x388] ;  /* 0x00007100ff0877ac */ /* 0x000e220008000a00 */
[C---:B------:R-:W-:Y:S01]  /*00e0*/  IMAD.SHL.U32 R4, R2.reuse, 0x4, RZ ;  /* 0x0000000402047824 */ /* 0x040fe200078e00ff */
[----:B------:R-:W-:Y:S01]  /*00f0*/  SHF.L.U64.HI R12, R2, 0x2, R3 ;  /* 0x00000002020c7819 */ /* 0x000fe20000010203 */
[----:B------:R-:W1:Y:S01]  /*0100*/  LDC R13, c[0x0][0x3a0] ;  /* 0x0000e800ff0d7b82 */ /* 0x000e620000000800 */
[----:B------:R-:W2:Y:S02]  /*0110*/  LDCU.64 UR10, c[0x0][0x390] ;  /* 0x00007200ff0a77ac */ /* 0x000ea40008000a00 */
[C---:B0-----:R-:W-:Y:S02]  /*0120*/  IADD3 R8, P0, PT, R4.reuse, UR8, RZ ;  /* 0x0000000804087c10 */ /* 0x041fe4000ff1e0ff */
[----:B--2---:R-:W-:Y:S02]  /*0130*/  IADD3 R10, P1, PT, R4, UR10, RZ ;  /* 0x0000000a040a7c10 */ /* 0x004fe4000ff3e0ff */
[----:B------:R-:W-:-:S02]  /*0140*/  IADD3.X R9, PT, PT, R12, UR9, RZ, P0, !PT ;  /* 0x000000090c097c10 */ /* 0x000fc400087fe4ff */
[----:B------:R-:W-:-:S03]  /*0150*/  IADD3.X R11, PT, PT, R12, UR11, RZ, P1, !PT ;  /* 0x0000000b0c0b7c10 */ /* 0x000fc60008ffe4ff */
[----:B------:R0:W5:Y:S04]  /*0160*/  LDG.E.CONSTANT R6, desc[UR4][R8.64] ;  /* 0x0000000408067981 */ /* 0x000168000c1e9900 */
[----:B------:R0:W5:Y:S01]  /*0170*/  LDG.E.CONSTANT R5, desc[UR4][R10.64] ;  /* 0x000000040a057981 */ /* 0x000162000c1e9900 */
[----:B-1----:R-:W-:Y:S01]  /*0180*/  ISETP.GT.AND P0, PT, R13, 0x7, PT ;  /* 0x000000070d00780c */ /* 0x002fe20003f04270 */
[----:B------:R-:W-:Y:S01]  /*0190*/  BSSY.RECONVERGENT B1, `(.L_x_603) ;  /* 0x000006a000017945 */ /* 0x000fe20003800200 */
[----:B------:R-:W-:-:S11]  /*01a0*/  IMAD.MOV.U32 R7, RZ, RZ, RZ ;  /* 0x000000ffff077224 */ /* 0x000fd600078e00ff */
[----:B0-----:R-:W-:Y:S05]  /*01b0*/  @P0 BRA `(.L_x_604) ;  /* 0x0000000400300947 */ /* 0x001fea0003800000 */
[----:B------:R-:W-:-:S13]  /*01c0*/  ISETP.GT.AND P0, PT, R13, 0x2, PT ;  /* 0x000000020d00780c */ /* 0x000fda0003f04270 */
[----:B------:R-:W-:Y:S05]  /*01d0*/  @P0 BRA `(.L_x_605) ;  /* 0x00000000002c0947 */ /* 0x000fea0003800000 */
[----:B------:R-:W-:-:S05]  /*01e0*/  VIMNMX.U32 R8, PT, PT, R13, 0x3, PT ;  /* 0x000000030d087848 */ /* 0x000fca0003fe0000 */
[----:B------:R-:W-:-:S04]  /*01f0*/  IMAD.SHL.U32 R10, R8, 0x4, RZ ;  /* 0x00000004080a7824 */ /* 0x000fc800078e00ff */
[----:B------:R-:W0:Y:S02]  /*0200*/  LDC R8, c[0x2][R10] ;  /* 0x008000000a087b82 */ /* 0x000e240000000800 */
[----:B0-----:R-:W-:-:S04]  /*0210*/  SHF.R.S32.HI R9, RZ, 0x1f, R8 ;  /* 0x0000001fff097819 */ /* 0x001fc80000011408 */
.L_x_1565:
[----:B------:R-:W-:Y:S05]  /*0220*/  BRX R8 -0x230                                                            (*"BRANCH_TARGETS .L_x_1566,.L_x_1567,.L_x_1568,.L_x_606"*) ;  /* 0xfffffffc08747949 */ /* 0x000fea000383ffff */
.L_x_1568:
[----:B-----5:R-:W-:Y:S01]  /*0230*/  IMAD R7, R6, R5, RZ ;  /* 0x0000000506077224 */ /* 0x020fe200078e02ff */
[----:B------:R-:W-:Y:S06]  /*0240*/  BRA `(.L_x_606) ;  /* 0x0000000400787947 */ /* 0x000fec0003800000 */
.L_x_1566:
[----:B-----5:R-:W-:Y:S01]  /*0250*/  IMAD.IADD R7, R6, 0x1, R5 ;  /* 0x0000000106077824 */ /* 0x020fe200078e0205 */
[----:B------:R-:W-:Y:S06]  /*0260*/  BRA `(.L_x_606) ;  /* 0x0000000400707947 */ /* 0x000fec0003800000 */
.L_x_1567:
[----:B-----5:R-:W-:Y:S01]  /*0270*/  IMAD.IADD R7, R6, 0x1, -R5 ;  /* 0x0000000106077824 */ /* 0x020fe200078e0a05 */
[----:B------:R-:W-:Y:S06]  /*0280*/  BRA `(.L_x_606) ;  /* 0x0000000400687947 */ /* 0x000fec0003800000 */
.L_x_605:
[----:B------:R-:W-:-:S05]  /*0290*/  IMAD.MOV.U32 R8, RZ, RZ, -0x3 ;  /* 0xfffffffdff087424 */ /* 0x000fca00078e00ff */
[----:B------:R-:W-:-:S05]  /*02a0*/  VIADDMNMX.U32 R8, R13, R8, 0x5, PT ;  /* 0x000000050d087446 */ /* 0x000fca0003800008 */
[----:B------:R-:W-:-:S04]  /*02b0*/  IMAD.SHL.U32 R10, R8, 0x4, RZ ;  /* 0x00000004080a7824 */ /* 0x000fc800078e00ff */
[----:B------:R-:W0:Y:S02]  /*02c0*/  LDC R8, c[0x2][R10+0x10] ;  /* 0x008004000a087b82 */ /* 0x000e240000000800 */
[----:B0-----:R-:W-:-:S04]  /*02d0*/  SHF.R.S32.HI R9, RZ, 0x1f, R8 ;  /* 0x0000001fff097819 */ /* 0x001fc80000011408 */
.L_x_1570:
[----:B------:R-:W-:Y:S05]  /*02e0*/  BRX R8 -0x2f0                                                            (*"BRANCH_TARGETS .L_x_1571,.L_x_606,.L_x_1573,.L_x_1575"*) ;  /* 0xfffffffc08447949 */ /* 0x000fea000383ffff */
.L_x_1575:
[----:B-----5:R-:W-:Y:S01]  /*02f0*/  VIMNMX R7, PT, PT, R6, R5, !PT ;  /* 0x0000000506077248 */ /* 0x020fe20007fe0100 */
[----:B------:R-:W-:Y:S06]  /*0300*/  BRA `(.L_x_606) ;  /* 0x0000000400487947 */ /* 0x000fec0003800000 */
.L_x_1571:
[----:B-----5:R-:W-:-:S13]  /*0310*/  ISETP.NE.AND P0, PT, R5, RZ, PT ;  /* 0x000000ff0500720c */ /* 0x020fda0003f05270 */
[----:B------:R-:W-:Y:S05]  /*0320*/  @!P0 BRA `(.L_x_606) ;  /* 0x0000000400408947 */ /* 0x000fea0003800000 */
[-C--:B------:R-:W-:Y:S02]  /*0330*/  IABS R10, R5.reuse ;  /* 0x00000005000a7213 */ /* 0x080fe40000000000 */
[----:B------:R-:W-:Y:S02]  /*0340*/  IABS R14, R6 ;  /* 0x00000006000e7213 */ /* 0x000fe40000000000 */
[----:B------:R-:W0:Y:S01]  /*0350*/  I2F.RP R7, R10 ;  /* 0x0000000a00077306 */ /* 0x000e220000209400 */
[-C--:B------:R-:W-:Y:S02]  /*0360*/  IABS R13, R5.reuse ;  /* 0x00000005000d7213 */ /* 0x080fe40000000000 */
[----:B------:R-:W-:-:S04]  /*0370*/  LOP3.LUT R6, R6, R5, RZ, 0x3c, !PT ;  /* 0x0000000506067212 */ /* 0x000fc800078e3cff */
[----:B------:R-:W-:Y:S01]  /*0380*/  ISETP.GE.AND P1, PT, R6, RZ, PT ;  /* 0x000000ff0600720c */ /* 0x000fe20003f26270 */
[----:B0-----:R-:W0:Y:S02]  /*0390*/  MUFU.RCP R7, R7 ;  /* 0x0000000700077308 */ /* 0x001e240000001000 */
[----:B0-----:R-:W-:Y:S02]  /*03a0*/  VIADD R8, R7, 0xffffffe ;  /* 0x0ffffffe07087836 */ /* 0x001fe40000000000 */
[----:B------:R-:W-:-:S04]  /*03b0*/  IMAD.MOV R7, RZ, RZ, -R13 ;  /* 0x000000ffff077224 */ /* 0x000fc800078e0a0d */
[----:B------:R0:W1:Y:S02]  /*03c0*/  F2I.FTZ.U32.TRUNC.NTZ R9, R8 ;  /* 0x0000000800097305 */ /* 0x000064000021f000 */
[----:B0-----:R-:W-:Y:S02]  /*03d0*/  IMAD.MOV.U32 R8, RZ, RZ, RZ ;  /* 0x000000ffff087224 */ /* 0x001fe400078e00ff */
[----:B-1----:R-:W-:-:S04]  /*03e0*/  IMAD.MOV R11, RZ, RZ, -R9 ;  /* 0x000000ffff0b7224 */ /* 0x002fc800078e0a09 */
[----:B------:R-:W-:-:S04]  /*03f0*/  IMAD R11, R11, R10, RZ ;  /* 0x0000000a0b0b7224 */ /* 0x000fc800078e02ff */
[----:B------:R-:W-:-:S06]  /*0400*/  IMAD.HI.U32 R9, R9, R11, R8 ;  /* 0x0000000b09097227 */ /* 0x000fcc00078e0008 */
[----:B------:R-:W-:-:S04]  /*0410*/  IMAD.HI.U32 R9, R9, R14, RZ ;  /* 0x0000000e09097227 */ /* 0x000fc800078e00ff */
[----:B------:R-:W-:-:S05]  /*0420*/  IMAD R7, R9, R7, R14 ;  /* 0x0000000709077224 */ /* 0x000fca00078e020e */
[----:B------:R-:W-:-:S13]  /*0430*/  ISETP.GT.U32.AND P2, PT, R10, R7, PT ;  /* 0x000000070a00720c */ /* 0x000fda0003f44070 */
[----:B------:R-:W-:Y:S02]  /*0440*/  @!P2 IMAD.IADD R7, R7, 0x1, -R10 ;  /* 0x000000010707a824 */ /* 0x000fe400078e0a0a */
[----:B------:R-:W-:Y:S01]  /*0450*/  @!P2 VIADD R9, R9, 0x1 ;  /* 0x000000010909a836 */ /* 0x000fe20000000000 */
[----:B------:R-:W-:Y:S02]  /*0460*/  ISETP.NE.AND P2, PT, R5, RZ, PT ;  /* 0x000000ff0500720c */ /* 0x000fe40003f45270 */
[----:B------:R-:W-:-:S13]  /*0470*/  ISETP.GE.U32.AND P0, PT, R7, R10, PT ;  /* 0x0000000a0700720c */ /* 0x000fda0003f06070 */
[----:B------:R-:W-:-:S04]  /*0480*/  @P0 VIADD R9, R9, 0x1 ;  /* 0x0000000109090836 */ /* 0x000fc80000000000 */
[----:B------:R-:W-:-:S04]  /*0490*/  IMAD.MOV.U32 R7, RZ, RZ, R9 ;  /* 0x000000ffff077224 */ /* 0x000fc800078e0009 */
[----:B------:R-:W-:Y:S01]  /*04a0*/  @!P1 IMAD.MOV R7, RZ, RZ, -R7 ;  /* 0x000000ffff079224 */ /* 0x000fe200078e0a07 */
[----:B------:R-:W-:Y:S01]  /*04b0*/  @!P2 LOP3.LUT R7, RZ, R5, RZ, 0x33, !PT ;  /* 0x00000005ff07a212 */ /* 0x000fe200078e33ff */
[----:B------:R-:W-:Y:S06]  /*04c0*/  BRA `(.L_x_606) ;  /* 0x0000000000d87947 */ /* 0x000fec0003800000 */
.L_x_1573:
[----:B-----5:R-:W-:-:S13]  /*04d0*/  ISETP.NE.AND P0, PT, R5, RZ, PT ;  /* 0x000000ff0500720c */ /* 0x020fda0003f05270 */
[----:B------:R-:W-:Y:S05]  /*04e0*/  @!P0 BRA `(.L_x_606) ;  /* 0x0000000000d08947 */ /* 0x000fea0003800000 */
[-C--:B------:R-:W-:Y:S02]  /*04f0*/  IABS R7, R5.reuse ;  /* 0x0000000500077213 */ /* 0x080fe40000000000 */
[----:B------:R-:W-:Y:S02]  /*0500*/  IABS R13, R5 ;  /* 0x00000005000d7213 */ /* 0x000fe40000000000 */
[----:B------:R-:W0:Y:S01]  /*0510*/  I2F.RP R10, R7 ;  /* 0x00000007000a7306 */ /* 0x000e220000209400 */
[----:B------:R-:W-:Y:S02]  /*0520*/  ISETP.GE.AND P1, PT, R6, RZ, PT ;  /* 0x000000ff0600720c */ /* 0x000fe40003f26270 */
[----:B------:R-:W-:Y:S01]  /*0530*/  IMAD.MOV R13, RZ, RZ, -R13 ;  /* 0x000000ffff0d7224 */ /* 0x000fe200078e0a0d */
[----:B------:R-:W-:-:S04]  /*0540*/  ISETP.NE.AND P2, PT, R5, RZ, PT ;  /* 0x000000ff0500720c */ /* 0x000fc80003f45270 */
[----:B0-----:R-:W0:Y:S02]  /*0550*/  MUFU.RCP R10, R10 ;  /* 0x0000000a000a7308 */ /* 0x001e240000001000 */
[----:B0-----:R-:W-:Y:S01]  /*0560*/  VIADD R8, R10, 0xffffffe ;  /* 0x0ffffffe0a087836 */ /* 0x001fe20000000000 */
[----:B------:R-:W-:-:S05]  /*0570*/  IABS R10, R6 ;  /* 0x00000006000a7213 */ /* 0x000fca0000000000 */
[----:B------:R0:W1:Y:S02]  /*0580*/  F2I.FTZ.U32.TRUNC.NTZ R9, R8 ;  /* 0x0000000800097305 */ /* 0x000064000021f000 */
[----:B0-----:R-:W-:Y:S02]  /*0590*/  IMAD.MOV.U32 R8, RZ, RZ, RZ ;  /* 0x000000ffff087224 */ /* 0x001fe400078e00ff */
[----:B-1----:R-:W-:-:S04]  /*05a0*/  IMAD.MOV R14, RZ, RZ, -R9 ;  /* 0x000000ffff0e7224 */ /* 0x002fc800078e0a09 */
[----:B------:R-:W-:-:S04]  /*05b0*/  IMAD R11, R14, R7, RZ ;  /* 0x000000070e0b7224 */ /* 0x000fc800078e02ff */
[----:B------:R-:W-:-:S04]  /*05c0*/  IMAD.HI.U32 R11, R9, R11, R8 ;  /* 0x0000000b090b7227 */ /* 0x000fc800078e0008 */
[----:B------:R-:W-:Y:S02]  /*05d0*/  IMAD.MOV.U32 R9, RZ, RZ, R13 ;  /* 0x000000ffff097224 */ /* 0x000fe400078e000d */
[----:B------:R-:W-:-:S04]  /*05e0*/  IMAD.HI.U32 R11, R11, R10, RZ ;  /* 0x0000000a0b0b7227 */ /* 0x000fc800078e00ff */
[----:B------:R-:W-:-:S05]  /*05f0*/  IMAD R10, R11, R9, R10 ;  /* 0x000000090b0a7224 */ /* 0x000fca00078e020a */
[----:B------:R-:W-:-:S13]  /*0600*/  ISETP.GT.U32.AND P0, PT, R7, R10, PT ;  /* 0x0000000a0700720c */ /* 0x000fda0003f04070 */
[----:B------:R-:W-:-:S05]  /*0610*/  @!P0 IMAD.IADD R10, R10, 0x1, -R7 ;  /* 0x000000010a0a8824 */ /* 0x000fca00078e0a07 */
[----:B------:R-:W-:-:S13]  /*0620*/  ISETP.GT.U32.AND P0, PT, R7, R10, PT ;  /* 0x0000000a0700720c */ /* 0x000fda0003f04070 */
[----:B------:R-:W-:-:S04]  /*0630*/  @!P0 IMAD.IADD R10, R10, 0x1, -R7 ;  /* 0x000000010a0a8824 */ /* 0x000fc800078e0a07 */
[----:B------:R-:W-:-:S04]  /*0640*/  IMAD.MOV.U32 R7, RZ, RZ, R10 ;  /* 0x000000ffff077224 */ /* 0x000fc800078e000a */
[----:B------:R-:W-:Y:S01]  /*0650*/  @!P1 IMAD.MOV R7, RZ, RZ, -R7 ;  /* 0x000000ffff079224 */ /* 0x000fe200078e0a07 */
[----:B------:R-:W-:Y:S01]  /*0660*/  @!P2 LOP3.LUT R7, RZ, R5, RZ, 0x33, !PT ;  /* 0x00000005ff07a212 */ /* 0x000fe200078e33ff */
[----:B------:R-:W-:Y:S06]  /*0670*/  BRA `(.L_x_606) ;  /* 0x00000000006c7947 */ /* 0x000fec0003800000 */
.L_x_604:
        /* <DEDUP_REMOVED lines=9> */
.L_x_1577:
[----:B------:R-:W-:Y:S05]  /*0710*/  BRX R8 -0x720                                                            (*"BRANCH_TARGETS .L_x_1578,.L_x_1579,.L_x_606"*) ;  /* 0xfffffff808387949 */ /* 0x000fea000383ffff */
.L_x_1579:
[----:B-----5:R-:W-:Y:S01]  /*0720*/  LOP3.LUT R7, R5, R6, RZ, 0xfc, !PT ;  /* 0x0000000605077212 */ /* 0x020fe200078efcff */
[----:B------:R-:W-:Y:S06]  /*0730*/  BRA `(.L_x_606) ;  /* 0x00000000003c7947 */ /* 0x000fec0003800000 */
.L_x_1578:
[----:B-----5:R-:W-:Y:S01]  /*0740*/  LOP3.LUT R7, R5, R6, RZ, 0xc0, !PT ;  /* 0x0000000605077212 */ /* 0x020fe200078ec0ff */
[----:B------:R-:W-:Y:S06]  /*0750*/  BRA `(.L_x_606) ;  /* 0x0000000000347947 */ /* 0x000fec0003800000 */
.L_x_608:
[----:B-----5:R-:W-:Y:S01]  /*0760*/  VIMNMX R7, PT, PT, R6, R5, PT ;  /* 0x0000000506077248 */ /* 0x020fe20003fe0100 */
[----:B------:R-:W-:Y:S06]  /*0770*/  BRA `(.L_x_606) ;  /* 0x00000000002c7947 */ /* 0x000fec0003800000 */
.L_x_607:
[----:B------:R-:W-:-:S05]  /*0780*/  IMAD.MOV.U32 R8, RZ, RZ, -0x2a ;  /* 0xffffffd6ff087424 */ /* 0x000fca00078e00ff */
[----:B------:R-:W-:-:S05]  /*0790*/  VIADDMNMX.U32 R8, R13, R8, 0x3, PT ;  /* 0x000000030d087446 */ /* 0x000fca0003800008 */
[----:B------:R-:W-:-:S04]  /*07a0*/  IMAD.SHL.U32 R10, R8, 0x4, RZ ;  /* 0x00000004080a7824 */ /* 0x000fc800078e00ff */
[----:B------:R-:W0:Y:S02]  /*07b0*/  LDC R8, c[0x2][R10+0x34] ;  /* 0x00800d000a087b82 */ /* 0x000e240000000800 */
[----:B0-----:R-:W-:-:S04]  /*07c0*/  SHF.R.S32.HI R9, RZ, 0x1f, R8 ;  /* 0x0000001fff097819 */ /* 0x001fc80000011408 */
.L_x_1581:
[----:B------:R-:W-:Y:S05]  /*07d0*/  BRX R8 -0x7e0                                                            (*"BRANCH_TARGETS .L_x_1582,.L_x_1583,.L_x_1584,.L_x_606"*) ;  /* 0xfffffff808087949 */ /* 0x000fea000383ffff */
.L_x_1584:
[----:B-----5:R-:W-:Y:S01]  /*07e0*/  SHF.R.S32.HI R7, RZ, R5, R6 ;  /* 0x00000005ff077219 */ /* 0x020fe20000011406 */
[----:B------:R-:W-:Y:S06]  /*07f0*/  BRA `(.L_x_606) ;  /* 0x00000000000c7947 */ /* 0x000fec0003800000 */
.L_x_1582:
[----:B-----5:R-:W-:Y:S01]  /*0800*/  LOP3.LUT R7, R5, R6, RZ, 0x3c, !PT ;  /* 0x0000000605077212 */ /* 0x020fe200078e3cff */
[----:B------:R-:W-:Y:S06]  /*0810*/  BRA `(.L_x_606) ;  /* 0x0000000000047947 */ /* 0x000fec0003800000 */
.L_x_1583:
[----:B-----5:R-:W-:-:S07]  /*0820*/  SHF.L.U32 R7, R6, R5, RZ ;  /* 0x0000000506077219 */ /* 0x020fce00000006ff */
.L_x_606:
[----:B------:R-:W-:Y:S05]  /*0830*/  BSYNC.RECONVERGENT B1 ;  /* 0x0000000000017941 */ /* 0x000fea0003800200 */
.L_x_603:
[----:B------:R-:W0:Y:S02]  /*0840*/  LDCU.64 UR8, c[0x0][0x380] ;  /* 0x00007000ff0877ac */ /* 0x000e240008000a00 */
[----:B0-----:R-:W-:-:S04]  /*0850*/  IADD3 R4, P0, PT, R4, UR8, RZ ;  /* 0x0000000804047c10 */ /* 0x001fc8000ff1e0ff */
[----:B-----5:R-:W-:-:S05]  /*0860*/  IADD3.X R5, PT, PT, R12, UR9, RZ, P0, !PT ;  /* 0x000000090c057c10 */ /* 0x020fca00087fe4ff */
[----:B------:R0:W-:Y:S04]  /*0870*/  STG.E desc[UR4][R4.64], R7 ;  /* 0x0000000704007986 */ /* 0x0001e8000c101904 */
.L_x_602:
[----:B------:R-:W-:Y:S05]  /*0880*/  BSYNC.RECONVERGENT B0 ;  /* 0x0000000000007941 */ /* 0x000fea0003800200 */
.L_x_601:
        /* <DEDUP_REMOVED lines=27> */
.L_x_1586:
[----:B------:R-:W-:Y:S05]  /*0a40*/  BRX R8 -0xa50                                                            (*"BRANCH_TARGETS .L_x_1587,.L_x_1588,.L_x_1589,.L_x_614"*) ;  /* 0xfffffff4086c7949 */ /* 0x000fea000383ffff */
.L_x_1589:
[----:B-----5:R-:W-:Y:S01]  /*0a50*/  IMAD R6, R7, R4, RZ ;  /* 0x0000000407067224 */ /* 0x020fe200078e02ff */
[----:B------:R-:W-:Y:S06]  /*0a60*/  BRA `(.L_x_614) ;  /* 0x0000000400807947 */ /* 0x000fec0003800000 */
.L_x_1588:
[----:B-----5:R-:W-:Y:S01]  /*0a70*/  IMAD.IADD R6, R7, 0x1, -R4 ;  /* 0x0000000107067824 */ /* 0x020fe200078e0a04 */
[----:B------:R-:W-:Y:S06]  /*0a80*/  BRA `(.L_x_614) ;  /* 0x0000000400787947 */ /* 0x000fec0003800000 */
.L_x_1587:
[----:B-----5:R-:W-:Y:S01]  /*0a90*/  IMAD.IADD R6, R7, 0x1, R4 ;  /* 0x0000000107067824 */ /* 0x020fe200078e0204 */
[----:B------:R-:W-:Y:S06]  /*0aa0*/  BRA `(.L_x_614) ;  /* 0x0000000400707947 */ /* 0x000fec0003800000 */
.L_x_613:
[----:B------:R-:W-:-:S05]  /*0ab0*/  IMAD.MOV.U32 R8, RZ, RZ, -0x3 ;  /* 0xfffffffdff087424 */ /* 0x000fca00078e00ff */
[----:B------:R-:W-:-:S05]  /*0ac0*/  VIADDMNMX.U32 R8, R13, R8, 0x5, PT ;  /* 0x000000050d087446 */ /* 0x000fca0003800008 */
[----:B------:R-:W-:-:S04]  /*0ad0*/  IMAD.SHL.U32 R10, R8, 0x4, RZ ;  /* 0x00000004080a7824 */ /* 0x000fc800078e00ff */
[----:B------:R-:W0:Y:S02]  /*0ae0*/  LDC R8, c[0x2][R10+0x54] ;  /* 0x008015000a087b82 */ /* 0x000e240000000800 */
[----:B0-----:R-:W-:-:S04]  /*0af0*/  SHF.R.S32.HI R9, RZ, 0x1f, R8 ;  /* 0x0000001fff097819 */ /* 0x001fc80000011408 */
.L_x_1591:
[----:B------:R-:W-:Y:S05]  /*0b00*/  BRX R8 -0xb10                                                            (*"BRANCH_TARGETS .L_x_1592,.L_x_614,.L_x_1594,.L_x_1596"*) ;  /* 0xfffffff4083c7949 */ /* 0x000fea000383ffff */
.L_x_1596:
[----:B-----5:R-:W-:Y:S01]  /*0b10*/  VIMNMX R6, PT, PT, R7, R4, !PT ;  /* 0x0000000407067248 */ /* 0x020fe20007fe0100 */
[----:B------:R-:W-:Y:S06]  /*0b20*/  BRA `(.L_x_614) ;  /* 0x0000000400507947 */ /* 0x000fec0003800000 */
.L_x_1594:
[----:B-----5:R-:W-:-:S13]  /*0b30*/  ISETP.NE.AND P0, PT, R4, RZ, PT ;  /* 0x000000ff0400720c */ /* 0x020fda0003f05270 */
[----:B------:R-:W-:Y:S05]  /*0b40*/  @!P0 BRA `(.L_x_614) ;  /* 0x0000000400488947 */ /* 0x000fea0003800000 */
[-C--:B------:R-:W-:Y:S02]  /*0b50*/  IABS R10, R4.reuse ;  /* 0x00000004000a7213 */ /* 0x080fe40000000000 */
[----:B------:R-:W-:Y:S02]  /*0b60*/  IABS R13, R4 ;  /* 0x00000004000d7213 */ /* 0x000fe40000000000 */
[----:B------:R-:W0:Y:S01]  /*0b70*/  I2F.RP R6, R10 ;  /* 0x0000000a00067306 */ /* 0x000e220000209400 */
[----:B------:R-:W-:Y:S02]  /*0b80*/  ISETP.GE.AND P2, PT, R7, RZ, PT ;  /* 0x000000ff0700720c */ /* 0x000fe40003f46270 */
[----:B------:R-:W-:-:S05]  /*0b90*/  IMAD.MOV R13, RZ, RZ, -R13 ;  /* 0x000000ffff0d7224 */ /* 0x000fca00078e0a0d */
        /* <DEDUP_REMOVED lines=12> */
[----:B------:R-:W-:Y:S01]  /*0c60*/  @!P0 IMAD.IADD R9, R9, 0x1, -R10 ;  /* 0x0000000109098824 */ /* 0x000fe200078e0a0a */
[----:B------:R-:W-:-:S04]  /*0c70*/  ISETP.NE.AND P0, PT, R4, RZ, PT ;  /* 0x000000ff0400720c */ /* 0x000fc80003f05270 */
[----:B------:R-:W-:-:S13]  /*0c80*/  ISETP.GT.U32.AND P1, PT, R10, R9, PT ;  /* 0x000000090a00720c */ /* 0x000fda0003f24070 */
[----:B------:R-:W-:-:S04]  /*0c90*/  @!P1 IMAD.IADD R9, R9, 0x1, -R10 ;  /* 0x0000000109099824 */ /* 0x000fc800078e0a0a */
[----:B------:R-:W-:-:S04]  /*0ca0*/  IMAD.MOV.U32 R6, RZ, RZ, R9 ;  /* 0x000000ffff067224 */ /* 0x000fc800078e0009 */
[----:B------:R-:W-:Y:S01]  /*0cb0*/  @!P2 IMAD.MOV R6, RZ, RZ, -R6 ;  /* 0x000000ffff06a224 */ /* 0x000fe200078e0a06 */
[----:B------:R-:W-:Y:S01]  /*0cc0*/  @!P0 LOP3.LUT R6, RZ, R4, RZ, 0x33, !PT ;  /* 0x00000004ff068212 */ /* 0x000fe200078e33ff */
[----:B------:R-:W-:Y:S06]  /*0cd0*/  BRA `(.L_x_614) ;  /* 0x0000000000e47947 */ /* 0x000fec0003800000 */
.L_x_1592:
        /* <DEDUP_REMOVED lines=9> */
[----:B0-----:R-:W-:-:S06]  /*0d70*/  VIADD R8, R10, 0xffffffe ;  /* 0x0ffffffe0a087836 */ /* 0x001fcc0000000000 */
[----:B------:R0:W1:Y:S02]  /*0d80*/  F2I.FTZ.U32.TRUNC.NTZ R9, R8 ;  /* 0x0000000800097305 */ /* 0x000064000021f000 */
[----:B0-----:R-:W-:Y:S02]  /*0d90*/  IMAD.MOV.U32 R8, RZ, RZ, RZ ;  /* 0x000000ffff087224 */ /* 0x001fe400078e00ff */
[----:B-1----:R-:W-:-:S04]  /*0da0*/  IMAD.MOV R11, RZ, RZ, -R9 ;  /* 0x000000ffff0b7224 */ /* 0x002fc800078e0a09 */
[----:B------:R-:W-:-:S04]  /*0db0*/  IMAD R11, R11, R6, RZ ;  /* 0x000000060b0b7224 */ /* 0x000fc800078e02ff */
[----:B------:R-:W-:-:S04]  /*0dc0*/  IMAD.HI.U32 R11, R9, R11, R8 ;  /* 0x0000000b090b7227 */ /* 0x000fc800078e0008 */
[----:B------:R-:W-:Y:S02]  /*0dd0*/  IMAD.MOV R9, RZ, RZ, -R13 ;  /* 0x000000ffff097224 */ /* 0x000fe400078e0a0d */
        /* <DEDUP_REMOVED lines=12> */
.L_x_612:
        /* <DEDUP_REMOVED lines=9> */
.L_x_1598:
[----:B------:R-:W-:Y:S05]  /*0f30*/  BRX R8 -0xf40                                                            (*"BRANCH_TARGETS .L_x_1599,.L_x_1600,.L_x_614"*) ;  /* 0xfffffff008307949 */ /* 0x000fea000383ffff */
.L_x_1600:
[----:B-----5:R-:W-:Y:S01]  /*0f40*/  LOP3.LUT R6, R4, R7, RZ, 0xfc, !PT ;  /* 0x0000000704067212 */ /* 0x020fe200078efcff */
[----:B------:R-:W-:Y:S06]  /*0f50*/  BRA `(.L_x_614) ;  /* 0x0000000000447947 */ /* 0x000fec0003800000 */
.L_x_1599:
[----:B-----5:R-:W-:Y:S01]  /*0f60*/  LOP3.LUT R6, R4, R7, RZ, 0xc0, !PT ;  /* 0x0000000704067212 */ /* 0x020fe200078ec0ff */
[----:B------:R-:W-:Y:S06]  /*0f70*/  BRA `(.L_x_614) ;  /* 0x00000000003c7947 */ /* 0x000fec0003800000 */
.L_x_616:
[----:B-----5:R-:W-:Y:S01]  /*0f80*/  VIMNMX R6, PT, PT, R7, R4, PT ;  /* 0x0000000407067248 */ /* 0x020fe20003fe0100 */
[----:B------:R-:W-:Y:S06]  /*0f90*/  BRA `(.L_x_614) ;  /* 0x0000000000347947 */ /* 0x000fec0003800000 */
.L_x_615:
[----:B------:R-:W-:-:S05]  /*0fa0*/  IMAD.MOV.U32 R8, RZ, RZ, -0x2a ;  /* 0xffffffd6ff087424 */ /* 0x000fca00078e00ff */
[----:B------:R-:W-:-:S05]  /*0fb0*/  VIADDMNMX.U32 R8, R13, R8, 0x2, PT ;  /* 0x000000020d087446 */ /* 0x000fca0003800008 */
[----:B------:R-:W-:-:S04]  /*0fc0*/  IMAD.SHL.U32 R10, R8, 0x4, RZ ;  /* 0x00000004080a7824 */ /* 0x000fc800078e00ff */
[----:B------:R-:W0:Y:S02]  /*0fd0*/  LDC R8, c[0x2][R10+0x78] ;  /* 0x00801e000a087b82 */ /* 0x000e240000000800 */
[----:B0-----:R-:W-:-:S04]  /*0fe0*/  SHF.R.S32.HI R9, RZ, 0x1f, R8 ;  /* 0x0000001fff097819 */ /* 0x001fc80000011408 */
.L_x_1602:
[----:B------:R-:W-:Y:S05]  /*0ff0*/  BRX R8 -0x1000                                                           (*"BRANCH_TARGETS .L_x_1603,.L_x_1604,.L_x_1605"*) ;  /* 0xfffffff008007949 */ /* 0x000fea000383ffff */
.L_x_1605:
[----:B------:R-:W-:-:S13]  /*1000*/  ISETP.NE.AND P0, PT, R13, 0x2c, PT ;  /* 0x0000002c0d00780c */ /* 0x000fda0003f05270 */
[----:B------:R-:W-:Y:S05]  /*1010*/  @P0 BRA `(.L_x_614) ;  /* 0x0000000000140947 */ /* 0x000fea0003800000 */
[----:B-----5:R-:W-:Y:S01]  /*1020*/  SHF.R.S32.HI R6, RZ, R4, R7 ;  /* 0x00000004ff067219 */ /* 0x020fe20000011407 */
[----:B------:R-:W-:Y:S06]  /*1030*/  BRA `(.L_x_614) ;  /* 0x00000000000c7947 */ /* 0x000fec0003800000 */
.L_x_1604:
[----:B-----5:R-:W-:Y:S01]  /*1040*/  SHF.L.U32 R6, R7, R4, RZ ;  /* 0x0000000407067219 */ /* 0x020fe200000006ff */
[----:B------:R-:W-:Y:S06]  /*1050*/  BRA `(.L_x_614) ;  /* 0x0000000000047947 */ /* 0x000fec0003800000 */
.L_x_1603:
[----:B-----5:R-:W-:-:S07]  /*1060*/  LOP3.LUT R6, R4, R7, RZ, 0x3c, !PT ;  /* 0x0000000704067212 */ /* 0x020fce00078e3cff */
.L_x_614:
[----:B------:R-:W-:Y:S05]  /*1070*/  BSYNC.RECONVERGENT B1 ;  /* 0x0000000000017941 */ /* 0x000fea0003800200 */
.L_x_611:
[----:B------:R-:W0:Y:S02]  /*1080*/  LDCU.64 UR8, c[0x0][0x380] ;  /* 0x00007000ff0877ac */ /* 0x000e240008000a00 */
[----:B0-----:R-:W-:-:S04]  /*1090*/  IADD3 R8, P0, PT, R3, UR8, RZ ;  /* 0x0000000803087c10 */ /* 0x001fc8000ff1e0ff */
[----:B------:R-:W-:-:S05]  /*10a0*/  IADD3.X R9, PT, PT, R12, UR9, RZ, P0, !PT ;  /* 0x000000090c097c10 */ /* 0x000fca00087fe4ff */
[----:B------:R0:W-:Y:S04]  /*10b0*/  STG.E desc[UR4][R8.64], R6 ;  /* 0x0000000608007986 */ /* 0x0001e8000c101904 */
.L_x_610:
[----:B------:R-:W-:Y:S05]  /*10c0*/  BSYNC.RECONVERGENT B0 ;  /* 0x0000000000007941 */ /* 0x000fea0003800200 */
.L_x_609:
        /* <DEDUP_REMOVED lines=15> */
[----:B-----5:R0:W5:Y:S04]  /*11c0*/  LDG.E.CONSTANT R7, desc[UR4][R8.64] ;  /* 0x0000000408077981 */ /* 0x020168000c1e9900 */
        /* <DEDUP_REMOVED lines=11> */
.L_x_1606:
[----:B------:R-:W-:Y:S05]  /*1280*/  BRX R8 -0x1290                                                           (*"BRANCH_TARGETS .L_x_1607,.L_x_1608,.L_x_1609,.L_x_622"*) ;  /* 0xffffffec085c7949 */ /* 0x000fea000383ffff */
.L_x_1609:
[----:B-----5:R-:W-:Y:S01]  /*1290*/  IMAD R6, R7, R4, RZ ;  /* 0x0000000407067224 */ /* 0x020fe200078e02ff */
[----:B------:R-:W-:Y:S06]  /*12a0*/  BRA `(.L_x_622) ;  /* 0x0000000400807947 */ /* 0x000fec0003800000 */
.L_x_1608:
[----:B-----5:R-:W-:Y:S01]  /*12b0*/  IMAD.IADD R6, R7, 0x1, -R4 ;  /* 0x0000000107067824 */ /* 0x020fe200078e0a04 */
[----:B------:R-:W-:Y:S06]  /*12c0*/  BRA `(.L_x_622) ;  /* 0x0000000400787947 */ /* 0x000fec0003800000 */
.L_x_1607:
[----:B-----5:R-:W-:Y:S01]  /*12d0*/  IMAD.IADD R6, R7, 0x1, R4 ;  /* 0x0000000107067824 */ /* 0x020fe200078e0204 */
[----:B------:R-:W-:Y:S06]  /*12e0*/  BRA `(.L_x_622) ;  /* 0x0000000400707947 */ /* 0x000fec0003800000 */
.L_x_621:
[----:B------:R-:W-:-:S05]  /*12f0*/  IMAD.MOV.U32 R8, RZ, RZ, -0x3 ;  /* 0xfffffffdff087424 */ /* 0x000fca00078e00ff */
[----:B------:R-:W-:-:S05]  /*1300*/  VIADDMNMX.U32 R8, R13, R8, 0x5, PT ;  /* 0x000000050d087446 */ /* 0x000fca0003800008 */
[----:B------:R-:W-:-:S04]  /*1310*/  IMAD.SHL.U32 R10, R8, 0x4, RZ ;  /* 0x00000004080a7824 */ /* 0x000fc800078e00ff */
[----:B------:R-:W0:Y:S02]  /*1320*/  LDC R8, c[0x2][R10+0x94] ;  /* 0x008025000a087b82 */ /* 0x000e240000000800 */
[----:B0-----:R-:W-:-:S04]  /*1330*/  SHF.R.S32.HI R9, RZ, 0x1f, R8 ;  /* 0x0000001fff097819 */ /* 0x001fc80000011408 */
.L_x_1611:
[----:B------:R-:W-:Y:S05]  /*1340*/  BRX R8 -0x1350                                                           (*"BRANCH_TARGETS .L_x_1612,.L_x_622,.L_x_1614,.L_x_1616"*) ;  /* 0xffffffec082c7949 */ /* 0x000fea000383ffff */
.L_x_1616:
[----:B-----5:R-:W-:Y:S01]  /*1350*/  VIMNMX R6, PT, PT, R7, R4, !PT ;  /* 0x0000000407067248 */ /* 0x020fe20007fe0100 */
[----:B------:R-:W-:Y:S06]  /*1360*/  BRA `(.L_x_622) ;  /* 0x0000000400507947 */ /* 0x000fec0003800000 */
.L_x_1614:
        /* <DEDUP_REMOVED lines=27> */
.L_x_1612:
        /* <DEDUP_REMOVED lines=28> */
.L_x_620:
        /* <DEDUP_REMOVED lines=9> */
.L_x_1618:
[----:B------:R-:W-:Y:S05]  /*1770*/  BRX R8 -0x1780                                                           (*"BRANCH_TARGETS .L_x_1619,.L_x_1620,.L_x_622"*) ;  /* 0xffffffe808207949 */ /* 0x000fea000383ffff */
.L_x_1620:
[----:B-----5:R-:W-:Y:S01]  /*1780*/  LOP3.LUT R6, R4, R7, RZ, 0xfc, !PT ;  /* 0x0000000704067212 */ /* 0x020fe200078efcff */
[----:B------:R-:W-:Y:S06]  /*1790*/  BRA `(.L_x_622) ;  /* 0x0000000000447947 */ /* 0x000fec0003800000 */
.L_x_1619:
[----:B-----5:R-:W-:Y:S01]  /*17a0*/  LOP3.LUT R6, R4, R7, RZ, 0xc0, !PT ;  /* 0x0000000704067212 */ /* 0x020fe200078ec0ff */
[----:B------:R-:W-:Y:S06]  /*17b0*/  BRA `(.L_x_622) ;  /* 0x00000000003c7947 */ /* 0x000fec0003800000 */
.L_x_624:
[----:B-----5:R-:W-:Y:S01]  /*17c0*/  VIMNMX R6, PT, PT, R7, R4, PT ;  /* 0x0000000407067248 */ /* 0x020fe20003fe0100 */
[----:B------:R-:W-:Y:S06]  /*17d0*/  BRA `(.L_x_622) ;  /* 0x0000000000347947 */ /* 0x000fec0003800000 */
.L_x_623:
[----:B------:R-:W-:-:S05]  /*17e0*/  IMAD.MOV.U32 R8, RZ, RZ, -0x2a ;  /* 0xffffffd6ff087424 */ /* 0x000fca00078e00ff */
[----:B------:R-:W-:-:S05]  /*17f0*/  VIADDMNMX.U32 R8, R13, R8, 0x2, PT ;  /* 0x000000020d087446 */ /* 0x000fca0003800008 */
[----:B------:R-:W-:-:S04]  /*1800*/  IMAD.SHL.U32 R10, R8, 0x4, RZ ;  /* 0x00000004080a7824 */ /* 0x000fc800078e00ff */
[----:B------:R-:W0:Y:S02]  /*1810*/  LDC R8, c[0x2][R10+0xb8] ;  /* 0x00802e000a087b82 */ /* 0x000e240000000800 */
[----:B0-----:R-:W-:-:S04]  /*1820*/  SHF.R.S32.HI R9, RZ, 0x1f, R8 ;  /* 0x0000001fff097819 */ /* 0x001fc80000011408 */
.L_x_1622:
[----:B------:R-:W-:Y:S05]  /*1830*/  BRX R8 -0x1840                                                           (*"BRANCH_TARGETS .L_x_1623,.L_x_1624,.L_x_1625"*) ;  /* 0xffffffe408f07949 */ /* 0x000fea000383ffff */
.L_x_1625:
[----:B------:R-:W-:-:S13]  /*1840*/  ISETP.NE.AND P0, PT, R13, 0x2c, PT ;  /* 0x0000002c0d00780c */ /* 0x000fda0003f05270 */
[----:B------:R-:W-:Y:S05]  /*1850*/  @P0 BRA `(.L_x_622) ;  /* 0x0000000000140947 */ /* 0x000fea0003800000 */
[----:B-----5:R-:W-:Y:S01]  /*1860*/  SHF.R.S32.HI R6, RZ, R4, R7 ;  /* 0x00000004ff067219 */ /* 0x020fe20000011407 */
[----:B------:R-:W-:Y:S06]  /*1870*/  BRA `(.L_x_622) ;  /* 0x00000000000c7947 */ /* 0x000fec0003800000 */
.L_x_1624:
[----:B-----5:R-:W-:Y:S01]  /*1880*/  SHF.L.U32 R6, R7, R4, RZ ;  /* 0x0000000407067219 */ /* 0x020fe200000006ff */
[----:B------:R-:W-:Y:S06]  /*1890*/  BRA `(.L_x_622) ;  /* 0x0000000000047947 */ /* 0x000fec0003800000 */
.L_x_1623:
[----:B-----5:R-:W-:-:S07]  /*18a0*/  LOP3.LUT R6, R4, R7, RZ, 0x3c, !PT ;  /* 0x0000000704067212 */ /* 0x020fce00078e3cff */
.L_x_622:
[----:B------:R-:W-:Y:S05]  /*18b0*/  BSYNC.RECONVERGENT B1 ;  /* 0x0000000000017941 */ /* 0x000fea0003800200 */
.L_x_619:
[----:B------:R-:W0:Y:S02]  /*18c0*/  LDCU.64 UR8, c[0x0][0x380] ;  /* 0x00007000ff0877ac */ /* 0x000e240008000a00 */
[----:B0-----:R-:W-:-:S04]  /*18d0*/  IADD3 R8, P0, PT, R3, UR8, RZ ;  /* 0x0000000803087c10 */ /* 0x001fc8000ff1e0ff */
[----:B------:R-:W-:-:S05]  /*18e0*/  IADD3.X R9, PT, PT, R12, UR9, RZ, P0, !PT ;  /* 0x000000090c097c10 */ /* 0x000fca00087fe4ff */
[----:B------:R1:W-:Y:S04]  /*18f0*/  STG.E desc[UR4][R8.64], R6 ;  /* 0x0000000608007986 */ /* 0x0003e8000c101904 */
.L_x_618:
[----:B------:R-:W-:Y:S05]  /*1900*/  BSYNC.RECONVERGENT B0 ;  /* 0x0000000000007941 */ /* 0x000fea0003800200 */
.L_x_617:
[----:B------:R-:W-:-:S05]  /*1910*/  IADD3 R0, P0, PT, R0, R5, RZ ;  /* 0x0000000500007210 */ /* 0x000fca0007f1e0ff */
[----:B------:R-:W-:Y:S01]  /*1920*/  IMAD.X R3, RZ, RZ, R2, P0 ;  /* 0x000000ffff037224 */ /* 0x000fe200000e0602 */
[----:B------:R-:W-:-:S04]  /*1930*/  ISETP.GE.U32.AND P0, PT, R0, UR6, PT ;  /* 0x0000000600007c0c */ /* 0x000fc8000bf06070 */
[----:B------:R-:W-:-:S13]  /*1940*/  ISETP.GE.U32.AND.EX P0, PT, R3, UR7, PT, P0 ;  /* 0x0000000703007c0c */ /* 0x000fda000bf06100 */
[----:B------:R-:W-:Y:S05]  /*1950*/  @P0 EXIT ;  /* 0x000000000000094d */ /* 0x000fea0003800000 */
[----:B------:R-:W2:Y:S01]  /*1960*/  LDCU.64 UR6, c[0x0][0x388] ;  /* 0x00007100ff0677ac */ /* 0x000ea20008000a00 */
[C---:B------:R-:W-:Y:S01]  /*1970*/  IMAD.SHL.U32 R2, R0.reuse, 0x4, RZ ;  /* 0x0000000400027824 */ /* 0x040fe200078e00ff */
[----:B------:R-:W-:Y:S01]  /*1980*/  SHF.L.U64.HI R0, R0, 0x2, R3 ;  /* 0x0000000200007819 */ /* 0x000fe20000010203 */
[----:B01----:R-:W0:Y:S01]  /*1990*/  LDC R8, c[0x0][0x3a0] ;  /* 0x0000e800ff087b82 */ /* 0x003e220000000800 */
[----:B------:R-:W1:Y:S02]  /*19a0*/  LDCU.64 UR8, c[0x0][0x390] ;  /* 0x00007200ff0877ac */ /* 0x000e640008000a00 */
[C---:B--2--5:R-:W-:Y:S02]  /*19b0*/  IADD3 R4, P0, PT, R2.reuse, UR6, RZ ;  /* 0x0000000602047c10 */ /* 0x064fe4000ff1e0ff */
[----:B-1----:R-:W-:Y:S02]  /*19c0*/  IADD3 R6, P1, PT, R2, UR8, RZ ;  /* 0x0000000802067c10 */ /* 0x002fe4000ff3e0ff */
[----:B------:R-:W-:-:S02]  /*19d0*/  IADD3.X R5, PT, PT, R0, UR7, RZ, P0, !PT ;  /* 0x0000000700057c10 */ /* 0x000fc400087fe4ff */
[----:B------:R-:W-:-:S03]  /*19e0*/  IADD3.X R7, PT, PT, R0, UR9, RZ, P1, !PT ;  /* 0x0000000900077c10 */ /* 0x000fc60008ffe4ff */
[----:B------:R1:W5:Y:S04]  /*19f0*/  LDG.E.CONSTANT R4, desc[UR4][R4.64] ;  /* 0x0000000404047981 */ /* 0x000368000c1e9900 */
[----:B------:R1:W5:Y:S01]  /*1a00*/  LDG.E.CONSTANT R3, desc[UR4][R6.64] ;  /* 0x0000000406037981 */ /* 0x000362000c1e9900 */
[----:B0-----:R-:W-:Y:S01]  /*1a10*/  ISETP.GT.AND P0, PT, R8, 0x7, PT ;  /* 0x000000070800780c */ /* 0x001fe20003f04270 */
[----:B------:R-:W-:-:S12]  /*1a20*/  IMAD.MOV.U32 R9, RZ, RZ, RZ ;  /* 0x000000ffff097224 */ /* 0x000fd800078e00ff */
[----:B-1----:R-:W-:Y:S05]  /*1a30*/  @P0 BRA `(.L_x_625) ;  /* 0x00000004003c0947 */ /* 0x002fea0003800000 */
[----:B------:R-:W-:-:S13]  /*1a40*/  ISETP.GT.AND P0, PT, R8, 0x2, PT ;  /* 0x000000020800780c */ /* 0x000fda0003f04270 */
[----:B------:R-:W-:Y:S05]  /*1a50*/  @P0 BRA `(.L_x_626) ;  /* 0x00000000002c0947 */ /* 0x000fea0003800000 */
[----:B------:R-:W-:-:S05]  /*1a60*/  VIMNMX.U32 R8, PT, PT, R8, 0x3, PT ;  /* 0x0000000308087848 */ /* 0x000fca0003fe0000 */
[----:B------:R-:W-:-:S04]  /*1a70*/  IMAD.SHL.U32 R8, R8, 0x4, RZ ;  /* 0x0000000408087824 */ /* 0x000fc800078e00ff */
[----:B------:R-:W0:Y:S02]  /*1a80*/  LDC R6, c[0x2][R8+0xc4] ;  /* 0x0080310008067b82 */ /* 0x000e240000000800 */
[----:B0-----:R-:W-:-:S04]  /*1a90*/  SHF.R.S32.HI R7, RZ, 0x1f, R6 ;  /* 0x0000001fff077819 */ /* 0x001fc80000011406 */
.L_x_1626:
[----:B------:R-:W-:Y:S05]  /*1aa0*/  BRX R6 -0x1ab0                                                           (*"BRANCH_TARGETS .L_x_1627,.L_x_1628,.L_x_1629,.L_x_627"*) ;  /* 0xffffffe406547949 */ /* 0x000fea000383ffff */
.L_x_1629:
[----:B-----5:R-:W-:Y:S01]  /*1ab0*/  IMAD R9, R4, R3, RZ ;  /* 0x0000000304097224 */ /* 0x020fe200078e02ff */
[----:B------:R-:W-:Y:S06]  /*1ac0*/  BRA `(.L_x_627) ;  /* 0x00000004008c7947 */ /* 0x000fec0003800000 */
.L_x_1628:
[----:B-----5:R-:W-:Y:S01]  /*1ad0*/  IMAD.IADD R9, R4, 0x1, -R3 ;  /* 0x0000000104097824 */ /* 0x020fe200078e0a03 */
[----:B------:R-:W-:Y:S06]  /*1ae0*/  BRA `(.L_x_627) ;  /* 0x0000000400847947 */ /* 0x000fec0003800000 */
.L_x_1627:
[----:B-----5:R-:W-:Y:S01]  /*1af0*/  IMAD.IADD R9, R4, 0x1, R3 ;  /* 0x0000000104097824 */ /* 0x020fe200078e0203 */
[----:B------:R-:W-:Y:S06]  /*1b00*/  BRA `(.L_x_627) ;  /* 0x00000004007c7947 */ /* 0x000fec0003800000 */
.L_x_626:
[----:B------:R-:W-:-:S05]  /*1b10*/  IMAD.MOV.U32 R5, RZ, RZ, -0x3 ;  /* 0xfffffffdff057424 */ /* 0x000fca00078e00ff */
[----:B------:R-:W-:-:S05]  /*1b20*/  VIADDMNMX.U32 R5, R8, R5, 0x5, PT ;  /* 0x0000000508057446 */ /* 0x000fca0003800005 */
[----:B------:R-:W-:-:S04]  /*1b30*/  IMAD.SHL.U32 R5, R5, 0x4, RZ ;  /* 0x0000000405057824 */ /* 0x000fc800078e00ff */
[----:B------:R-:W0:Y:S02]  /*1b40*/  LDC R6, c[0x2][R5+0xd4] ;  /* 0x0080350005067b82 */ /* 0x000e240000000800 */
[----:B0-----:R-:W-:-:S04]  /*1b50*/  SHF.R.S32.HI R7, RZ, 0x1f, R6 ;  /* 0x0000001fff077819 */ /* 0x001fc80000011406 */
.L_x_1631:
[----:B------:R-:W-:Y:S05]  /*1b60*/  BRX R6 -0x1b70                                                           (*"BRANCH_TARGETS .L_x_1632,.L_x_627,.L_x_1634,.L_x_1636"*) ;  /* 0xffffffe406247949 */ /* 0x000fea000383ffff */
.L_x_1636:
[----:B-----5:R-:W-:Y:S01]  /*1b70*/  VIMNMX R9, PT, PT, R4, R3, !PT ;  /* 0x0000000304097248 */ /* 0x020fe20007fe0100 */
[----:B------:R-:W-:Y:S06]  /*1b80*/  BRA `(.L_x_627) ;  /* 0x00000004005c7947 */ /* 0x000fec0003800000 */
.L_x_1634:
[----:B-----5:R-:W-:Y:S01]  /*1b90*/  ISETP.NE.AND P0, PT, R3, RZ, PT ;  /* 0x000000ff0300720c */ /* 0x020fe20003f05270 */
[----:B------:R-:W-:-:S12]  /*1ba0*/  BSSY.RECONVERGENT B0, `(.L_x_628) ;  /* 0x0000019000007945 */ /* 0x000fd80003800200 */
[----:B------:R-:W-:Y:S05]  /*1bb0*/  @!P0 BRA `(.L_x_629) ;  /* 0x00000000005c8947 */ /* 0x000fea0003800000 */
[-C--:B------:R-:W-:Y:S02]  /*1bc0*/  IABS R8, R3.reuse ;  /* 0x0000000300087213 */ /* 0x080fe40000000000 */
[----:B------:R-:W-:Y:S02]  /*1bd0*/  IABS R11, R3 ;  /* 0x00000003000b7213 */ /* 0x000fe40000000000 */
[----:B------:R-:W0:Y:S01]  /*1be0*/  I2F.RP R5, R8 ;  /* 0x0000000800057306 */ /* 0x000e220000209400 */
[----:B------:R-:W-:Y:S02]  /*1bf0*/  IABS R10, R4 ;  /* 0x00000004000a7213 */ /* 0x000fe40000000000 */
[----:B------:R-:W-:-:S05]  /*1c00*/  ISETP.GE.AND P2, PT, R4, RZ, PT ;  /* 0x000000ff0400720c */ /* 0x000fca0003f46270 */
        /* <DEDUP_REMOVED lines=11> */
[----:B------:R-:W-:Y:S01]  /*1cc0*/  @!P0 IMAD.IADD R7, R7, 0x1, -R8 ;  /* 0x0000000107078824 */ /* 0x000fe200078e0a08 */
[----:B------:R-:W-:-:S04]  /*1cd0*/  ISETP.NE.AND P0, PT, R3, RZ, PT ;  /* 0x000000ff0300720c */ /* 0x000fc80003f05270 */
[----:B------:R-:W-:-:S13]  /*1ce0*/  ISETP.GT.U32.AND P1, PT, R8, R7, PT ;  /* 0x000000070800720c */ /* 0x000fda0003f24070 */
[----:B------:R-:W-:-:S04]  /*1cf0*/  @!P1 IMAD.IADD R7, R7, 0x1, -R8 ;  /* 0x0000000107079824 */ /* 0x000fc800078e0a08 */
[----:B------:R-:W-:Y:S01]  /*1d00*/  @!P2 IMAD.MOV R7, RZ, RZ, -R7 ;  /* 0x000000ffff07a224 */ /* 0x000fe200078e0a07 */
[----:B------:R-:W-:-:S05]  /*1d10*/  @!P0 LOP3.LUT R7, RZ, R3, RZ, 0x33, !PT ;  /* 0x00000003ff078212 */ /* 0x000fca00078e33ff */
[----:B------:R-:W-:-:S07]  /*1d20*/  IMAD.MOV.U32 R9, RZ, RZ, R7 ;  /* 0x000000ffff097224 */ /* 0x000fce00078e0007 */
.L_x_629:
[----:B------:R-:W-:Y:S05]  /*1d30*/  BSYNC.RECONVERGENT B0 ;  /* 0x0000000000007941 */ /* 0x000fea0003800200 */
.L_x_628:
[----:B------:R-:W-:Y:S05]  /*1d40*/  BRA `(.L_x_627) ;  /* 0x0000000000ec7947 */ /* 0x000fea0003800000 */
.L_x_1632:
[----:B-----5:R-:W-:Y:S01]  /*1d50*/  ISETP.NE.AND P0, PT, R3, RZ, PT ;  /* 0x000000ff0300720c */ /* 0x020fe20003f05270 */
[----:B------:R-:W-:-:S12]  /*1d60*/  BSSY.RECONVERGENT B0, `(.L_x_630) ;  /* 0x000001b000007945 */ /* 0x000fd80003800200 */
        /* <DEDUP_REMOVED lines=12> */
[----:B------:R-:W-:Y:S02]  /*1e30*/  IMAD R9, R10, R5, RZ ;  /* 0x000000050a097224 */ /* 0x000fe400078e02ff */
[----:B------:R-:W-:Y:S02]  /*1e40*/  IMAD.MOV.U32 R10, RZ, RZ, R11 ;  /* 0x000000ffff0a7224 */ /* 0x000fe400078e000b */
        /* <DEDUP_REMOVED lines=10> */
[----:B------:R-:W-:Y:S01]  /*1ef0*/  @!P0 IMAD.MOV R9, RZ, RZ, -R9 ;  /* 0x000000ffff098224 */ /* 0x000fe200078e0a09 */
[----:B------:R-:W-:-:S07]  /*1f00*/  @!P2 LOP3.LUT R9, RZ, R3, RZ, 0x33, !PT ;  /* 0x00000003ff09a212 */ /* 0x000fce00078e33ff */
.L_x_631:
[----:B------:R-:W-:Y:S05]  /*1f10*/  BSYNC.RECONVERGENT B0 ;  /* 0x0000000000007941 */ /* 0x000fea0003800200 */
.L_x_630:
[----:B------:R-:W-:Y:S05]  /*1f20*/  BRA `(.L_x_627) ;  /* 0x0000000000747947 */ /* 0x000fea0003800000 */
.L_x_625:
        /* <DEDUP_REMOVED lines=9> */
.L_x_1638:
[----:B------:R-:W-:Y:S05]  /*1fc0*/  BRX R6 -0x1fd0                                                           (*"BRANCH_TARGETS .L_x_1639,.L_x_1640,.L_x_627"*) ;  /* 0xffffffe0060c7949 */ /* 0x000fea000383ffff */
.L_x_1640:
[----:B-----5:R-:W-:Y:S01]  /*1fd0*/  LOP3.LUT R9, R3, R4, RZ, 0xfc, !PT ;  /* 0x0000000403097212 */ /* 0x020fe200078efcff */
[----:B------:R-:W-:Y:S06]  /*1fe0*/  BRA `(.L_x_627) ;  /* 0x0000000000447947 */ /* 0x000fec0003800000 */
.L_x_1639:
[----:B-----5:R-:W-:Y:S01]  /*1ff0*/  LOP3.LUT R9, R3, R4, RZ, 0xc0, !PT ;  /* 0x0000000403097212 */ /* 0x020fe200078ec0ff */
[----:B------:R-:W-:Y:S06]  /*2000*/  BRA `(.L_x_627) ;  /* 0x00000000003c7947 */ /* 0x000fec0003800000 */
.L_x_633:
[----:B-----5:R-:W-:Y:S01]  /*2010*/  VIMNMX R9, PT, PT, R4, R3, PT ;  /* 0x0000000304097248 */ /* 0x020fe20003fe0100 */
[----:B------:R-:W-:Y:S06]  /*2020*/  BRA `(.L_x_627) ;  /* 0x0000000000347947 */ /* 0x000fec0003800000 */
.L_x_632:
[----:B------:R-:W-:-:S05]  /*2030*/  IMAD.MOV.U32 R5, RZ, RZ, -0x2a ;  /* 0xffffffd6ff057424 */ /* 0x000fca00078e00ff */
[----:B------:R-:W-:-:S05]  /*2040*/  VIADDMNMX.U32 R5, R8, R5, 0x2, PT ;  /* 0x0000000208057446 */ /* 0x000fca0003800005 */
[----:B------:R-:W-:-:S04]  /*2050*/  IMAD.SHL.U32 R5, R5, 0x4, RZ ;  /* 0x0000000405057824 */ /* 0x000fc800078e00ff */
[----:B------:R-:W0:Y:S02]  /*2060*/  LDC R6, c[0x2][R5+0xf8] ;  /* 0x00803e0005067b82 */ /* 0x000e240000000800 */
[----:B0-----:R-:W-:-:S04]  /*2070*/  SHF.R.S32.HI R7, RZ, 0x1f, R6 ;  /* 0x0000001fff077819 */ /* 0x001fc80000011406 */
.L_x_1642:
[----:B------:R-:W-:Y:S05]  /*2080*/  BRX R6 -0x2090                                                           (*"BRANCH_TARGETS .L_x_1643,.L_x_1644,.L_x_1645"*) ;  /* 0xffffffdc06dc7949 */ /* 0x000fea000383ffff */
.L_x_1645:
[----:B------:R-:W-:-:S13]  /*2090*/  ISETP.NE.AND P0, PT, R8, 0x2c, PT ;  /* 0x0000002c0800780c */ /* 0x000fda0003f05270 */
[----:B------:R-:W-:Y:S05]  /*20a0*/  @P0 BRA `(.L_x_627) ;  /* 0x0000000000140947 */ /* 0x000fea0003800000 */
[----:B-----5:R-:W-:Y:S01]  /*20b0*/  SHF.R.S32.HI R9, RZ, R3, R4 ;  /* 0x00000003ff097219 */ /* 0x020fe20000011404 */
[----:B------:R-:W-:Y:S06]  /*20c0*/  BRA `(.L_x_627) ;  /* 0x00000000000c7947 */ /* 0x000fec0003800000 */
.L_x_1644:
[----:B-----5:R-:W-:Y:S01]  /*20d0*/  SHF.L.U32 R9, R4, R3, RZ ;  /* 0x0000000304097219 */ /* 0x020fe200000006ff */
[----:B------:R-:W-:Y:S06]  /*20e0*/  BRA `(.L_x_627) ;  /* 0x0000000000047947 */ /* 0x000fec0003800000 */
.L_x_1643:
[----:B-----5:R-:W-:-:S07]  /*20f0*/  LOP3.LUT R9, R3, R4, RZ, 0x3c, !PT ;  /* 0x0000000403097212 */ /* 0x020fce00078e3cff */
.L_x_627:
[----:B------:R-:W0:Y:S02]  /*2100*/  LDCU.64 UR6, c[0x0][0x380] ;  /* 0x00007000ff0677ac */ /* 0x000e240008000a00 */
[----:B0-----:R-:W-:-:S04]  /*2110*/  IADD3 R2, P0, PT, R2, UR6, RZ ;  /* 0x0000000602027c10 */ /* 0x001fc8000ff1e0ff */
[----:B-----5:R-:W-:-:S05]  /*2120*/  IADD3.X R3, PT, PT, R0, UR7, RZ, P0, !PT ;  /* 0x0000000700037c10 */ /* 0x020fca00087fe4ff */
[----:B------:R-:W-:Y:S01]  /*2130*/  STG.E desc[UR4][R2.64], R9 ;  /* 0x0000000902007986 */ /* 0x000fe2000c101904 */
[----:B------:R-:W-:Y:S05]  /*2140*/  EXIT ;  /* 0x000000000000794d */ /* 0x000fea0003800000 */
.L_x_634:
        /* <DEDUP_REMOVED lines=11> */
.L_x_2008:


//--------------------- .text.binary_vs_half_kernel --------------------------
	.section	.text.binary_vs_half_kernel,"ax",@progbits
	.align	128
        .global         binary_vs_half_kernel
        .type           binary_vs_half_kernel,@function
        .size           binary_vs_half_kernel,(.L_x_1988 - binary_vs_half_kernel)
        .other          binary_vs_half_kernel,@"STO_CUDA_ENTRY STV_DEFAULT"
binary_vs_half_kernel:
.text.binary_vs_half_kernel:
        /* <DEDUP_REMOVED lines=12> */
[----:B------:R-:W-:-:S03]  /*00c0*/  FADD R10, |R13|, |R13| ;  /* 0x4000000d0d0a7221 */ /* 0x000fc60000000200 */
[----:B------:R-:W-:Y:S01]  /*00d0*/  LOP3.LUT R6, R5, 0x7fffff, RZ, 0xc0, !PT ;  /* 0x007fffff05067812 */ /* 0x000fe200078ec0ff */
[----:B0-----:R-:W-:Y:S01]  /*00e0*/  IMAD.WIDE.U32 R14, R9, UR4, R14 ;  /* 0x00000004090e7c25 */ /* 0x001fe2000f8e000e */
[----:B------:R-:W0:Y:S02]  /*00f0*/  LDCU.64 UR4, c[0x0][0x358] ;  /* 0x00006b00ff0477ac */ /* 0x000e240008000a00 */
[----:B------:R-:W1:Y:S01]  /*0100*/  FRND.TRUNC R0, R0 ;  /* 0x0000000000007307 */ /* 0x000e62000020d000 */
[----:B------:R-:W-:Y:S01]  /*0110*/  LOP3.LUT R6, R6, 0x3f800000, RZ, 0xfc, !PT ;  /* 0x3f80000006067812 */ /* 0x000fe200078efcff */
[----:B------:R-:W-:Y:S01]  /*0120*/  FADD R9, |R13|, -RZ ;  /* 0x800000ff0d097221 */ /* 0x000fe20000000200 */
        /* <DEDUP_REMOVED lines=11> */
[----:B------:R-:W2:Y:S01]  /*01e0*/  LDG.E.U16.CONSTANT R0, desc[UR4][R16.64] ;  /* 0x0000000410007981 */ /* 0x000ea2000c1e9500 */
[----:B-1----:R-:W-:Y:S01]  /*01f0*/  ISETP.GT.AND P0, PT, R4, 0x5, PT ;  /* 0x000000050400780c */ /* 0x002fe20003f04270 */
[----:B------:R-:W-:Y:S01]  /*0200*/  BSSY.RECONVERGENT B0, `(.L_x_637) ;  /* 0x000015f000007945 */ /* 0x000fe20003800200 */
[----:B------:R-:W-:Y:S02]  /*0210*/  HFMA2 R2, -RZ, RZ, 0, 0 ;  /* 0x00000000ff027431 */ /* 0x000fe400000001ff */
[----:B--2---:R-:W-:-:S09]  /*0220*/  HADD2.F32 R0, -RZ, R0.H0_H0 ;  /* 0x20000000ff007230 */ /* 0x004fd20000004100 */
[----:B------:R-:W-:Y:S05]  /*0230*/  @P0 BRA `(.L_x_638) ;  /* 0x0000000800f00947 */ /* 0x000fea0003800000 */
[----:B------:R-:W-:-:S13]  /*0240*/  ISETP.GT.AND P0, PT, R4, 0x2, PT ;  /* 0x000000020400780c */ /* 0x000fda0003f04270 */
[----:B------:R-:W-:Y:S05]  /*0250*/  @P0 BRA `(.L_x_639) ;  /* 0x00000000002c0947 */ /* 0x000fea0003800000 */
[----:B------:R-:W-:-:S05]  /*0260*/  VIMNMX.U32 R4, PT, PT, R4, 0x3, PT ;  /* 0x0000000304047848 */ /* 0x000fca0003fe0000 */
[----:B------:R-:W-:-:S04]  /*0270*/  IMAD.SHL.U32 R4, R4, 0x4, RZ ;  /* 0x0000000404047824 */ /* 0x000fc800078e00ff */
[----:B------:R-:W0:Y:S02]  /*0280*/  LDC R16, c[0x2][R4] ;  /* 0x0080000004107b82 */ /* 0x000e240000000800 */
[----:B0-----:R-:W-:-:S04]  /*0290*/  SHF.R.S32.HI R17, RZ, 0x1f, R16 ;  /* 0x0000001fff117819 */ /* 0x001fc80000011410 */
.L_x_1646:
[----:B------:R-:W-:Y:S05]  /*02a0*/  BRX R16 -0x2b0                                                           (*"BRANCH_TARGETS .L_x_1647,.L_x_1648,.L_x_1649,.L_x_640"*) ;  /* 0xfffffffc10547949 */ /* 0x000fea000383ffff */
.L_x_1649:
[----:B------:R-:W-:Y:S01]  /*02b0*/  FMUL R2, R0, R13 ;  /* 0x0000000d00027220 */ /* 0x000fe20000400000 */
[----:B------:R-:W-:Y:S06]  /*02c0*/  BRA `(.L_x_640) ;  /* 0x0000001400487947 */ /* 0x000fec0003800000 */
.L_x_1647:
[----:B------:R-:W-:Y:S01]  /*02d0*/  FADD R2, R0, R13 ;  /* 0x0000000d00027221 */ /* 0x000fe20000000000 */
[----:B------:R-:W-:Y:S06]  /*02e0*/  BRA `(.L_x_640) ;  /* 0x0000001400407947 */ /* 0x000fec0003800000 */
.L_x_1648:
[----:B------:R-:W-:Y:S01]  /*02f0*/  FADD R2, R0, -R13 ;  /* 0x8000000d00027221 */ /* 0x000fe20000000000 */
[----:B------:R-:W-:Y:S06]  /*0300*/  BRA `(.L_x_640) ;  /* 0x0000001400387947 */ /* 0x000fec0003800000 */
.L_x_639:
[----:B------:R-:W-:-:S13]  /*0310*/  ISETP.NE.AND P0, PT, R4, 0x3, PT ;  /* 0x000000030400780c */ /* 0x000fda0003f05270 */
[----:B------:R-:W-:Y:S05]  /*0320*/  @!P0 BRA `(.L_x_641) ;  /* 0x0000000800748947 */ /* 0x000fea0003800000 */
[----:B------:R-:W-:-:S13]  /*0330*/  ISETP.NE.AND P0, PT, R4, 0x4, PT ;  /* 0x000000040400780c */ /* 0x000fda0003f05270 */
[----:B------:R-:W-:Y:S05]  /*0340*/  @!P0 BRA `(.L_x_642) ;  /* 0x0000000400148947 */ /* 0x000fea0003800000 */
[----:B------:R-:W-:-:S13]  /*0350*/  ISETP.NE.AND P0, PT, R4, 0x5, PT ;  /* 0x000000050400780c */ /* 0x000fda0003f05270 */
[----:B------:R-:W-:Y:S05]  /*0360*/  @P0 BRA `(.L_x_640) ;  /* 0x0000001400200947 */ /* 0x000fea0003800000 */
[C---:B------:R-:W-:Y:S01]  /*0370*/  FSETP.GEU.AND P0, PT, |R0|.reuse, |R13|, PT ;  /* 0x4000000d0000720b */ /* 0x040fe20003f0e200 */
        /* <DEDUP_REMOVED lines=30> */
.L_x_647:
[----:B------:R-:W-:Y:S05]  /*0560*/  BSYNC.RECONVERGENT B3 ;  /* 0x0000000000037941 */ /* 0x000fea0003800200 */
.L_x_646:
[----:B------:R-:W-:Y:S01]  /*0570*/  FFMA R2, R17, -|R13|, R2 ;  /* 0xc000000d11027223 */ /* 0x000fe20000000002 */
[----:B------:R-:W-:Y:S06]  /*0580*/  BRA `(.L_x_644) ;  /* 0x0000000000707947 */ /* 0x000fec0003800000 */
.L_x_645:
[C---:B------:R-:W-:Y:S01]  /*0590*/  IMAD.IADD R4, R2.reuse, 0x1, -R11 ;  /* 0x0000000102047824 */ /* 0x040fe200078e0a0b */
[----:B------:R-:W-:Y:S01]  /*05a0*/  ISETP.GT.U32.AND P0, PT, R2, 0x7f7fffff, PT ;  /* 0x7f7fffff0200780c */ /* 0x000fe20003f04070 */
        /* <DEDUP_REMOVED lines=10> */
.L_x_650:
        /* <DEDUP_REMOVED lines=13> */
.L_x_649:
[----:B------:R-:W-:Y:S05]  /*0720*/  BSYNC.RECONVERGENT B3 ;  /* 0x0000000000037941 */ /* 0x000fea0003800200 */
.L_x_648:
[----:B------:R-:W-:-:S04]  /*0730*/  FMUL R13, R2, 1.1920928955078125e-07 ;  /* 0x34000000020d7820 */ /* 0x000fc80000400000 */
[----:B------:R-:W-:-:S07]  /*0740*/  FMUL R2, R18, R13 ;  /* 0x0000000d12027220 */ /* 0x000fce0000400000 */
.L_x_644:
[----:B------:R-:W-:Y:S05]  /*0750*/  BSYNC.RECONVERGENT B2 ;  /* 0x0000000000027941 */ /* 0x000fea0003800200 */
.L_x_643:
[C---:B------:R-:W-:Y:S02]  /*0760*/  FSETP.NAN.AND P0, PT, |R2|.reuse, |R2|, PT ;  /* 0x400000020200720b */ /* 0x040fe40003f08200 */
[----:B------:R-:W-:-:S04]  /*0770*/  LOP3.LUT R13, R2, 0x80000000, R0, 0xb8, !PT ;  /* 0x80000000020d7812 */ /* 0x000fc800078eb800 */
[----:B------:R-:W-:Y:S01]  /*0780*/  FSEL R2, R2, R13, P0 ;  /* 0x0000000d02027208 */ /* 0x000fe20000000000 */
[----:B------:R-:W-:Y:S06]  /*0790*/  BRA `(.L_x_640) ;  /* 0x0000001000147947 */ /* 0x000fec0003800000 */
.L_x_642:
[C---:B------:R-:W-:Y:S01]  /*07a0*/  FMUL R17, |R0|.reuse, 16777216 ;  /* 0x4b80000000117820 */ /* 0x040fe20000400200 */
[----:B------:R-:W-:Y:S01]  /*07b0*/  FSETP.GEU.AND P0, PT, |R0|, 1.175494350822287508e-38, PT ;  /* 0x008000000000780b */ /* 0x000fe20003f0e200 */
[----:B------:R-:W-:-:S03]  /*07c0*/  IMAD.MOV.U32 R20, RZ, RZ, 0x3a2c32e4 ;  /* 0x3a2c32e4ff147424 */ /* 0x000fc600078e00ff */
[----:B------:R-:W-:Y:S02]  /*07d0*/  FSEL R17, R17, |R0|, !P0 ;  /* 0x4000000011117208 */ /* 0x000fe40004000000 */
[----:B------:R-:W-:-:S03]  /*07e0*/  FSEL R16, RZ, -24, P0 ;  /* 0xc1c00000ff107808 */ /* 0x000fc60000000000 */
[----:B------:R-:W-:-:S05]  /*07f0*/  VIADD R2, R17, 0xc0cafb0d ;  /* 0xc0cafb0d11027836 */ /* 0x000fca0000000000 */
[----:B------:R-:W-:-:S04]  /*0800*/  LOP3.LUT R2, R2, 0xff800000, RZ, 0xc0, !PT ;  /* 0xff80000002027812 */ /* 0x000fc800078ec0ff */
[----:B------:R-:W-:-:S05]  /*0810*/  IADD3 R17, PT, PT, R17, -R2, RZ ;  /* 0x8000000211117210 */ /* 0x000fca0007ffe0ff */
[C---:B------:R-:W-:Y:S01]  /*0820*/  FADD R4, R17.reuse, 1 ;  /* 0x3f80000011047421 */ /* 0x040fe20000000000 */
[----:B------:R-:W-:Y:S01]  /*0830*/  FADD R21, R17, -1 ;  /* 0xbf80000011157421 */ /* 0x000fe20000000000 */
[----:B------:R-:W-:-:S03]  /*0840*/  I2FP.F32.S32 R17, R2 ;  /* 0x0000000200117245 */ /* 0x000fc60000201400 */
[----:B------:R-:W-:Y:S01]  /*0850*/  FADD R19, R21, R21 ;  /* 0x0000001515137221 */ /* 0x000fe20000000000 */
[----:B------:R-:W0:Y:S03]  /*0860*/  MUFU.RCP R4, R4 ;  /* 0x0000000400047308 */ /* 0x000e260000001000 */
[----:B0-----:R-:W-:Y:S01]  /*0870*/  FMUL R2, R4, R19 ;  /* 0x0000001304027220 */ /* 0x001fe20000400000 */
[----:B------:R-:W-:-:S03]  /*0880*/  FFMA R19, R17, 1.1920928955078125e-07, R16 ;  /* 0x3400000011137823 */ /* 0x000fc60000000010 */
        /* <DEDUP_REMOVED lines=36> */
[----:B------:R-:W-:Y:S01]  /*0ad0*/  IADD3 R18, PT, PT, R19, 0x7f000000, RZ ;  /* 0x7f00000013127810 */ /* 0x000fe20007ffe0ff */
[----:B--2---:R-:W-:Y:S01]  /*0ae0*/  IMAD R4, R4, 0x800000, -R19 ;  /* 0x0080000004047824 */ /* 0x004fe200078e0a13 */
        /* <DEDUP_REMOVED lines=33> */
.L_x_641:
[----:B------:R-:W0:Y:S01]  /*0d00*/  MUFU.RCP R2, R13 ;  /* 0x0000000d00027308 */ /* 0x000e220000001000 */
[----:B------:R-:W-:Y:S07]  /*0d10*/  BSSY.RECONVERGENT B4, `(.L_x_651) ;  /* 0x000000d000047945 */ /* 0x000fee0003800200 */
[----:B------:R-:W1:Y:S01]  /*0d20*/  FCHK P0, R0, R13 ;  /* 0x0000000d00007302 */ /* 0x000e620000000000 */
        /* <DEDUP_REMOVED lines=10> */
[----:B---3--:R-:W-:Y:S05]  /*0dd0*/  CALL.REL.NOINC `($__internal_17_$__cuda_sm3x_div_rn_noftz_f32_slowpath) ;  /* 0x0000005000e07944 */ /* 0x008fea0003c00000 */
.L_x_652:
[----:B------:R-:W-:Y:S05]  /*0de0*/  BSYNC.RECONVERGENT B4 ;  /* 0x0000000000047941 */ /* 0x000fea0003800200 */
.L_x_651:
[----:B------:R-:W-:Y:S05]  /*0df0*/  BRA `(.L_x_640) ;  /* 0x00000008007c7947 */ /* 0x000fea0003800000 */
.L_x_638:
[----:B------:R-:W-:-:S13]  /*0e00*/  ISETP.GT.AND P0, PT, R4, 0x8, PT ;  /* 0x000000080400780c */ /* 0x000fda0003f04270 */
[----:B------:R-:W-:Y:S05]  /*0e10*/  @P0 BRA `(.L_x_653) ;  /* 0x0000000400340947 */ /* 0x000fea0003800000 */
[----:B------:R-:W-:-:S05]  /*0e20*/  VIADD R4, R4, 0xfffffffa ;  /* 0xfffffffa04047836 */ /* 0x000fca0000000000 */
[----:B------:R-:W-:-:S05]  /*0e30*/  VIMNMX.U32 R4, PT, PT, R4, 0x3, PT ;  /* 0x0000000304047848 */ /* 0x000fca0003fe0000 */
[----:B------:R-:W-:-:S04]  /*0e40*/  IMAD.SHL.U32 R4, R4, 0x4, RZ ;  /* 0x0000000404047824 */ /* 0x000fc800078e00ff */
[----:B------:R-:W0:Y:S02]  /*0e50*/  LDC R16, c[0x2][R4+0x10] ;  /* 0x0080040004107b82 */ /* 0x000e240000000800 */
[----:B0-----:R-:W-:-:S04]  /*0e60*/  SHF.R.S32.HI R17, RZ, 0x1f, R16 ;  /* 0x0000001fff117819 */ /* 0x001fc80000011410 */
.L_x_1651:
[----:B------:R-:W-:Y:S05]  /*0e70*/  BRX R16 -0xe80                                                           (*"BRANCH_TARGETS .L_x_1652,.L_x_1653,.L_x_1654,.L_x_640"*) ;  /* 0xfffffff010607949 */ /* 0x000fea000383ffff */
.L_x_1654:
[----:B------:R-:W-:Y:S01]  /*0e80*/  FMNMX R2, R0, R13, PT ;  /* 0x0000000d00027209 */ /* 0x000fe20003800000 */
[----:B------:R-:W-:Y:S06]  /*0e90*/  BRA `(.L_x_640) ;  /* 0x0000000800547947 */ /* 0x000fec0003800000 */
.L_x_1652:
        /* <DEDUP_REMOVED lines=31> */
.L_x_658:
[----:B------:R-:W-:Y:S05]  /*1090*/  BSYNC.RECONVERGENT B3 ;  /* 0x0000000000037941 */ /* 0x000fea0003800200 */
.L_x_657:
[----:B------:R-:W-:Y:S01]  /*10a0*/  FFMA R2, R17, -|R13|, R2 ;  /* 0xc000000d11027223 */ /* 0x000fe20000000002 */
[----:B------:R-:W-:Y:S06]  /*10b0*/  BRA `(.L_x_655) ;  /* 0x0000000000707947 */ /* 0x000fec0003800000 */
.L_x_656:
[C---:B------:R-:W-:Y:S01]  /*10c0*/  IMAD.IADD R4, R2.reuse, 0x1, -R11 ;  /* 0x0000000102047824 */ /* 0x040fe200078e0a0b */
[----:B------:R-:W-:Y:S01]  /*10d0*/  ISETP.GT.U32.AND P0, PT, R2, 0x7f7fffff, PT ;  /* 0x7f7fffff0200780c */ /* 0x000fe20003f04070 */
[----:B------:R-:W-:Y:S01]  /*10e0*/  BSSY.RECONVERGENT B3, `(.L_x_659) ;  /* 0x0000017000037945 */ /* 0x000fe20003800200 */
[----:B------:R-:W-:Y:S02]  /*10f0*/  FSETP.GT.AND P2, PT, |R13|, RZ, PT ;  /* 0x000000ff0d00720b */ /* 0x000fe40003f44200 */
[----:B------:R-:W-:Y:S02]  /*1100*/  LOP3.LUT R4, R4, 0xff800000, RZ, 0xc0, !PT ;  /* 0xff80000004047812 */ /* 0x000fe400078ec0ff */
[----:B------:R-:W-:Y:S02]  /*1110*/  LOP3.LUT R2, R2, 0x7fffff, RZ, 0xc0, !PT ;  /* 0x007fffff02027812 */ /* 0x000fe400078ec0ff */
[----:B------:R-:W-:Y:S02]  /*1120*/  IADD3 R4, PT, PT, R4, 0xb800000, RZ ;  /* 0x0b80000004047810 */ /* 0x000fe40007ffe0ff */
[----:B------:R-:W-:-:S02]  /*1130*/  FSEL R13, R11, +QNAN , !P0 ;  /* 0x7fffffff0b0d7808 */ /* 0x000fc40004000000 */
[----:B------:R-:W-:Y:S02]  /*1140*/  ISETP.NE.AND P1, PT, R4, RZ, PT ;  /* 0x000000ff0400720c */ /* 0x000fe40003f25270 */
[----:B------:R-:W-:Y:S02]  /*1150*/  LOP3.LUT R2, R2, 0x3f800000, RZ, 0xfc, !PT ;  /* 0x3f80000002027812 */ /* 0x000fe400078efcff */
[----:B------:R-:W-:-:S09]  /*1160*/  FSEL R18, R13, +QNAN , P2 ;  /* 0x7fffffff0d127808 */ /* 0x000fd20001000000 */
[----:B------:R-:W-:Y:S05]  /*1170*/  @!P1 BRA `(.L_x_660) ;  /* 0x0000000000349947 */ /* 0x000fea0003800000 */
.L_x_661:
        /* <DEDUP_REMOVED lines=13> */
.L_x_660:
[----:B------:R-:W-:Y:S05]  /*1250*/  BSYNC.RECONVERGENT B3 ;  /* 0x0000000000037941 */ /* 0x000fea0003800200 */
.L_x_659:
[----:B------:R-:W-:-:S04]  /*1260*/  FMUL R13, R2, 1.1920928955078125e-07 ;  /* 0x34000000020d7820 */ /* 0x000fc80000400000 */
[----:B------:R-:W-:-:S07]  /*1270*/  FMUL R2, R18, R13 ;  /* 0x0000000d12027220 */ /* 0x000fce0000400000 */
.L_x_655:
[----:B------:R-:W-:Y:S05]  /*1280*/  BSYNC.RECONVERGENT B2 ;  /* 0x0000000000027941 */ /* 0x000fea0003800200 */
.L_x_654:
[C---:B------:R-:W-:Y:S02]  /*1290*/  FSETP.NAN.AND P0, PT, |R2|.reuse, |R2|, PT ;  /* 0x400000020200720b */ /* 0x040fe40003f08200 */
[----:B------:R-:W-:-:S04]  /*12a0*/  LOP3.LUT R13, R2, 0x80000000, R0, 0xb8, !PT ;  /* 0x80000000020d7812 */ /* 0x000fc800078eb800 */
[----:B------:R-:W-:Y:S01]  /*12b0*/  FSEL R2, R2, R13, P0 ;  /* 0x0000000d02027208 */ /* 0x000fe20000000000 */
[----:B------:R-:W-:Y:S06]  /*12c0*/  BRA `(.L_x_640) ;  /* 0x0000000400487947 */ /* 0x000fec0003800000 */
.L_x_1653:
[----:B------:R-:W-:Y:S01]  /*12d0*/  FMNMX R2, R0, R13, !PT ;  /* 0x0000000d00027209 */ /* 0x000fe20007800000 */
[----:B------:R-:W-:Y:S06]  /*12e0*/  BRA `(.L_x_640) ;  /* 0x0000000400407947 */ /* 0x000fec0003800000 */
.L_x_653:
[----:B------:R-:W-:-:S04]  /*12f0*/  MOV R17, 0xfffffff7 ;  /* 0xfffffff700117802 */ /* 0x000fc80000000f00 */
[----:B------:R-:W-:-:S05]  /*1300*/  VIADDMNMX.U32 R4, R4, R17, 0x3, PT ;  /* 0x0000000304047446 */ /* 0x000fca0003800011 */
[----:B------:R-:W-:-:S04]  /*1310*/  IMAD.SHL.U32 R4, R4, 0x4, RZ ;  /* 0x0000000404047824 */ /* 0x000fc800078e00ff */
[----:B------:R-:W0:Y:S02]  /*1320*/  LDC R16, c[0x2][R4+0x20] ;  /* 0x0080080004107b82 */ /* 0x000e240000000800 */
[----:B0-----:R-:W-:-:S04]  /*1330*/  SHF.R.S32.HI R17, RZ, 0x1f, R16 ;  /* 0x0000001fff117819 */ /* 0x001fc80000011410 */
.L_x_1656:
[----:B------:R-:W-:Y:S05]  /*1340*/  BRX R16 -0x1350                                                          (*"BRANCH_TARGETS .L_x_1657,.L_x_1658,.L_x_1659,.L_x_640"*) ;  /* 0xffffffec102c7949 */ /* 0x000fea000383ffff */
.L_x_1659:
[----:B------:R-:W-:Y:S01]  /*1350*/  LOP3.LUT R2, R0, 0x80000000, R13, 0xb8, !PT ;  /* 0x8000000000027812 */ /* 0x000fe200078eb80d */
[----:B------:R-:W-:Y:S06]  /*1360*/  BRA `(.L_x_640) ;  /* 0x0000000400207947 */ /* 0x000fec0003800000 */
.L_x_1657:
[CC--:B------:R-:W-:Y:S01]  /*1370*/  FSETP.GT.AND P0, PT, |R0|.reuse, |R13|.reuse, PT ;  /* 0x4000000d0000720b */ /* 0x0c0fe20003f04200 */
        /* <DEDUP_REMOVED lines=13> */
[----:B---3--:R-:W-:Y:S05]  /*1450*/  CALL.REL.NOINC `($__internal_17_$__cuda_sm3x_div_rn_noftz_f32_slowpath) ;  /* 0x0000004c00407944 */ /* 0x008fea0003c00000 */
[----:B------:R-:W-:-:S07]  /*1460*/  IMAD.MOV.U32 R4, RZ, RZ, R2 ;  /* 0x000000ffff047224 */ /* 0x000fce00078e0002 */
.L_x_663:
[----:B------:R-:W-:Y:S05]  /*1470*/  BSYNC.RECONVERGENT B4 ;  /* 0x0000000000047941 */ /* 0x000fea0003800200 */
.L_x_662:
[----:B------:R-:W-:Y:S02]  /*1480*/  HFMA2 R13, -RZ, RZ, 0.89990234375, 10328 ;  /* 0x3b33710bff0d7431 */ /* 0x000fe400000001ff */
[----:B------:R-:W-:Y:S01]  /*1490*/  FMUL R2, R4, R4 ;  /* 0x0000000404027220 */ /* 0x000fe20000400000 */
[----:B------:R-:W0:Y:S01]  /*14a0*/  LDCU UR6, c[0x0][0x390] ;  /* 0x00007200ff0677ac */ /* 0x000e220008000800 */
[----:B------:R-:W-:Y:S02]  /*14b0*/  IMAD.MOV.U32 R16, RZ, RZ, 0x3f6ee581 ;  /* 0x3f6ee581ff107424 */ /* 0x000fe400078e00ff */
        /* <DEDUP_REMOVED lines=14> */
[----:B------:R-:W-:Y:S02]  /*15a0*/  FSEL R13, R13, -R13, P0 ;  /* 0x8000000d0d0d7208 */ /* 0x000fe40000000000 */
[----:B------:R-:W-:-:S03]  /*15b0*/  FSETP.NEU.AND P0, PT, R17, RZ, PT ;  /* 0x000000ff1100720b */ /* 0x000fc60003f0d000 */
[----:B------:R-:W-:Y:S01]  /*15c0*/  @!P1 FFMA R19, R4, 1.6832555532455444336, R13 ;  /* 0x3fd774eb04139823 */ /* 0x000fe2000000000d */
[----:B------:R-:W-:Y:S01]  /*15d0*/  @!P2 FSEL R19, R2, 0.78539818525314331055, !P1 ;  /* 0x3f490fdb0213a808 */ /* 0x000fe20004800000 */
[----:B------:R-:W-:-:S08]  /*15e0*/  FADD R2, |R0|, |UR6| ;  /* 0x4000000600027e21 */ /* 0x000fd00008000200 */
[----:B------:R-:W-:Y:S02]  /*15f0*/  @!P0 FSEL R19, RZ, 3.1415927410125732422, P1 ;  /* 0x40490fdbff138808 */ /* 0x000fe40000800000 */
[----:B------:R-:W-:Y:S02]  /*1600*/  FSETP.NAN.AND P0, PT, R2, R2, PT ;  /* 0x000000020200720b */ /* 0x000fe40003f08000 */
[----:B------:R-:W-:-:S04]  /*1610*/  LOP3.LUT R19, R19, 0x80000000, R0, 0xb8, !PT ;  /* 0x8000000013137812 */ /* 0x000fc800078eb800 */
[----:B------:R-:W-:Y:S01]  /*1620*/  FSEL R2, R2, R19, P0 ;  /* 0x0000001302027208 */ /* 0x000fe20000000000 */
[----:B------:R-:W-:Y:S06]  /*1630*/  BRA `(.L_x_640) ;  /* 0x00000000006c7947 */ /* 0x000fec0003800000 */
.L_x_1658:
        /* <DEDUP_REMOVED lines=15> */
[----:B---3--:R-:W-:Y:S05]  /*1730*/  CALL.REL.NOINC `($__internal_16_$__cuda_sm20_sqrt_rn_f32_slowpath) ;  /* 0x0000004800307944 */ /* 0x008fea0003c00000 */
[----:B------:R-:W-:Y:S05]  /*1740*/  BRA `(.L_x_666) ;  /* 0x0000000000107947 */ /* 0x000fea0003800000 */
.L_x_665:
[----:B------:R-:W-:Y:S01]  /*1750*/  FMUL.FTZ R17, R2, R13 ;  /* 0x0000000d02117220 */ /* 0x000fe20000410000 */
[----:B------:R-:W-:-:S03]  /*1760*/  FMUL.FTZ R13, R13, 0.5 ;  /* 0x3f0000000d0d7820 */ /* 0x000fc60000410000 */
[----:B------:R-:W-:-:S04]  /*1770*/  FFMA R2, -R17, R17, R2 ;  /* 0x0000001111027223 */ /* 0x000fc80000000102 */
[----:B------:R-:W-:-:S07]  /*1780*/  FFMA R2, R2, R13, R17 ;  /* 0x0000000d02027223 */ /* 0x000fce0000000011 */
.L_x_666:
[----:B------:R-:W-:Y:S05]  /*1790*/  BSYNC.RECONVERGENT B2 ;  /* 0x0000000000027941 */ /* 0x000fea0003800200 */
.L_x_664:
[----:B------:R-:W-:Y:S02]  /*17a0*/  FSETP.NEU.AND P0, PT, R22, RZ, PT ;  /* 0x000000ff1600720b */ /* 0x000fe40003f0d000 */
[----:B------:R-:W-:Y:S02]  /*17b0*/  LOP3.LUT R13, R20, 0x800000, RZ, 0xfc, !PT ;  /* 0x00800000140d7812 */ /* 0x000fe400078efcff */
[----:B------:R-:W-:-:S09]  /*17c0*/  FSETP.NEU.AND P1, PT, R22, +INF , PT ;  /* 0x7f8000001600780b */ /* 0x000fd20003f2d000 */
[----:B------:R-:W-:-:S05]  /*17d0*/  @P0 FMUL R0, R13, R2 ;  /* 0x000000020d000220 */ /* 0x000fca0000400000 */
[----:B------:R-:W-:-:S07]  /*17e0*/  FSEL R2, R0, +INF , P1 ;  /* 0x7f80000000027808 */ /* 0x000fce0000800000 */
.L_x_640:
[----:B------:R-:W-:Y:S05]  /*17f0*/  BSYNC.RECONVERGENT B0 ;  /* 0x0000000000007941 */ /* 0x000fea0003800200 */
.L_x_637:
[----:B------:R-:W0:Y:S01]  /*1800*/  LDCU.64 UR6, c[0x0][0x380] ;  /* 0x00007000ff0677ac */ /* 0x000e220008000a00 */
[----:B------:R-:W-:Y:S02]  /*1810*/  F2FP.F16.F32.PACK_AB R2, RZ, R2 ;  /* 0x00000002ff02723e */ /* 0x000fe400000000ff */
[----:B0-----:R-:W-:-:S04]  /*1820*/  LEA R16, P0, R14, UR6, 0x1 ;  /* 0x000000060e107c11 */ /* 0x001fc8000f8008ff */
[----:B------:R-:W-:-:S05]  /*1830*/  LEA.HI.X R17, R14, UR7, R15, 0x1, P0 ;  /* 0x000000070e117c11 */ /* 0x000fca00080f0c0f */
[----:B------:R0:W-:Y:S04]  /*1840*/  STG.E.U16 desc[UR4][R16.64], R2 ;  /* 0x0000000210007986 */ /* 0x0001e8000c101504 */
.L_x_636:
[----:B------:R-:W-:Y:S05]  /*1850*/  BSYNC.RECONVERGENT B1 ;  /* 0x0000000000017941 */ /* 0x000fea0003800200 */
.L_x_635:
[----:B------:R-:W1:Y:S01]  /*1860*/  LDCU.64 UR6, c[0x0][0x398] ;  /* 0x00007300ff0677ac */ /* 0x000e620008000a00 */
[----:B------:R-:W-:Y:S01]  /*1870*/  IADD3 R0, P0, PT, R14, R3, RZ ;  /* 0x000000030e007210 */ /* 0x000fe20007f1e0ff */
[----:B------:R-:W-:Y:S04]  /*1880*/  BSSY.RECONVERGENT B1, `(.L_x_667) ;  /* 0x0000180000017945 */ /* 0x000fe80003800200 */
[----:B------:R-:W-:Y:S01]  /*1890*/  IMAD.X R15, RZ, RZ, R15, P0 ;  /* 0x000000ffff0f7224 */ /* 0x000fe200000e060f */
[----:B-1----:R-:W-:-:S04]  /*18a0*/  ISETP.GE.U32.AND P0, PT, R0, UR6, PT ;  /* 0x0000000600007c0c */ /* 0x002fc8000bf06070 */
[----:B------:R-:W-:-:S13]  /*18b0*/  ISETP.GE.U32.AND.EX P0, PT, R15, UR7, PT, P0 ;  /* 0x000000070f007c0c */ /* 0x000fda000bf06100 */
[----:B------:R-:W-:Y:S05]  /*18c0*/  @P0 BRA `(.L_x_668) ;  /* 0x0000001400ec0947 */ /* 0x000fea0003800000 */
[----:B------:R-:W0:Y:S01]  /*18d0*/  LDCU.64 UR6, c[0x0][0x388] ;  /* 0x00007100ff0677ac */ /* 0x000e220008000a00 */
[----:B------:R-:W1:Y:S01]  /*18e0*/  LDC R13, c[0x0][0x3a0] ;  /* 0x0000e800ff0d7b82 */ /* 0x000e620000000800 */
[----:B0-----:R-:W-:-:S04]  /*18f0*/  LEA R16, P0, R0, UR6, 0x1 ;  /* 0x0000000600107c11 */ /* 0x001fc8000f8008ff */
[----:B------:R-:W-:-:S05]  /*1900*/  LEA.HI.X R17, R0, UR7, R15, 0x1, P0 ;  /* 0x0000000700117c11 */ /* 0x000fca00080f0c0f */
[----:B------:R-:W2:Y:S01]  /*1910*/  LDG.E.U16.CONSTANT R14, desc[UR4][R16.64] ;  /* 0x00000004100e7981 */ /* 0x000ea2000c1e9500 */
[----:B-1----:R-:W-:Y:S01]  /*1920*/  ISETP.GT.AND P0, PT, R13, 0x5, PT ;  /* 0x000000050d00780c */ /* 0x002fe20003f04270 */
[----:B------:R-:W-:Y:S01]  /*1930*/  BSSY.RECONVERGENT B0, `(.L_x_669) ;  /* 0x000016f000007945 */ /* 0x000fe20003800200 */
[----:B------:R-:W-:Y:S02]  /*1940*/  IMAD.MOV.U32 R2, RZ, RZ, RZ ;  /* 0x000000ffff027224 */ /* 0x000fe400078e00ff */
[----:B--2---:R-:W-:-:S09]  /*1950*/  HADD2.F32 R14, -RZ, R14.H0_H0 ;  /* 0x2000000eff0e7230 */ /* 0x004fd20000004100 */
[----:B------:R-:W-:Y:S05]  /*1960*/  @P0 BRA `(.L_x_670) ;  /* 0x0000000c00100947 */ /* 0x000fea0003800000 */
[----:B------:R-:W-:-:S13]  /*1970*/  ISETP.GT.AND P0, PT, R13, 0x2, PT ;  /* 0x000000020d00780c */ /* 0x000fda0003f04270 */
[----:B------:R-:W-:Y:S05]  /*1980*/  @P0 BRA `(.L_x_671) ;  /* 0x0000000000380947 */ /* 0x000fea0003800000 */
[----:B------:R-:W-:-:S04]  /*1990*/  VIMNMX.U32 R13, PT, PT, R13, 0x3, PT ;  /* 0x000000030d0d7848 */ /* 0x000fc80003fe0000 */
[----:B------:R-:W-:-:S04]  /*19a0*/  SHF.L.U32 R13, R13, 0x2, RZ ;  /* 0x000000020d0d7819 */ /* 0x000fc800000006ff */
[----:B------:R-:W0:Y:S02]  /*19b0*/  LDC R16, c[0x2][R13+0x30] ;  /* 0x00800c000d107b82 */ /* 0x000e240000000800 */
[----:B0-----:R-:W-:-:S04]  /*19c0*/  SHF.R.S32.HI R17, RZ, 0x1f, R16 ;  /* 0x0000001fff117819 */ /* 0x001fc80000011410 */
.L_x_1661:
[----:B------:R-:W-:Y:S05]  /*19d0*/  BRX R16 -0x19e0                                                          (*"BRANCH_TARGETS .L_x_1662,.L_x_1663,.L_x_1664,.L_x_672"*) ;  /* 0xffffffe410887949 */ /* 0x000fea000383ffff */
.L_x_1664:
[----:B------:R-:W0:Y:S02]  /*19e0*/  LDCU UR6, c[0x0][0x390] ;  /* 0x00007200ff0677ac */ /* 0x000e240008000800 */
[----:B0-----:R-:W-:Y:S01]  /*19f0*/  FMUL R2, R14, UR6 ;  /* 0x000000060e027c20 */ /* 0x001fe20008400000 */
[----:B------:R-:W-:Y:S06]  /*1a00*/  BRA `(.L_x_672) ;  /* 0x0000001400847947 */ /* 0x000fec0003800000 */
.L_x_1663:
[----:B------:R-:W0:Y:S02]  /*1a10*/  LDCU UR6, c[0x0][0x390] ;  /* 0x00007200ff0677ac */ /* 0x000e240008000800 */
[----:B0-----:R-:W-:Y:S01]  /*1a20*/  FADD R2, R14, -UR6 ;  /* 0x800000060e027e21 */ /* 0x001fe20008000000 */
[----:B------:R-:W-:Y:S06]  /*1a30*/  BRA `(.L_x_672) ;  /* 0x0000001400787947 */ /* 0x000fec0003800000 */
.L_x_1662:
[----:B------:R-:W0:Y:S02]  /*1a40*/  LDCU UR6, c[0x0][0x390] ;  /* 0x00007200ff0677ac */ /* 0x000e240008000800 */
[----:B0-----:R-:W-:Y:S01]  /*1a50*/  FADD R2, R14, UR6 ;  /* 0x000000060e027e21 */ /* 0x001fe20008000000 */
[----:B------:R-:W-:Y:S06]  /*1a60*/  BRA `(.L_x_672) ;  /* 0x00000014006c7947 */ /* 0x000fec0003800000 */
.L_x_671:
[----:B------:R-:W-:-:S13]  /*1a70*/  ISETP.NE.AND P0, PT, R13, 0x3, PT ;  /* 0x000000030d00780c */ /* 0x000fda0003f05270 */
[----:B------:R-:W-:Y:S05]  /*1a80*/  @!P0 BRA `(.L_x_673) ;  /* 0x0000000800848947 */ /* 0x000fea0003800000 */
[----:B------:R-:W-:-:S13]  /*1a90*/  ISETP.NE.AND P0, PT, R13, 0x4, PT ;  /* 0x000000040d00780c */ /* 0x000fda0003f05270 */
[----:B------:R-:W-:Y:S05]  /*1aa0*/  @!P0 BRA `(.L_x_674) ;  /* 0x0000000400188947 */ /* 0x000fea0003800000 */
[----:B------:R-:W-:-:S13]  /*1ab0*/  ISETP.NE.AND P0, PT, R13, 0x5, PT ;  /* 0x000000050d00780c */ /* 0x000fda0003f05270 */
[----:B------:R-:W-:Y:S05]  /*1ac0*/  @P0 BRA `(.L_x_672) ;  /* 0x0000001400540947 */ /* 0x000fea0003800000 */
[----:B------:R-:W0:Y:S01]  /*1ad0*/  LDC R17, c[0x0][0x390] ;  /* 0x0000e400ff117b82 */ /* 0x000e220000000800 */
[----:B------:R-:W-:Y:S01]  /*1ae0*/  BSSY.RECONVERGENT B2, `(.L_x_675) ;  /* 0x000003e000027945 */ /* 0x000fe20003800200 */
[C---:B------:R-:W-:Y:S01]  /*1af0*/  FADD R2, |R14|.reuse, -RZ ;  /* 0x800000ff0e027221 */ /* 0x040fe20000000200 */
        /* <DEDUP_REMOVED lines=26> */
.L_x_680:
[----:B------:R-:W-:Y:S01]  /*1ca0*/  FSETP.GEU.AND P0, PT, R4, -|R17|, PT ;  /* 0xc00000110400720b */ /* 0x000fe20003f0e000 */
[----:B------:R-:W-:-:S12]  /*1cb0*/  FADD R13, R13, -1 ;  /* 0xbf8000000d0d7421 */ /* 0x000fd80000000000 */
[----:B------:R-:W-:-:S07]  /*1cc0*/  @!P0 FADD R13, R13, -1 ;  /* 0xbf8000000d0d8421 */ /* 0x000fce0000000000 */
.L_x_679:
[----:B------:R-:W-:Y:S05]  /*1cd0*/  BSYNC.RECONVERGENT B3 ;  /* 0x0000000000037941 */ /* 0x000fea0003800200 */
.L_x_678:
[----:B------:R-:W-:Y:S01]  /*1ce0*/  FFMA R2, R13, -|R17|, R2 ;  /* 0xc00000110d027223 */ /* 0x000fe20000000002 */
[----:B------:R-:W-:Y:S06]  /*1cf0*/  BRA `(.L_x_676) ;  /* 0x0000000000707947 */ /* 0x000fec0003800000 */
.L_x_677:
        /* <DEDUP_REMOVED lines=12> */
.L_x_683:
        /* <DEDUP_REMOVED lines=13> */
.L_x_682:
[----:B------:R-:W-:Y:S05]  /*1e90*/  BSYNC.RECONVERGENT B3 ;  /* 0x0000000000037941 */ /* 0x000fea0003800200 */
.L_x_681:
[----:B------:R-:W-:-:S04]  /*1ea0*/  FMUL R13, R2, 1.1920928955078125e-07 ;  /* 0x34000000020d7820 */ /* 0x000fc80000400000 */
[----:B------:R-:W-:-:S07]  /*1eb0*/  FMUL R2, R16, R13 ;  /* 0x0000000d10027220 */ /* 0x000fce0000400000 */
.L_x_676:
[----:B------:R-:W-:Y:S05]  /*1ec0*/  BSYNC.RECONVERGENT B2 ;  /* 0x0000000000027941 */ /* 0x000fea0003800200 */
.L_x_675:
[C---:B------:R-:W-:Y:S02]  /*1ed0*/  FSETP.NAN.AND P0, PT, |R2|.reuse, |R2|, PT ;  /* 0x400000020200720b */ /* 0x040fe40003f08200 */
[----:B------:R-:W-:-:S04]  /*1ee0*/  LOP3.LUT R13, R2, 0x80000000, R14, 0xb8, !PT ;  /* 0x80000000020d7812 */ /* 0x000fc800078eb80e */
[----:B------:R-:W-:Y:S01]  /*1ef0*/  FSEL R2, R2, R13, P0 ;  /* 0x0000000d02027208 */ /* 0x000fe20000000000 */
[----:B------:R-:W-:Y:S06]  /*1f00*/  BRA `(.L_x_672) ;  /* 0x0000001000447947 */ /* 0x000fec0003800000 */
.L_x_674:
        /* <DEDUP_REMOVED lines=9> */
[----:B------:R-:W-:-:S04]  /*1fa0*/  FADD R17, R13, -1 ;  /* 0xbf8000000d117421 */ /* 0x000fc80000000000 */
[----:B------:R-:W-:Y:S01]  /*1fb0*/  FADD R13, R17, R17 ;  /* 0x00000011110d7221 */ /* 0x000fe20000000000 */
[----:B------:R-:W0:Y:S03]  /*1fc0*/  MUFU.RCP R16, R16 ;  /* 0x0000001000107308 */ /* 0x000e260000001000 */
[----:B0-----:R-:W-:Y:S01]  /*1fd0*/  FMUL R2, R16, R13 ;  /* 0x0000000d10027220 */ /* 0x001fe20000400000 */
[----:B------:R-:W-:-:S03]  /*1fe0*/  I2FP.F32.S32 R13, R10 ;  /* 0x0000000a000d7245 */ /* 0x000fc60000201400 */
[----:B------:R-:W-:Y:S01]  /*1ff0*/  FADD R18, R17, -R2 ;  /* 0x8000000211127221 */ /* 0x000fe20000000000 */
[-C--:B------:R-:W-:Y:S01]  /*2000*/  FMUL R10, R2, R2.reuse ;  /* 0x00000002020a7220 */ /* 0x080fe20000400000 */
[----:B------:R-:W-:Y:S02]  /*2010*/  FFMA R13, R13, 1.1920928955078125e-07, R4 ;  /* 0x340000000d0d7823 */ /* 0x000fe40000000004 */
[----:B------:R-:W-:Y:S01]  /*2020*/  FADD R18, R18, R18 ;  /* 0x0000001212127221 */ /* 0x000fe20000000000 */
[----:B------:R-:W-:Y:S01]  /*2030*/  FFMA R19, R10, R19, 0.0032181653659790754318 ;  /* 0x3b52e7db0a137423 */ /* 0x000fe20000000013 */
[----:B------:R-:W-:Y:S02]  /*2040*/  FFMA R4, R2, 1.4426950216293334961, R13 ;  /* 0x3fb8aa3b02047823 */ /* 0x000fe4000000000d */
[----:B------:R-:W-:Y:S01]  /*2050*/  FFMA R17, R17, -R2, R18 ;  /* 0x8000000211117223 */ /* 0x000fe20000000012 */
[----:B------:R-:W-:Y:S01]  /*2060*/  FFMA R19, R10, R19, 0.018033718690276145935 ;  /* 0x3c93bb730a137423 */ /* 0x000fe20000000013 */
[----:B------:R-:W-:-:S02]  /*2070*/  FADD R21, R13, -R4 ;  /* 0x800000040d157221 */ /* 0x000fc40000000000 */
[----:B------:R-:W-:Y:S01]  /*2080*/  FMUL R17, R16, R17 ;  /* 0x0000001110117220 */ /* 0x000fe20000400000 */
[----:B------:R-:W0:Y:S01]  /*2090*/  LDC R13, c[0x0][0x390] ;  /* 0x0000e400ff0d7b82 */ /* 0x000e220000000800 */
        /* <DEDUP_REMOVED lines=9> */
[----:B0-----:R-:W-:Y:S01]  /*2130*/  FMUL R2, R17, R13 ;  /* 0x0000000d11027220 */ /* 0x001fe20000400000 */
[----:B------:R-:W-:-:S03]  /*2140*/  FADD R4, -R4, R17 ;  /* 0x0000001104047221 */ /* 0x000fc60000000100 */
[----:B------:R-:W0:Y:S01]  /*2150*/  FRND R21, R2 ;  /* 0x0000000200157307 */ /* 0x000e220000201000 */
[----:B------:R-:W-:Y:S01]  /*2160*/  FADD R4, R19, -R4 ;  /* 0x8000000413047221 */ /* 0x000fe20000000000 */
[-C--:B------:R-:W-:Y:S01]  /*2170*/  FFMA R17, R17, R13.reuse, -R2 ;  /* 0x0000000d11117223 */ /* 0x080fe20000000802 */
[----:B------:R-:W-:Y:S01]  /*2180*/  IMAD.MOV.U32 R19, RZ, RZ, 0x391fcb8e ;  /* 0x391fcb8eff137424 */ /* 0x000fe200078e00ff */
[----:B------:R-:W-:Y:S02]  /*2190*/  FSETP.GT.AND P1, PT, |R2|, 152, PT ;  /* 0x431800000200780b */ /* 0x000fe40003f24200 */
        /* <DEDUP_REMOVED lines=40> */
.L_x_685:
[----:B------:R-:W-:Y:S01]  /*2420*/  FSETP.GEU.AND P0, PT, R13, RZ, PT ;  /* 0x000000ff0d00720b */ /* 0x000fe20003f0e000 */
[----:B------:R-:W-:Y:S01]  /*2430*/  FADD R2, R14, R14 ;  /* 0x0000000e0e027221 */ /* 0x000fe20000000000 */
[----:B------:R-:W-:-:S11]  /*2440*/  FSETP.NEU.AND P1, PT, |R12|, 1, PT ;  /* 0x3f8000000c00780b */ /* 0x000fd60003f2d200 */
[----:B------:R-:W-:-:S04]  /*2450*/  @!P0 LOP3.LUT R2, R2, 0x7f800000, RZ, 0x3c, !PT ;  /* 0x7f80000002028812 */ /* 0x000fc800078e3cff */
[----:B------:R-:W-:Y:S01]  /*2460*/  @P1 LOP3.LUT R2, R2, 0x7fffffff, RZ, 0xc0, !PT ;  /* 0x7fffffff02021812 */ /* 0x000fe200078ec0ff */
[----:B------:R-:W-:Y:S06]  /*2470*/  BRA `(.L_x_672) ;  /* 0x0000000800e87947 */ /* 0x000fec0003800000 */
.L_x_684:
[----:B------:R-:W-:Y:S01]  /*2480*/  FADD R2, R14, R13 ;  /* 0x0000000d0e027221 */ /* 0x000fe20000000000 */
[----:B------:R-:W-:Y:S06]  /*2490*/  BRA `(.L_x_672) ;  /* 0x0000000800e07947 */ /* 0x000fec0003800000 */
.L_x_673:
[----:B------:R-:W0:Y:S01]  /*24a0*/  LDC R19, c[0x0][0x390] ;  /* 0x0000e400ff137b82 */ /* 0x000e220000000800 */
[----:B------:R-:W-:Y:S01]  /*24b0*/  BSSY.RECONVERGENT B4, `(.L_x_686) ;  /* 0x000000e000047945 */ /* 0x000fe20003800200 */
[----:B0-----:R-:W0:Y:S08]  /*24c0*/  MUFU.RCP R2, R19 ;  /* 0x0000001300027308 */ /* 0x001e300000001000 */
        /* <DEDUP_REMOVED lines=12> */
.L_x_687:
[----:B------:R-:W-:Y:S05]  /*2590*/  BSYNC.RECONVERGENT B4 ;  /* 0x0000000000047941 */ /* 0x000fea0003800200 */
.L_x_686:
[----:B------:R-:W-:Y:S05]  /*25a0*/  BRA `(.L_x_672) ;  /* 0x00000008009c7947 */ /* 0x000fea0003800000 */
.L_x_670:
[----:B------:R-:W-:-:S13]  /*25b0*/  ISETP.GT.AND P0, PT, R13, 0x8, PT ;  /* 0x000000080d00780c */ /* 0x000fda0003f04270 */
[----:B------:R-:W-:Y:S05]  /*25c0*/  @P0 BRA `(.L_x_688) ;  /* 0x0000000400400947 */ /* 0x000fea0003800000 */
[----:B------:R-:W-:-:S05]  /*25d0*/  VIADD R13, R13, 0xfffffffa ;  /* 0xfffffffa0d0d7836 */ /* 0x000fca0000000000 */
[----:B------:R-:W-:-:S05]  /*25e0*/  VIMNMX.U32 R13, PT, PT, R13, 0x3, PT ;  /* 0x000000030d0d7848 */ /* 0x000fca0003fe0000 */
[----:B------:R-:W-:-:S04]  /*25f0*/  IMAD.SHL.U32 R13, R13, 0x4, RZ ;  /* 0x000000040d0d7824 */ /* 0x000fc800078e00ff */
[----:B------:R-:W0:Y:S02]  /*2600*/  LDC R16, c[0x2][R13+0x40] ;  /* 0x008010000d107b82 */ /* 0x000e240000000800 */
[----:B0-----:R-:W-:-:S04]  /*2610*/  SHF.R.S32.HI R17, RZ, 0x1f, R16 ;  /* 0x0000001fff117819 */ /* 0x001fc80000011410 */
.L_x_1666:
[----:B------:R-:W-:Y:S05]  /*2620*/  BRX R16 -0x2630                                                          (*"BRANCH_TARGETS .L_x_1667,.L_x_1668,.L_x_1669,.L_x_672"*) ;  /* 0xffffffd810747949 */ /* 0x000fea000383ffff */
.L_x_1669:
[----:B------:R-:W0:Y:S02]  /*2630*/  LDCU UR6, c[0x0][0x390] ;  /* 0x00007200ff0677ac */ /* 0x000e240008000800 */
[----:B0-----:R-:W-:Y:S01]  /*2640*/  FMNMX R2, R14, UR6, PT ;  /* 0x000000060e027c09 */ /* 0x001fe2000b800000 */
[----:B------:R-:W-:Y:S06]  /*2650*/  BRA `(.L_x_672) ;  /* 0x0000000800707947 */ /* 0x000fec0003800000 */
.L_x_1668:
[----:B------:R-:W0:Y:S02]  /*2660*/  LDCU UR6, c[0x0][0x390] ;  /* 0x00007200ff0677ac */ /* 0x000e240008000800 */
[----:B0-----:R-:W-:Y:S01]  /*2670*/  FMNMX R2, R14, UR6, !PT ;  /* 0x000000060e027c09 */ /* 0x001fe2000f800000 */
[----:B------:R-:W-:Y:S06]  /*2680*/  BRA `(.L_x_672) ;  /* 0x0000000800647947 */ /* 0x000fec0003800000 */
.L_x_1667:
        /* <DEDUP_REMOVED lines=29> */
.L_x_694:
[----:B------:R-:W-:Y:S01]  /*2860*/  FSETP.GEU.AND P0, PT, R4, -|R17|, PT ;  /* 0xc00000110400720b */ /* 0x000fe20003f0e000 */
[----:B------:R-:W-:-:S12]  /*2870*/  FADD R13, R13, -1 ;  /* 0xbf8000000d0d7421 */ /* 0x000fd80000000000 */
[----:B------:R-:W-:-:S07]  /*2880*/  @!P0 FADD R13, R13, -1 ;  /* 0xbf8000000d0d8421 */ /* 0x000fce0000000000 */
.L_x_693:
[----:B------:R-:W-:Y:S05]  /*2890*/  BSYNC.RECONVERGENT B3 ;  /* 0x0000000000037941 */ /* 0x000fea0003800200 */
.L_x_692:
[----:B------:R-:W-:Y:S01]  /*28a0*/  FFMA R2, R13, -|R17|, R2 ;  /* 0xc00000110d027223 */ /* 0x000fe20000000002 */
[----:B------:R-:W-:Y:S06]  /*28b0*/  BRA `(.L_x_690) ;  /* 0x0000000000707947 */ /* 0x000fec0003800000 */
.L_x_691:
        /* <DEDUP_REMOVED lines=12> */
.L_x_697:
        /* <DEDUP_REMOVED lines=13> */
.L_x_696:
[----:B------:R-:W-:Y:S05]  /*2a50*/  BSYNC.RECONVERGENT B3 ;  /* 0x0000000000037941 */ /* 0x000fea0003800200 */
.L_x_695:
[----:B------:R-:W-:-:S04]  /*2a60*/  FMUL R13, R2, 1.1920928955078125e-07 ;  /* 0x34000000020d7820 */ /* 0x000fc80000400000 */
[----:B------:R-:W-:-:S07]  /*2a70*/  FMUL R2, R16, R13 ;  /* 0x0000000d10027220 */ /* 0x000fce0000400000 */
.L_x_690:
[----:B------:R-:W-:Y:S05]  /*2a80*/  BSYNC.RECONVERGENT B2 ;  /* 0x0000000000027941 */ /* 0x000fea0003800200 */
.L_x_689:
[C---:B------:R-:W-:Y:S02]  /*2a90*/  FSETP.NAN.AND P0, PT, |R2|.reuse, |R2|, PT ;  /* 0x400000020200720b */ /* 0x040fe40003f08200 */
[----:B------:R-:W-:-:S04]  /*2aa0*/  LOP3.LUT R13, R2, 0x80000000, R14, 0xb8, !PT ;  /* 0x80000000020d7812 */ /* 0x000fc800078eb80e */
[----:B------:R-:W-:Y:S01]  /*2ab0*/  FSEL R2, R2, R13, P0 ;  /* 0x0000000d02027208 */ /* 0x000fe20000000000 */
[----:B------:R-:W-:Y:S06]  /*2ac0*/  BRA `(.L_x_672) ;  /* 0x0000000400547947 */ /* 0x000fec0003800000 */
.L_x_688:
[----:B------:R-:W-:-:S05]  /*2ad0*/  IMAD.MOV.U32 R4, RZ, RZ, -0x9 ;  /* 0xfffffff7ff047424 */ /* 0x000fca00078e00ff */
[----:B------:R-:W-:-:S05]  /*2ae0*/  VIADDMNMX.U32 R4, R13, R4, 0x2, PT ;  /* 0x000000020d047446 */ /* 0x000fca0003800004 */
[----:B------:R-:W-:-:S04]  /*2af0*/  IMAD.SHL.U32 R4, R4, 0x4, RZ ;  /* 0x0000000404047824 */ /* 0x000fc800078e00ff */
[----:B------:R-:W0:Y:S02]  /*2b00*/  LDC R16, c[0x2][R4+0x50] ;  /* 0x0080140004107b82 */ /* 0x000e240000000800 */
[----:B0-----:R-:W-:-:S04]  /*2b10*/  SHF.R.S32.HI R17, RZ, 0x1f, R16 ;  /* 0x0000001fff117819 */ /* 0x001fc80000011410 */
.L_x_1671:
[----:B------:R-:W-:Y:S05]  /*2b20*/  BRX R16 -0x2b30                                                          (*"BRANCH_TARGETS .L_x_1672,.L_x_1673,.L_x_1674"*) ;  /* 0xffffffd410347949 */ /* 0x000fea000383ffff */
.L_x_1674:
[----:B------:R-:W-:-:S13]  /*2b30*/  ISETP.NE.AND P0, PT, R13, 0xb, PT ;  /* 0x0000000b0d00780c */ /* 0x000fda0003f05270 */
[----:B------:R-:W-:Y:S05]  /*2b40*/  @P0 BRA `(.L_x_672) ;  /* 0x0000000400340947 */ /* 0x000fea0003800000 */
[----:B------:R-:W0:Y:S02]  /*2b50*/  LDC R13, c[0x0][0x390] ;  /* 0x0000e400ff0d7b82 */ /* 0x000e240000000800 */
[----:B0-----:R-:W-:Y:S01]  /*2b60*/  LOP3.LUT R2, R14, 0x80000000, R13, 0xb8, !PT ;  /* 0x800000000e027812 */ /* 0x001fe200078eb80d */
[----:B------:R-:W-:Y:S06]  /*2b70*/  BRA `(.L_x_672) ;  /* 0x0000000400287947 */ /* 0x000fec0003800000 */
.L_x_1673:
        /* <DEDUP_REMOVED lines=17> */
.L_x_699:
[----:B------:R-:W-:Y:S01]  /*2c90*/  FMUL.FTZ R17, R2, R13 ;  /* 0x0000000d02117220 */ /* 0x000fe20000410000 */
[----:B------:R-:W-:-:S03]  /*2ca0*/  FMUL.FTZ R13, R13, 0.5 ;  /* 0x3f0000000d0d7820 */ /* 0x000fc60000410000 */
[----:B------:R-:W-:-:S04]  /*2cb0*/  FFMA R2, -R17, R17, R2 ;  /* 0x0000001111027223 */ /* 0x000fc80000000102 */
[----:B------:R-:W-:-:S07]  /*2cc0*/  FFMA R2, R2, R13, R17 ;  /* 0x0000000d02027223 */ /* 0x000fce0000000011 */
.L_x_700:
[----:B------:R-:W-:Y:S05]  /*2cd0*/  BSYNC.RECONVERGENT B2 ;  /* 0x0000000000027941 */ /* 0x000fea0003800200 */
.L_x_698:
[----:B------:R-:W-:Y:S02]  /*2ce0*/  FSETP.NEU.AND P0, PT, R20, RZ, PT ;  /* 0x000000ff1400720b */ /* 0x000fe40003f0d000 */
[----:B------:R-:W-:Y:S02]  /*2cf0*/  LOP3.LUT R13, R14, 0x800000, RZ, 0xfc, !PT ;  /* 0x008000000e0d7812 */ /* 0x000fe400078efcff */
[----:B------:R-:W-:-:S09]  /*2d00*/  FSETP.NEU.AND P1, PT, R20, +INF , PT ;  /* 0x7f8000001400780b */ /* 0x000fd20003f2d000 */
[----:B------:R-:W-:-:S05]  /*2d10*/  @P0 FMUL R10, R13, R2 ;  /* 0x000000020d0a0220 */ /* 0x000fca0000400000 */
[----:B------:R-:W-:Y:S01]  /*2d20*/  FSEL R2, R10, +INF , P1 ;  /* 0x7f8000000a027808 */ /* 0x000fe20000800000 */
[----:B------:R-:W-:Y:S06]  /*2d30*/  BRA `(.L_x_672) ;  /* 0x0000000000b87947 */ /* 0x000fec0003800000 */
.L_x_1672:
[----:B------:R-:W0:Y:S01]  /*2d40*/  LDCU UR6, c[0x0][0x390] ;  /* 0x00007200ff0677ac */ /* 0x000e220008000800 */
[----:B------:R-:W-:Y:S01]  /*2d50*/  BSSY.RECONVERGENT B4, `(.L_x_701) ;  /* 0x0000011000047945 */ /* 0x000fe20003800200 */
[C---:B0-----:R-:W-:Y:S02]  /*2d60*/  FSETP.GT.AND P0, PT, |R14|.reuse, |UR6|, PT ;  /* 0x400000060e007c0b */ /* 0x041fe4000bf04200 */
[----:B------:R-:W-:Y:S02]  /*2d70*/  ISETP.LE.AND P1, PT, RZ, UR6, PT ;  /* 0x00000006ff007c0c */ /* 0x000fe4000bf23270 */
[C---:B------:R-:W-:Y:S02]  /*2d80*/  FSEL R10, |R14|.reuse, |UR6|, P0 ;  /* 0x400000060e0a7c08 */ /* 0x040fe40008000200 */
[----:B------:R-:W-:Y:S02]  /*2d90*/  FSEL R2, |R14|, |UR6|, !P0 ;  /* 0x400000060e027c08 */ /* 0x000fe4000c000200 */
        /* <DEDUP_REMOVED lines=10> */
[----:B---3--:R-:W-:Y:S05]  /*2e40*/  CALL.REL.NOINC `($__internal_17_$__cuda_sm3x_div_rn_noftz_f32_slowpath) ;  /* 0x0000003000c47944 */ /* 0x008fea0003c00000 */
[----:B------:R-:W-:-:S07]  /*2e50*/  IMAD.MOV.U32 R4, RZ, RZ, R2 ;  /* 0x000000ffff047224 */ /* 0x000fce00078e0002 */
.L_x_702:
[----:B------:R-:W-:Y:S05]  /*2e60*/  BSYNC.RECONVERGENT B4 ;  /* 0x0000000000047941 */ /* 0x000fea0003800200 */
.L_x_701:
        /* <DEDUP_REMOVED lines=26> */
[----:B------:R-:W-:-:S07]  /*3010*/  FSEL R2, R2, R17, P0 ;  /* 0x0000001102027208 */ /* 0x000fce0000000000 */
.L_x_672:
[----:B------:R-:W-:Y:S05]  /*3020*/  BSYNC.RECONVERGENT B0 ;  /* 0x0000000000007941 */ /* 0x000fea0003800200 */
.L_x_669:
[----:B------:R-:W0:Y:S01]  /*3030*/  LDCU.64 UR6, c[0x0][0x380] ;  /* 0x00007000ff0677ac */ /* 0x000e220008000a00 */
[----:B------:R-:W-:Y:S02]  /*3040*/  F2FP.F16.F32.PACK_AB R2, RZ, R2 ;  /* 0x00000002ff02723e */ /* 0x000fe400000000ff */
[----:B0-----:R-:W-:-:S04]  /*3050*/  LEA R16, P0, R0, UR6, 0x1 ;  /* 0x0000000600107c11 */ /* 0x001fc8000f8008ff */
[----:B------:R-:W-:-:S05]  /*3060*/  LEA.HI.X R17, R0, UR7, R15, 0x1, P0 ;  /* 0x0000000700117c11 */ /* 0x000fca00080f0c0f */
[----:B------:R1:W-:Y:S04]  /*3070*/  STG.E.U16 desc[UR4][R16.64], R2 ;  /* 0x0000000210007986 */ /* 0x0003e8000c101504 */
.L_x_668:
[----:B------:R-:W-:Y:S05]  /*3080*/  BSYNC.RECONVERGENT B1 ;  /* 0x0000000000017941 */ /* 0x000fea0003800200 */
.L_x_667:
[----:B------:R-:W2:Y:S01]  /*3090*/  LDCU.64 UR6, c[0x0][0x398] ;  /* 0x00007300ff0677ac */ /* 0x000ea20008000a00 */
[----:B------:R-:W-:Y:S01]  /*30a0*/  IADD3 R0, P0, PT, R3, R0, RZ ;  /* 0x0000000003007210 */ /* 0x000fe20007f1e0ff */
[----:B------:R-:W-:Y:S03]  /*30b0*/  BSSY.RECONVERGENT B1, `(.L_x_703) ;  /* 0x0000178000017945 */ /* 0x000fe60003800200 */
[----:B------:R-:W-:Y:S02]  /*30c0*/  IADD3.X R15, PT, PT, RZ, R15, RZ, P0, !PT ;  /* 0x0000000fff0f7210 */ /* 0x000fe400007fe4ff */
[----:B--2---:R-:W-:-:S04]  /*30d0*/  ISETP.GE.U32.AND P0, PT, R0, UR6, PT ;  /* 0x0000000600007c0c */ /* 0x004fc8000bf06070 */
[----:B------:R-:W-:-:S13]  /*30e0*/  ISETP.GE.U32.AND.EX P0, PT, R15, UR7, PT, P0 ;  /* 0x000000070f007c0c */ /* 0x000fda000bf06100 */
[----:B------:R-:W-:Y:S05]  /*30f0*/  @P0 BRA `(.L_x_704) ;  /* 0x0000001400cc0947 */ /* 0x000fea0003800000 */
[----:B------:R-:W0:Y:S01]  /*3100*/  LDCU.64 UR6, c[0x0][0x388] ;  /* 0x00007100ff0677ac */ /* 0x000e220008000a00 */
[----:B------:R-:W2:Y:S08]  /*3110*/  LDC R4, c[0x0][0x3a0] ;  /* 0x0000e800ff047b82 */ /* 0x000eb00000000800 */
[----:B------:R-:W4:Y:S01]  /*3120*/  LDC R19, c[0x0][0x390] ;  /* 0x0000e400ff137b82 */ /* 0x000f220000000800 */
[----:B01----:R-:W-:-:S04]  /*3130*/  LEA R16, P0, R0, UR6, 0x1 ;  /* 0x0000000600107c11 */ /* 0x003fc8000f8008ff */
[----:B------:R-:W-:-:S05]  /*3140*/  LEA.HI.X R17, R0, UR7, R15, 0x1, P0 ;  /* 0x0000000700117c11 */ /* 0x000fca00080f0c0f */
[----:B------:R-:W5:Y:S01]  /*3150*/  LDG.E.U16.CONSTANT R14, desc[UR4][R16.64] ;  /* 0x00000004100e7981 */ /* 0x000f62000c1e9500 */
[----:B--2---:R-:W-:Y:S01]  /*3160*/  ISETP.GT.AND P0, PT, R4, 0x5, PT ;  /* 0x000000050400780c */ /* 0x004fe20003f04270 */
[----:B------:R-:W-:Y:S01]  /*3170*/  BSSY.RECONVERGENT B0, `(.L_x_705) ;  /* 0x0000166000007945 */ /* 0x000fe20003800200 */
[----:B------:R-:W-:Y:S02]  /*3180*/  IMAD.MOV.U32 R10, RZ, RZ, RZ ;  /* 0x000000ffff0a7224 */ /* 0x000fe400078e00ff */
[----:B----4-:R-:W-:Y:S01]  /*3190*/  FADD R2, |R19|, |R19| ;  /* 0x4000001313027221 */ /* 0x010fe20000000200 */
[----:B-----5:R-:W-:-:S08]  /*31a0*/  HADD2.F32 R14, -RZ, R14.H0_H0 ;  /* 0x2000000eff0e7230 */ /* 0x020fd00000004100 */
[----:B------:R-:W-:Y:S05]  /*31b0*/  @P0 BRA `(.L_x_706) ;  /* 0x0000000800fc0947 */ /* 0x000fea0003800000 */
[----:B------:R-:W-:-:S13]  /*31c0*/  ISETP.GT.AND P0, PT, R4, 0x2, PT ;  /* 0x000000020400780c */ /* 0x000fda0003f04270 */
[----:B------:R-:W-:Y:S05]  /*31d0*/  @P0 BRA `(.L_x_707) ;  /* 0x00000000002c0947 */ /* 0x000fea0003800000 */
[----:B------:R-:W-:-:S05]  /*31e0*/  VIMNMX.U32 R4, PT, PT, R4, 0x3, PT ;  /* 0x0000000304047848 */ /* 0x000fca0003fe0000 */
[----:B------:R-:W-:-:S04]  /*31f0*/  IMAD.SHL.U32 R4, R4, 0x4, RZ ;  /* 0x0000000404047824 */ /* 0x000fc800078e00ff */
[----:B------:R-:W0:Y:S02]  /*3200*/  LDC R16, c[0x2][R4+0x5c] ;  /* 0x0080170004107b82 */ /* 0x000e240000000800 */
[----:B0-----:R-:W-:-:S04]  /*3210*/  SHF.R.S32.HI R17, RZ, 0x1f, R16 ;  /* 0x0000001fff117819 */ /* 0x001fc80000011410 */
.L_x_1675:
[----:B------:R-:W-:Y:S05]  /*3220*/  BRX R16 -0x3230                                                          (*"BRANCH_TARGETS .L_x_1676,.L_x_1677,.L_x_1678,.L_x_708"*) ;  /* 0xffffffcc10747949 */ /* 0x000fea000383ffff */
.L_x_1678:
[----:B------:R-:W-:Y:S01]  /*3230*/  FMUL R10, R14, R19 ;  /* 0x000000130e0a7220 */ /* 0x000fe20000400000 */
[----:B------:R-:W-:Y:S06]  /*3240*/  BRA `(.L_x_708) ;  /* 0x0000001400607947 */ /* 0x000fec0003800000 */
.L_x_1677:
[----:B------:R-:W-:Y:S01]  /*3250*/  FADD R10, R14, -R19 ;  /* 0x800000130e0a7221 */ /* 0x000fe20000000000 */
[----:B------:R-:W-:Y:S06]  /*3260*/  BRA `(.L_x_708) ;  /* 0x0000001400587947 */ /* 0x000fec0003800000 */
.L_x_1676:
[----:B------:R-:W-:Y:S01]  /*3270*/  FADD R10, R14, R19 ;  /* 0x000000130e0a7221 */ /* 0x000fe20000000000 */
[----:B------:R-:W-:Y:S06]  /*3280*/  BRA `(.L_x_708) ;  /* 0x0000001400507947 */ /* 0x000fec0003800000 */
.L_x_707:
        /* <DEDUP_REMOVED lines=34> */
.L_x_716:
[----:B------:R-:W-:Y:S01]  /*34b0*/  FSETP.GEU.AND P0, PT, R4, -|R19|, PT ;  /* 0xc00000130400720b */ /* 0x000fe20003f0e000 */
[----:B------:R-:W-:-:S12]  /*34c0*/  FADD R13, R13, -1 ;  /* 0xbf8000000d0d7421 */ /* 0x000fd80000000000 */
[----:B------:R-:W-:-:S07]  /*34d0*/  @!P0 FADD R13, R13, -1 ;  /* 0xbf8000000d0d8421 */ /* 0x000fce0000000000 */
.L_x_715:
[----:B------:R-:W-:Y:S05]  /*34e0*/  BSYNC.RECONVERGENT B3 ;  /* 0x0000000000037941 */ /* 0x000fea0003800200 */
.L_x_714:
[----:B------:R-:W-:Y:S01]  /*34f0*/  FFMA R10, R13, -|R19|, R10 ;  /* 0xc00000130d0a7223 */ /* 0x000fe2000000000a */
[----:B------:R-:W-:Y:S06]  /*3500*/  BRA `(.L_x_712) ;  /* 0x0000000000707947 */ /* 0x000fec0003800000 */
.L_x_713:
        /* <DEDUP_REMOVED lines=12> */
.L_x_719:
        /* <DEDUP_REMOVED lines=13> */
.L_x_718:
[----:B------:R-:W-:Y:S05]  /*36a0*/  BSYNC.RECONVERGENT B3 ;  /* 0x0000000000037941 */ /* 0x000fea0003800200 */
.L_x_717:
[----:B------:R-:W-:-:S04]  /*36b0*/  FMUL R13, R10, 1.1920928955078125e-07 ;  /* 0x340000000a0d7820 */ /* 0x000fc80000400000 */
[----:B------:R-:W-:-:S07]  /*36c0*/  FMUL R10, R16, R13 ;  /* 0x0000000d100a7220 */ /* 0x000fce0000400000 */
.L_x_712:
[----:B------:R-:W-:Y:S05]  /*36d0*/  BSYNC.RECONVERGENT B2 ;  /* 0x0000000000027941 */ /* 0x000fea0003800200 */
.L_x_711:
[C---:B------:R-:W-:Y:S02]  /*36e0*/  FSETP.NAN.AND P0, PT, |R10|.reuse, |R10|, PT ;  /* 0x4000000a0a00720b */ /* 0x040fe40003f08200 */
[----:B------:R-:W-:-:S04]  /*36f0*/  LOP3.LUT R13, R10, 0x80000000, R14, 0xb8, !PT ;  /* 0x800000000a0d7812 */ /* 0x000fc800078eb80e */
[----:B------:R-:W-:Y:S01]  /*3700*/  FSEL R10, R10, R13, P0 ;  /* 0x0000000d0a0a7208 */ /* 0x000fe20000000000 */
[----:B------:R-:W-:Y:S06]  /*3710*/  BRA `(.L_x_708) ;  /* 0x00000010002c7947 */ /* 0x000fec0003800000 */
.L_x_710:
[C---:B------:R-:W-:Y:S01]  /*3720*/  FMUL R13, |R14|.reuse, 16777216 ;  /* 0x4b8000000e0d7820 */ /* 0x040fe20000400200 */
[----:B------:R-:W-:-:S04]  /*3730*/  FSETP.GEU.AND P0, PT, |R14|, 1.175494350822287508e-38, PT ;  /* 0x008000000e00780b */ /* 0x000fc80003f0e200 */
[----:B------:R-:W-:Y:S02]  /*3740*/  FSEL R13, R13, |R14|, !P0 ;  /* 0x4000000e0d0d7208 */ /* 0x000fe40004000000 */
[----:B------:R-:W-:-:S03]  /*3750*/  FSEL R10, RZ, -24, P0 ;  /* 0xc1c00000ff0a7808 */ /* 0x000fc60000000000 */
        /* <DEDUP_REMOVED lines=38> */
[----:B------:R-:W1:Y:S01]  /*39c0*/  F2I.NTZ R4, R2 ;  /* 0x0000000200047305 */ /* 0x000e620000203100 */
[----:B0-----:R-:W-:Y:S01]  /*39d0*/  FADD R13, R2, -R17 ;  /* 0x80000011020d7221 */ /* 0x001fe20000000000 */
[----:B------:R-:W-:-:S03]  /*39e0*/  FSETP.GT.AND P0, PT, R17, RZ, PT ;  /* 0x000000ff1100720b */ /* 0x000fc60003f04000 */
[----:B------:R-:W-:Y:S01]  /*39f0*/  FADD R10, R10, R13 ;  /* 0x0000000d0a0a7221 */ /* 0x000fe20000000000 */
[----:B------:R-:W-:Y:S02]  /*3a00*/  SEL R17, RZ, 0x83000000, P0 ;  /* 0x83000000ff117807 */ /* 0x000fe40000000000 */
[----:B------:R-:W-:Y:S01]  /*3a10*/  FSETP.NEU.AND P0, PT, R14, 1, PT ;  /* 0x3f8000000e00780b */ /* 0x000fe20003f0d000 */
[----:B------:R-:W-:Y:S01]  /*3a20*/  FFMA R13, R10, R21, 0.0013391353422775864601 ;  /* 0x3aaf85ed0a0d7423 */ /* 0x000fe20000000015 */
[----:B-1----:R-:W-:Y:S01]  /*3a30*/  LEA R4, R4, -R17, 0x17 ;  /* 0x8000001104047211 */ /* 0x002fe200078eb8ff */
[----:B------:R-:W-:Y:S01]  /*3a40*/  VIADD R16, R17, 0x7f000000 ;  /* 0x7f00000011107836 */ /* 0x000fe20000000000 */
[----:B------:R-:W-:Y:S01]  /*3a50*/  FSETP.EQ.OR P0, PT, R19, RZ, !P0 ;  /* 0x000000ff1300720b */ /* 0x000fe20004702400 */
[----:B------:R-:W-:-:S04]  /*3a60*/  FFMA R13, R10, R13, 0.0096188392490148544312 ;  /* 0x3c1d98560a0d7423 */ /* 0x000fc8000000000d */
[----:B------:R-:W-:-:S04]  /*3a70*/  FFMA R13, R10, R13, 0.055503588169813156128 ;  /* 0x3d6357bb0a0d7423 */ /* 0x000fc8000000000d */
[----:B------:R-:W-:-:S04]  /*3a80*/  FFMA R13, R10, R13, 0.24022644758224487305 ;  /* 0x3e75fdec0a0d7423 */ /* 0x000fc8000000000d */
[----:B------:R-:W-:-:S04]  /*3a90*/  FFMA R13, R10, R13, 0.69314718246459960938 ;  /* 0x3f3172180a0d7423 */ /* 0x000fc8000000000d */
[----:B------:R-:W-:Y:S01]  /*3aa0*/  FFMA R13, R10, R13, 1 ;  /* 0x3f8000000a0d7423 */ /* 0x000fe2000000000d */
[----:B------:R-:W-:-:S03]  /*3ab0*/  IMAD.MOV.U32 R10, RZ, RZ, 0x3f800000 ;  /* 0x3f800000ff0a7424 */ /* 0x000fc600078e00ff */
        /* <DEDUP_REMOVED lines=22> */
.L_x_721:
[----:B------:R-:W-:Y:S01]  /*3c20*/  FSETP.GEU.AND P0, PT, R19, RZ, PT ;  /* 0x000000ff1300720b */ /* 0x000fe20003f0e000 */
[----:B------:R-:W-:Y:S01]  /*3c30*/  FADD R10, R14, R14 ;  /* 0x0000000e0e0a7221 */ /* 0x000fe20000000000 */
[----:B------:R-:W-:-:S11]  /*3c40*/  FSETP.NEU.AND P1, PT, |R12|, 1, PT ;  /* 0x3f8000000c00780b */ /* 0x000fd60003f2d200 */
[----:B------:R-:W-:-:S04]  /*3c50*/  @!P0 LOP3.LUT R10, R10, 0x7f800000, RZ, 0x3c, !PT ;  /* 0x7f8000000a0a8812 */ /* 0x000fc800078e3cff */
[----:B------:R-:W-:Y:S01]  /*3c60*/  @P1 LOP3.LUT R10, R10, 0x7fffffff, RZ, 0xc0, !PT ;  /* 0x7fffffff0a0a1812 */ /* 0x000fe200078ec0ff */
[----:B------:R-:W-:Y:S06]  /*3c70*/  BRA `(.L_x_708) ;  /* 0x0000000800d47947 */ /* 0x000fec0003800000 */
.L_x_720:
[----:B------:R-:W-:Y:S01]  /*3c80*/  FADD R10, R14, R19 ;  /* 0x000000130e0a7221 */ /* 0x000fe20000000000 */
[----:B------:R-:W-:Y:S06]  /*3c90*/  BRA `(.L_x_708) ;  /* 0x0000000800cc7947 */ /* 0x000fec0003800000 */
.L_x_709:
        /* <DEDUP_REMOVED lines=11> */
[----:B------:R-:W-:Y:S01]  /*3d50*/  MOV R4, 0x3d80 ;  /* 0x00003d8000047802 */ /* 0x000fe20000000f00 */
[----:B0-----:R-:W-:-:S07]  /*3d60*/  IMAD.U32 R17, RZ, RZ, UR6 ;  /* 0x00000006ff117e24 */ /* 0x001fce000f8e00ff */
[----:B---3--:R-:W-:Y:S05]  /*3d70*/  CALL.REL.NOINC `($__internal_17_$__cuda_sm3x_div_rn_noftz_f32_slowpath) ;  /* 0x0000002000f87944 */ /* 0x008fea0003c00000 */
[----:B------:R-:W-:-:S07]  /*3d80*/  MOV R10, R2 ;  /* 0x00000002000a7202 */ /* 0x000fce0000000f00 */
.L_x_723:
[----:B------:R-:W-:Y:S05]  /*3d90*/  BSYNC.RECONVERGENT B4 ;  /* 0x0000000000047941 */ /* 0x000fea0003800200 */
.L_x_722:
[----:B------:R-:W-:Y:S05]  /*3da0*/  BRA `(.L_x_708) ;  /* 0x0000000800887947 */ /* 0x000fea0003800000 */
.L_x_706:
[----:B------:R-:W-:-:S13]  /*3db0*/  ISETP.GT.AND P0, PT, R4, 0x8, PT ;  /* 0x000000080400780c */ /* 0x000fda0003f04270 */
[----:B------:R-:W-:Y:S05]  /*3dc0*/  @P0 BRA `(.L_x_724) ;  /* 0x0000000400340947 */ /* 0x000fea0003800000 */
[----:B------:R-:W-:-:S05]  /*3dd0*/  VIADD R4, R4, 0xfffffffa ;  /* 0xfffffffa04047836 */ /* 0x000fca0000000000 */
[----:B------:R-:W-:-:S05]  /*3de0*/  VIMNMX.U32 R4, PT, PT, R4, 0x3, PT ;  /* 0x0000000304047848 */ /* 0x000fca0003fe0000 */
[----:B------:R-:W-:-:S04]  /*3df0*/  IMAD.SHL.U32 R4, R4, 0x4, RZ ;  /* 0x0000000404047824 */ /* 0x000fc800078e00ff */
[----:B------:R-:W0:Y:S02]  /*3e00*/  LDC R16, c[0x2][R4+0x6c] ;  /* 0x00801b0004107b82 */ /* 0x000e240000000800 */
[----:B0-----:R-:W-:-:S04]  /*3e10*/  SHF.R.S32.HI R17, RZ, 0x1f, R16 ;  /* 0x0000001fff117819 */ /* 0x001fc80000011410 */
.L_x_1680:
[----:B------:R-:W-:Y:S05]  /*3e20*/  BRX R16 -0x3e30                                                          (*"BRANCH_TARGETS .L_x_1681,.L_x_1682,.L_x_1683,.L_x_708"*) ;  /* 0xffffffc010747949 */ /* 0x000fea000383ffff */
.L_x_1683:
[----:B------:R-:W-:Y:S01]  /*3e30*/  FMNMX R10, R14, R19, PT ;  /* 0x000000130e0a7209 */ /* 0x000fe20003800000 */
[----:B------:R-:W-:Y:S06]  /*3e40*/  BRA `(.L_x_708) ;  /* 0x0000000800607947 */ /* 0x000fec0003800000 */
.L_x_1682:
[----:B------:R-:W-:Y:S01]  /*3e50*/  FMNMX R10, R14, R19, !PT ;  /* 0x000000130e0a7209 */ /* 0x000fe20007800000 */
[----:B------:R-:W-:Y:S06]  /*3e60*/  BRA `(.L_x_708) ;  /* 0x0000000800587947 */ /* 0x000fec0003800000 */
.L_x_1681:
        /* <DEDUP_REMOVED lines=28> */
.L_x_730:
[----:B------:R-:W-:Y:S01]  /*4030*/  FSETP.GEU.AND P0, PT, R4, -|R19|, PT ;  /* 0xc00000130400720b */ /* 0x000fe20003f0e000 */
[----:B------:R-:W-:-:S12]  /*4040*/  FADD R13, R13, -1 ;  /* 0xbf8000000d0d7421 */ /* 0x000fd80000000000 */
[----:B------:R-:W-:-:S07]  /*4050*/  @!P0 FADD R13, R13, -1 ;  /* 0xbf8000000d0d8421 */ /* 0x000fce0000000000 */
.L_x_729:
[----:B------:R-:W-:Y:S05]  /*4060*/  BSYNC.RECONVERGENT B3 ;  /* 0x0000000000037941 */ /* 0x000fea0003800200 */
.L_x_728:
[----:B------:R-:W-:Y:S01]  /*4070*/  FFMA R10, R13, -|R19|, R10 ;  /* 0xc00000130d0a7223 */ /* 0x000fe2000000000a */
[----:B------:R-:W-:Y:S06]  /*4080*/  BRA `(.L_x_726) ;  /* 0x0000000000707947 */ /* 0x000fec0003800000 */
.L_x_727:
        /* <DEDUP_REMOVED lines=12> */
.L_x_733:
        /* <DEDUP_REMOVED lines=13> */
.L_x_732:
[----:B------:R-:W-:Y:S05]  /*4220*/  BSYNC.RECONVERGENT B3 ;  /* 0x0000000000037941 */ /* 0x000fea0003800200 */
.L_x_731:
[----:B------:R-:W-:-:S04]  /*4230*/  FMUL R13, R10, 1.1920928955078125e-07 ;  /* 0x340000000a0d7820 */ /* 0x000fc80000400000 */
[----:B------:R-:W-:-:S07]  /*4240*/  FMUL R10, R16, R13 ;  /* 0x0000000d100a7220 */ /* 0x000fce0000400000 */
.L_x_726:
[----:B------:R-:W-:Y:S05]  /*4250*/  BSYNC.RECONVERGENT B2 ;  /* 0x0000000000027941 */ /* 0x000fea0003800200 */
.L_x_725:
[C---:B------:R-:W-:Y:S02]  /*4260*/  FSETP.NAN.AND P0, PT, |R10|.reuse, |R10|, PT ;  /* 0x4000000a0a00720b */ /* 0x040fe40003f08200 */
[----:B------:R-:W-:-:S04]  /*4270*/  LOP3.LUT R13, R10, 0x80000000, R14, 0xb8, !PT ;  /* 0x800000000a0d7812 */ /* 0x000fc800078eb80e */
[----:B------:R-:W-:Y:S01]  /*4280*/  FSEL R10, R10, R13, P0 ;  /* 0x0000000d0a0a7208 */ /* 0x000fe20000000000 */
[----:B------:R-:W-:Y:S06]  /*4290*/  BRA `(.L_x_708) ;  /* 0x00000004004c7947 */ /* 0x000fec0003800000 */
.L_x_724:
[----:B------:R-:W-:-:S05]  /*42a0*/  IMAD.MOV.U32 R13, RZ, RZ, -0x9 ;  /* 0xfffffff7ff0d7424 */ /* 0x000fca00078e00ff */
[----:B------:R-:W-:-:S05]  /*42b0*/  VIADDMNMX.U32 R13, R4, R13, 0x2, PT ;  /* 0x00000002040d7446 */ /* 0x000fca000380000d */
[----:B------:R-:W-:-:S04]  /*42c0*/  IMAD.SHL.U32 R13, R13, 0x4, RZ ;  /* 0x000000040d0d7824 */ /* 0x000fc800078e00ff */
[----:B------:R-:W0:Y:S02]  /*42d0*/  LDC R16, c[0x2][R13+0x7c] ;  /* 0x00801f000d107b82 */ /* 0x000e240000000800 */
[----:B0-----:R-:W-:-:S04]  /*42e0*/  SHF.R.S32.HI R17, RZ, 0x1f, R16 ;  /* 0x0000001fff117819 */ /* 0x001fc80000011410 */
.L_x_1685:
[----:B------:R-:W-:Y:S05]  /*42f0*/  BRX R16 -0x4300                                                          (*"BRANCH_TARGETS .L_x_1686,.L_x_1687,.L_x_1688"*) ;  /* 0xffffffbc10407949 */ /* 0x000fea000383ffff */
.L_x_1688:
[----:B------:R-:W-:-:S13]  /*4300*/  ISETP.NE.AND P0, PT, R4, 0xb, PT ;  /* 0x0000000b0400780c */ /* 0x000fda0003f05270 */
[----:B------:R-:W-:Y:S05]  /*4310*/  @P0 BRA `(.L_x_708) ;  /* 0x00000004002c0947 */ /* 0x000fea0003800000 */
[----:B------:R-:W-:Y:S01]  /*4320*/  LOP3.LUT R10, R14, 0x80000000, R19, 0xb8, !PT ;  /* 0x800000000e0a7812 */ /* 0x000fe200078eb813 */
[----:B------:R-:W-:Y:S06]  /*4330*/  BRA `(.L_x_708) ;  /* 0x0000000400247947 */ /* 0x000fec0003800000 */
.L_x_1687:
        /* <DEDUP_REMOVED lines=17> */
.L_x_735:
[----:B------:R-:W-:Y:S01]  /*4450*/  FMUL.FTZ R17, R2, R13 ;  /* 0x0000000d02117220 */ /* 0x000fe20000410000 */
[----:B------:R-:W-:-:S03]  /*4460*/  FMUL.FTZ R13, R13, 0.5 ;  /* 0x3f0000000d0d7820 */ /* 0x000fc60000410000 */
[----:B------:R-:W-:-:S04]  /*4470*/  FFMA R2, -R17, R17, R2 ;  /* 0x0000001111027223 */ /* 0x000fc80000000102 */
[----:B------:R-:W-:-:S07]  /*4480*/  FFMA R2, R2, R13, R17 ;  /* 0x0000000d02027223 */ /* 0x000fce0000000011 */
.L_x_736:
[----:B------:R-:W-:Y:S05]  /*4490*/  BSYNC.RECONVERGENT B2 ;  /* 0x0000000000027941 */ /* 0x000fea0003800200 */
.L_x_734:
[----:B------:R-:W-:Y:S02]  /*44a0*/  FSETP.NEU.AND P0, PT, R20, RZ, PT ;  /* 0x000000ff1400720b */ /* 0x000fe40003f0d000 */
[----:B------:R-:W-:Y:S02]  /*44b0*/  LOP3.LUT R13, R14, 0x800000, RZ, 0xfc, !PT ;  /* 0x008000000e0d7812 */ /* 0x000fe400078efcff */
[----:B------:R-:W-:-:S09]  /*44c0*/  FSETP.NEU.AND P1, PT, R20, +INF , PT ;  /* 0x7f8000001400780b */ /* 0x000fd20003f2d000 */
[----:B------:R-:W-:-:S05]  /*44d0*/  @P0 FMUL R10, R13, R2 ;  /* 0x000000020d0a0220 */ /* 0x000fca0000400000 */
[----:B------:R-:W-:Y:S01]  /*44e0*/  FSEL R10, R10, +INF , P1 ;  /* 0x7f8000000a0a7808 */ /* 0x000fe20000800000 */
[----:B------:R-:W-:Y:S06]  /*44f0*/  BRA `(.L_x_708) ;  /* 0x0000000000b47947 */ /* 0x000fec0003800000 */
.L_x_1686:
        /* <DEDUP_REMOVED lines=17> */
.L_x_738:
[----:B------:R-:W-:Y:S05]  /*4610*/  BSYNC.RECONVERGENT B4 ;  /* 0x0000000000047941 */ /* 0x000fea0003800200 */
.L_x_737:
        /* <DEDUP_REMOVED lines=19> */
[----:B------:R-:W-:Y:S01]  /*4750*/  FSETP.NEU.AND P0, PT, R10, RZ, PT ;  /* 0x000000ff0a00720b */ /* 0x000fe20003f0d000 */
[----:B------:R-:W-:Y:S02]  /*4760*/  FADD R10, |R14|, |UR6| ;  /* 0x400000060e0a7e21 */ /* 0x000fe40008000200 */
[----:B------:R-:W-:Y:S01]  /*4770*/  @!P1 FFMA R17, R4, 1.6832555532455444336, R13 ;  /* 0x3fd774eb04119823 */ /* 0x000fe2000000000d */
[----:B------:R-:W-:-:S09]  /*4780*/  @!P2 FSEL R17, R2, 0.78539818525314331055, !P1 ;  /* 0x3f490fdb0211a808 */ /* 0x000fd20004800000 */
[----:B------:R-:W-:Y:S02]  /*4790*/  @!P0 FSEL R17, RZ, 3.1415927410125732422, P1 ;  /* 0x40490fdbff118808 */ /* 0x000fe40000800000 */
[----:B------:R-:W-:Y:S02]  /*47a0*/  FSETP.NAN.AND P0, PT, R10, R10, PT ;  /* 0x0000000a0a00720b */ /* 0x000fe40003f08000 */
[----:B------:R-:W-:-:S04]  /*47b0*/  LOP3.LUT R17, R17, 0x80000000, R14, 0xb8, !PT ;  /* 0x8000000011117812 */ /* 0x000fc800078eb80e */
[----:B------:R-:W-:-:S07]  /*47c0*/  FSEL R10, R10, R17, P0 ;  /* 0x000000110a0a7208 */ /* 0x000fce0000000000 */
.L_x_708:
[----:B------:R-:W-:Y:S05]  /*47d0*/  BSYNC.RECONVERGENT B0 ;  /* 0x0000000000007941 */ /* 0x000fea0003800200 */
.L_x_705:
[----:B------:R-:W0:Y:S01]  /*47e0*/  LDCU.64 UR6, c[0x0][0x380] ;  /* 0x00007000ff0677ac */ /* 0x000e220008000a00 */
[----:B------:R-:W-:Y:S02]  /*47f0*/  F2FP.F16.F32.PACK_AB R10, RZ, R10 ;  /* 0x0000000aff0a723e */ /* 0x000fe400000000ff */
[----:B0-----:R-:W-:-:S04]  /*4800*/  LEA R16, P0, R0, UR6, 0x1 ;  /* 0x0000000600107c11 */ /* 0x001fc8000f8008ff */
[----:B------:R-:W-:-:S05]  /*4810*/  LEA.HI.X R17, R0, UR7, R15, 0x1, P0 ;  /* 0x0000000700117c11 */ /* 0x000fca00080f0c0f */
[----:B------:R2:W-:Y:S04]  /*4820*/  STG.E.U16 desc[UR4][R16.64], R10 ;  /* 0x0000000a10007986 */ /* 0x0005e8000c101504 */
.L_x_704:
[----:B------:R-:W-:Y:S05]  /*4830*/  BSYNC.RECONVERGENT B1 ;  /* 0x0000000000017941 */ /* 0x000fea0003800200 */
.L_x_703:
[----:B------:R-:W4:Y:S01]  /*4840*/  LDCU.64 UR6, c[0x0][0x398] ;  /* 0x00007300ff0677ac */ /* 0x000f220008000a00 */
[----:B------:R-:W-:-:S04]  /*4850*/  IADD3 R0, P0, PT, R3, R0, RZ ;  /* 0x0000000003007210 */ /* 0x000fc80007f1e0ff */
[----:B------:R-:W-:Y:S02]  /*4860*/  IADD3.X R15, PT, PT, RZ, R15, RZ, P0, !PT ;  /* 0x0000000fff0f7210 */ /* 0x000fe400007fe4ff */
[----:B----4-:R-:W-:-:S04]  /*4870*/  ISETP.GE.U32.AND P0, PT, R0, UR6, PT ;  /* 0x0000000600007c0c */ /* 0x010fc8000bf06070 */
[----:B------:R-:W-:-:S13]  /*4880*/  ISETP.GE.U32.AND.EX P0, PT, R15, UR7, PT, P0 ;  /* 0x000000070f007c0c */ /* 0x000fda000bf06100 */
[----:B------:R-:W-:Y:S05]  /*4890*/  @P0 EXIT ;  /* 0x000000000000094d */ /* 0x000fea0003800000 */
[----:B------:R-:W4:Y:S01]  /*48a0*/  LDCU.64 UR6, c[0x0][0x388] ;  /* 0x00007100ff0677ac */ /* 0x000f220008000a00 */
[C---:B------:R-:W-:Y:S01]  /*48b0*/  IMAD.SHL.U32 R3, R0.reuse, 0x2, RZ ;  /* 0x0000000200037824 */ /* 0x040fe200078e00ff */
[----:B------:R-:W-:Y:S01]  /*48c0*/  SHF.L.U64.HI R0, R0, 0x1, R15 ;  /* 0x0000000100007819 */ /* 0x000fe2000001020f */
[----:B012---:R-:W0:Y:S08]  /*48d0*/  LDC R16, c[0x0][0x3a0] ;  /* 0x0000e800ff107b82 */ /* 0x007e300000000800 */
[----:B------:R-:W1:Y:S01]  /*48e0*/  LDC R13, c[0x0][0x390] ;  /* 0x0000e400ff0d7b82 */ /* 0x000e620000000800 */
[----:B----4-:R-:W-:-:S04]  /*48f0*/  IADD3 R14, P0, PT, R3, UR6, RZ ;  /* 0x00000006030e7c10 */ /* 0x010fc8000ff1e0ff */
[----:B------:R-:W-:-:S05]  /*4900*/  IADD3.X R15, PT, PT, R0, UR7, RZ, P0, !PT ;  /* 0x00000007000f7c10 */ /* 0x000fca00087fe4ff */
[----:B------:R-:W2:Y:S01]  /*4910*/  LDG.E.U16.CONSTANT R10, desc[UR4][R14.64] ;  /* 0x000000040e0a7981 */ /* 0x000ea2000c1e9500 */
[----:B0-----:R-:W-:Y:S01]  /*4920*/  ISETP.GT.AND P0, PT, R16, 0x5, PT ;  /* 0x000000051000780c */ /* 0x001fe20003f04270 */
[----:B------:R-:W-:Y:S02]  /*4930*/  IMAD.MOV.U32 R4, RZ, RZ, RZ ;  /* 0x000000ffff047224 */ /* 0x000fe400078e00ff */
[----:B-1----:R-:W-:Y:S01]  /*4940*/  FADD R2, |R13|, |R13| ;  /* 0x4000000d0d027221 */ /* 0x002fe20000000200 */
[----:B--2---:R-:W-:-:S09]  /*4950*/  HADD2.F32 R10, -RZ, R10.H0_H0 ;  /* 0x2000000aff0a7230 */ /* 0x004fd20000004100 */
[----:B------:R-:W-:Y:S05]  /*4960*/  @P0 BRA `(.L_x_739) ;  /* 0x0000000c00040947 */ /* 0x000fea0003800000 */
[----:B------:R-:W-:-:S13]  /*4970*/  ISETP.GT.AND P0, PT, R16, 0x2, PT ;  /* 0x000000021000780c */ /* 0x000fda0003f04270 */
[----:B------:R-:W-:Y:S05]  /*4980*/  @P0 BRA `(.L_x_740) ;  /* 0x00000000002c0947 */ /* 0x000fea0003800000 */
[----:B------:R-:W-:-:S04]  /*4990*/  VIMNMX.U32 R16, PT, PT, R16, 0x3, PT ;  /* 0x0000000310107848 */ /* 0x000fc80003fe0000 */
[----:B------:R-:W-:-:S04]  /*49a0*/  SHF.L.U32 R16, R16, 0x2, RZ ;  /* 0x0000000210107819 */ /* 0x000fc800000006ff */
[----:B------:R-:W3:Y:S02]  /*49b0*/  LDC R6, c[0x2][R16+0x88] ;  /* 0x0080220010067b82 */ /* 0x000ee40000000800 */
[----:B---3--:R-:W-:-:S04]  /*49c0*/  SHF.R.S32.HI R7, RZ, 0x1f, R6 ;  /* 0x0000001fff077819 */ /* 0x008fc80000011406 */
.L_x_1689:
[----:B------:R-:W-:Y:S05]  /*49d0*/  BRX R6 -0x49e0                                                           (*"BRANCH_TARGETS .L_x_1690,.L_x_1691,.L_x_1692,.L_x_741"*) ;  /* 0xffffffb406887949 */ /* 0x000fea000383ffff */
.L_x_1692:
[----:B------:R-:W-:Y:S01]  /*49e0*/  FMUL R4, R10, R13 ;  /* 0x0000000d0a047220 */ /* 0x000fe20000400000 */
[----:B------:R-:W-:Y:S06]  /*49f0*/  BRA `(.L_x_741) ;  /* 0x0000001400687947 */ /* 0x000fec0003800000 */
.L_x_1691:
[----:B------:R-:W-:Y:S01]  /*4a00*/  FADD R4, R10, -R13 ;  /* 0x8000000d0a047221 */ /* 0x000fe20000000000 */
[----:B------:R-:W-:Y:S06]  /*4a10*/  BRA `(.L_x_741) ;  /* 0x0000001400607947 */ /* 0x000fec0003800000 */
.L_x_1690:
[----:B------:R-:W-:Y:S01]  /*4a20*/  FADD R4, R10, R13 ;  /* 0x0000000d0a047221 */ /* 0x000fe20000000000 */
[----:B------:R-:W-:Y:S06]  /*4a30*/  BRA `(.L_x_741) ;  /* 0x0000001400587947 */ /* 0x000fec0003800000 */
.L_x_740:
        /* <DEDUP_REMOVED lines=16> */
[----:B---3--:R-:W-:Y:S02]  /*4b40*/  FSEL R7, R6, |R13|, !P0 ;  /* 0x4000000d06077208 */ /* 0x008fe40004000000 */
        /* <DEDUP_REMOVED lines=17> */
.L_x_749:
[----:B------:R-:W-:Y:S01]  /*4c60*/  FSETP.GEU.AND P0, PT, R6, -|R13|, PT ;  /* 0xc000000d0600720b */ /* 0x000fe20003f0e000 */
[----:B------:R-:W-:-:S12]  /*4c70*/  FADD R5, R5, -1 ;  /* 0xbf80000005057421 */ /* 0x000fd80000000000 */
[----:B------:R-:W-:-:S07]  /*4c80*/  @!P0 FADD R5, R5, -1 ;  /* 0xbf80000005058421 */ /* 0x000fce0000000000 */
.L_x_748:
[----:B------:R-:W-:Y:S05]  /*4c90*/  BSYNC.RECONVERGENT B1 ;  /* 0x0000000000017941 */ /* 0x000fea0003800200 */
.L_x_747:
[----:B------:R-:W-:Y:S01]  /*4ca0*/  FFMA R4, R5, -|R13|, R4 ;  /* 0xc000000d05047223 */ /* 0x000fe20000000004 */
[----:B------:R-:W-:Y:S06]  /*4cb0*/  BRA `(.L_x_745) ;  /* 0x0000000000707947 */ /* 0x000fec0003800000 */
.L_x_746:
        /* <DEDUP_REMOVED lines=12> */
.L_x_752:
        /* <DEDUP_REMOVED lines=13> */
.L_x_751:
[----:B------:R-:W-:Y:S05]  /*4e50*/  BSYNC.RECONVERGENT B1 ;  /* 0x0000000000017941 */ /* 0x000fea0003800200 */
.L_x_750:
[----:B------:R-:W-:-:S04]  /*4e60*/  FMUL R5, R4, 1.1920928955078125e-07 ;  /* 0x3400000004057820 */ /* 0x000fc80000400000 */
[----:B------:R-:W-:-:S07]  /*4e70*/  FMUL R4, R12, R5 ;  /* 0x000000050c047220 */ /* 0x000fce0000400000 */
.L_x_745:
[----:B------:R-:W-:Y:S05]  /*4e80*/  BSYNC.RECONVERGENT B0 ;  /* 0x0000000000007941 */ /* 0x000fea0003800200 */
.L_x_744:
[C---:B------:R-:W-:Y:S02]  /*4e90*/  FSETP.NAN.AND P0, PT, |R4|.reuse, |R4|, PT ;  /* 0x400000040400720b */ /* 0x040fe40003f08200 */
[----:B------:R-:W-:-:S04]  /*4ea0*/  LOP3.LUT R5, R4, 0x80000000, R10, 0xb8, !PT ;  /* 0x8000000004057812 */ /* 0x000fc800078eb80a */
[----:B------:R-:W-:Y:S01]  /*4eb0*/  FSEL R4, R4, R5, P0 ;  /* 0x0000000504047208 */ /* 0x000fe20000000000 */
[----:B------:R-:W-:Y:S06]  /*4ec0*/  BRA `(.L_x_741) ;  /* 0x0000001000347947 */ /* 0x000fec0003800000 */
.L_x_743:
[C---:B------:R-:W-:Y:S01]  /*4ed0*/  FMUL R5, |R10|.reuse, 16777216 ;  /* 0x4b8000000a057820 */ /* 0x040fe20000400200 */
[----:B------:R-:W-:Y:S01]  /*4ee0*/  FSETP.GEU.AND P0, PT, |R10|, 1.175494350822287508e-38, PT ;  /* 0x008000000a00780b */ /* 0x000fe20003f0e200 */
[----:B------:R-:W-:Y:S01]  /*4ef0*/  IMAD.MOV.U32 R11, RZ, RZ, 0x3a2c32e4 ;  /* 0x3a2c32e4ff0b7424 */ /* 0x000fe200078e00ff */
[----:B------:R-:W-:Y:S02]  /*4f00*/  BSSY.RECONVERGENT B0, `(.L_x_753) ;  /* 0x0000055000007945 */ /* 0x000fe40003800200 */
[----:B------:R-:W-:-:S05]  /*4f10*/  FSEL R5, R5, |R10|, !P0 ;  /* 0x4000000a05057208 */ /* 0x000fca0004000000 */
[----:B------:R-:W-:-:S05]  /*4f20*/  VIADD R2, R5, 0xc0cafb0d ;  /* 0xc0cafb0d05027836 */ /* 0x000fca0000000000 */
[----:B------:R-:W-:Y:S02]  /*4f30*/  LOP3.LUT R4, R2, 0xff800000, RZ, 0xc0, !PT ;  /* 0xff80000002047812 */ /* 0x000fe400078ec0ff */
[----:B------:R-:W-:Y:S02]  /*4f40*/  FSEL R2, RZ, -24, P0 ;  /* 0xc1c00000ff027808 */ /* 0x000fe40000000000 */
[----:B------:R-:W-:-:S05]  /*4f50*/  IADD3 R5, PT, PT, R5, -R4, RZ ;  /* 0x8000000405057210 */ /* 0x000fca0007ffe0ff */
        /* <DEDUP_REMOVED lines=11> */
[----:B------:R-:W-:Y:S01]  /*5010*/  FFMA R11, R4, R11, 0.0032181653659790754318 ;  /* 0x3b52e7db040b7423 */ /* 0x000fe2000000000b */
[----:B------:R-:W-:Y:S02]  /*5020*/  FADD R5, R5, -R2 ;  /* 0x8000000205057221 */ /* 0x000fe40000000000 */
[----:B------:R-:W-:Y:S01]  /*5030*/  FFMA R6, R6, -R14, R9 ;  /* 0x8000000e06067223 */ /* 0x000fe20000000009 */
[----:B------:R-:W-:Y:S01]  /*5040*/  FFMA R11, R4, R11, 0.018033718690276145935 ;  /* 0x3c93bb73040b7423 */ /* 0x000fe2000000000b */
[----:B------:R-:W-:Y:S01]  /*5050*/  FFMA R5, R14, 1.4426950216293334961, R5 ;  /* 0x3fb8aa3b0e057823 */ /* 0x000fe20000000005 */
[----:B------:R-:W-:-:S02]  /*5060*/  IMAD.MOV.U32 R9, RZ, RZ, 0x391fcb8e ;  /* 0x391fcb8eff097424 */ /* 0x000fc400078e00ff */
        /* <DEDUP_REMOVED lines=15> */
[C---:B------:R-:W-:Y:S01]  /*5160*/  FSETP.GEU.AND P2, PT, R5.reuse, RZ, PT ;  /* 0x000000ff0500720b */ /* 0x040fe20003f4e000 */
[----:B------:R-:W-:Y:S02]  /*5170*/  FFMA R2, R2, R13, R7 ;  /* 0x0000000d02027223 */ /* 0x000fe40000000007 */
[----:B------:R-:W1:Y:S01]  /*5180*/  F2I.NTZ R4, R5 ;  /* 0x0000000500047305 */ /* 0x000e620000203100 */
[----:B0-----:R-:W-:Y:S01]  /*5190*/  FADD R7, R5, -R6 ;  /* 0x8000000605077221 */ /* 0x001fe20000000000 */
[----:B------:R-:W-:-:S03]  /*51a0*/  FSETP.GT.AND P0, PT, R6, RZ, PT ;  /* 0x000000ff0600720b */ /* 0x000fc60003f04000 */
[----:B------:R-:W-:-:S04]  /*51b0*/  FADD R2, R2, R7 ;  /* 0x0000000702027221 */ /* 0x000fc80000000000 */
[----:B------:R-:W-:Y:S01]  /*51c0*/  FFMA R7, R2, R9, 0.0013391353422775864601 ;  /* 0x3aaf85ed02077423 */ /* 0x000fe20000000009 */
[----:B------:R-:W-:Y:S02]  /*51d0*/  SEL R9, RZ, 0x83000000, P0 ;  /* 0x83000000ff097807 */ /* 0x000fe40000000000 */
[----:B------:R-:W-:Y:S01]  /*51e0*/  FSETP.NEU.AND P0, PT, R10, 1, PT ;  /* 0x3f8000000a00780b */ /* 0x000fe20003f0d000 */
[----:B------:R-:W-:Y:S01]  /*51f0*/  FFMA R7, R2, R7, 0.0096188392490148544312 ;  /* 0x3c1d985602077423 */ /* 0x000fe20000000007 */
[----:B------:R-:W-:Y:S01]  /*5200*/  IADD3 R6, PT, PT, R9, 0x7f000000, RZ ;  /* 0x7f00000009067810 */ /* 0x000fe20007ffe0ff */
[----:B-1----:R-:W-:Y:S01]  /*5210*/  IMAD R9, R4, 0x800000, -R9 ;  /* 0x0080000004097824 */ /* 0x002fe200078e0a09 */
[----:B------:R-:W-:Y:S01]  /*5220*/  FSETP.EQ.OR P0, PT, R13, RZ, !P0 ;  /* 0x000000ff0d00720b */ /* 0x000fe20004702400 */
[----:B------:R-:W-:Y:S01]  /*5230*/  FFMA R7, R2, R7, 0.055503588169813156128 ;  /* 0x3d6357bb02077423 */ /* 0x000fe20000000007 */
[----:B------:R-:W-:-:S03]  /*5240*/  IMAD.MOV.U32 R4, RZ, RZ, 0x3f800000 ;  /* 0x3f800000ff047424 */ /* 0x000fc600078e00ff */
        /* <DEDUP_REMOVED lines=25> */
.L_x_756:
[----:B------:R-:W-:Y:S01]  /*53e0*/  FSETP.GEU.AND P0, PT, R13, RZ, PT ;  /* 0x000000ff0d00720b */ /* 0x000fe20003f0e000 */
[----:B------:R-:W-:Y:S01]  /*53f0*/  FADD R4, R10, R10 ;  /* 0x0000000a0a047221 */ /* 0x000fe20000000000 */
[----:B------:R-:W-:-:S11]  /*5400*/  FSETP.NEU.AND P1, PT, |R12|, 1, PT ;  /* 0x3f8000000c00780b */ /* 0x000fd60003f2d200 */
[----:B------:R-:W-:-:S04]  /*5410*/  @!P0 LOP3.LUT R4, R4, 0x7f800000, RZ, 0x3c, !PT ;  /* 0x7f80000004048812 */ /* 0x000fc800078e3cff */
[----:B------:R-:W-:Y:S01]  /*5420*/  @P1 LOP3.LUT R4, R4, 0x7fffffff, RZ, 0xc0, !PT ;  /* 0x7fffffff04041812 */ /* 0x000fe200078ec0ff */
[----:B------:R-:W-:Y:S06]  /*5430*/  BRA `(.L_x_754) ;  /* 0x0000000000047947 */ /* 0x000fec0003800000 */
.L_x_755:
[----:B------:R-:W-:-:S07]  /*5440*/  FADD R4, R10, R13 ;  /* 0x0000000d0a047221 */ /* 0x000fce0000000000 */
.L_x_754:
[----:B------:R-:W-:Y:S05]  /*5450*/  BSYNC.RECONVERGENT B0 ;  /* 0x0000000000007941 */ /* 0x000fea0003800200 */
.L_x_753:
[----:B------:R-:W-:Y:S05]  /*5460*/  BRA `(.L_x_741) ;  /* 0x0000000800cc7947 */ /* 0x000fea0003800000 */
.L_x_742:
[----:B------:R-:W0:Y:S01]  /*5470*/  MUFU.RCP R2, R13 ;  /* 0x0000000d00027308 */ /* 0x000e220000001000 */
[----:B------:R-:W-:Y:S07]  /*5480*/  BSSY.RECONVERGENT B0, `(.L_x_757) ;  /* 0x000000e000007945 */ /* 0x000fee0003800200 */
[----:B------:R-:W1:Y:S01]  /*5490*/  FCHK P0, R10, R13 ;  /* 0x0000000d0a007302 */ /* 0x000e620000000000 */
[----:B0-----:R-:W-:-:S04]  /*54a0*/  FFMA R5, R2, -R13, 1 ;  /* 0x3f80000002057423 */ /* 0x001fc8000000080d */
[----:B------:R-:W-:-:S04]  /*54b0*/  FFMA R5, R2, R5, R2 ;  /* 0x0000000502057223 */ /* 0x000fc80000000002 */
[----:B---3--:R-:W-:-:S04]  /*54c0*/  FFMA R7, R5, R10, RZ ;  /* 0x0000000a05077223 */ /* 0x008fc800000000ff */
[----:B------:R-:W-:-:S04]  /*54d0*/  FFMA R2, R7, -R13, R10 ;  /* 0x8000000d07027223 */ /* 0x000fc8000000000a */
[----:B------:R-:W-:Y:S01]  /*54e0*/  FFMA R4, R5, R2, R7 ;  /* 0x0000000205047223 */ /* 0x000fe20000000007 */
[----:B-1----:R-:W-:Y:S06]  /*54f0*/  @!P0 BRA `(.L_x_758) ;  /* 0x0000000000188947 */ /* 0x002fec0003800000 */
[----:B------:R-:W0:Y:S01]  /*5500*/  LDCU UR6, c[0x0][0x390] ;  /* 0x00007200ff0677ac */ /* 0x000e220008000800 */
[----:B------:R-:W-:Y:S01]  /*5510*/  IMAD.MOV.U32 R2, RZ, RZ, R10 ;  /* 0x000000ffff027224 */ /* 0x000fe200078e000a */
[----:B------:R-:W-:Y:S02]  /*5520*/  MOV R4, 0x5550 ;  /* 0x0000555000047802 */ /* 0x000fe40000000f00 */
[----:B0-----:R-:W-:-:S07]  /*5530*/  MOV R17, UR6 ;  /* 0x0000000600117c02 */ /* 0x001fce0008000f00 */
[----:B------:R-:W-:Y:S05]  /*5540*/  CALL.REL.NOINC `($__internal_17_$__cuda_sm3x_div_rn_noftz_f32_slowpath) ;  /* 0x0000000c00047944 */ /* 0x000fea0003c00000 */
[----:B------:R-:W-:-:S07]  /*5550*/  IMAD.MOV.U32 R4, RZ, RZ, R2 ;  /* 0x000000ffff047224 */ /* 0x000fce00078e0002 */
.L_x_758:
[----:B------:R-:W-:Y:S05]  /*5560*/  BSYNC.RECONVERGENT B0 ;  /* 0x0000000000007941 */ /* 0x000fea0003800200 */
.L_x_757:
[----:B------:R-:W-:Y:S05]  /*5570*/  BRA `(.L_x_741) ;  /* 0x0000000800887947 */ /* 0x000fea0003800000 */
.L_x_739:
[----:B------:R-:W-:-:S13]  /*5580*/  ISETP.GT.AND P0, PT, R16, 0x8, PT ;  /* 0x000000081000780c */ /* 0x000fda0003f04270 */
[----:B------:R-:W-:Y:S05]  /*5590*/  @P0 BRA `(.L_x_759) ;  /* 0x0000000400340947 */ /* 0x000fea0003800000 */
[----:B------:R-:W-:-:S05]  /*55a0*/  VIADD R16, R16, 0xfffffffa ;  /* 0xfffffffa10107836 */ /* 0x000fca0000000000 */
[----:B------:R-:W-:-:S04]  /*55b0*/  VIMNMX.U32 R16, PT, PT, R16, 0x3, PT ;  /* 0x0000000310107848 */ /* 0x000fc80003fe0000 */
[----:B------:R-:W-:-:S04]  /*55c0*/  SHF.L.U32 R16, R16, 0x2, RZ ;  /* 0x0000000210107819 */ /* 0x000fc800000006ff */
[----:B------:R-:W0:Y:S02]  /*55d0*/  LDC R14, c[0x2][R16+0x98] ;  /* 0x00802600100e7b82 */ /* 0x000e240000000800 */
[----:B0-----:R-:W-:-:S04]  /*55e0*/  SHF.R.S32.HI R15, RZ, 0x1f, R14 ;  /* 0x0000001fff0f7819 */ /* 0x001fc8000001140e */
.L_x_1694:
[----:B------:R-:W-:Y:S05]  /*55f0*/  BRX R14 -0x5600                                                          (*"BRANCH_TARGETS .L_x_1695,.L_x_1696,.L_x_1697,.L_x_741"*) ;  /* 0xffffffa80e807949 */ /* 0x000fea000383ffff */
.L_x_1697:
[----:B------:R-:W-:Y:S01]  /*5600*/  FMNMX R4, R10, R13, PT ;  /* 0x0000000d0a047209 */ /* 0x000fe20003800000 */
[----:B------:R-:W-:Y:S06]  /*5610*/  BRA `(.L_x_741) ;  /* 0x0000000800607947 */ /* 0x000fec0003800000 */
.L_x_1696:
[----:B------:R-:W-:Y:S01]  /*5620*/  FMNMX R4, R10, R13, !PT ;  /* 0x0000000d0a047209 */ /* 0x000fe20007800000 */
[----:B------:R-:W-:Y:S06]  /*5630*/  BRA `(.L_x_741) ;  /* 0x0000000800587947 */ /* 0x000fec0003800000 */
.L_x_1695:
        /* <DEDUP_REMOVED lines=28> */
.L_x_765:
[----:B------:R-:W-:Y:S01]  /*5800*/  FSETP.GEU.AND P0, PT, R6, -|R13|, PT ;  /* 0xc000000d0600720b */ /* 0x000fe20003f0e000 */
[----:B------:R-:W-:-:S12]  /*5810*/  FADD R5, R5, -1 ;  /* 0xbf80000005057421 */ /* 0x000fd80000000000 */
[----:B------:R-:W-:-:S07]  /*5820*/  @!P0 FADD R5, R5, -1 ;  /* 0xbf80000005058421 */ /* 0x000fce0000000000 */
.L_x_764:
[----:B------:R-:W-:Y:S05]  /*5830*/  BSYNC.RECONVERGENT B1 ;  /* 0x0000000000017941 */ /* 0x000fea0003800200 */
.L_x_763:
[----:B------:R-:W-:Y:S01]  /*5840*/  FFMA R4, R5, -|R13|, R4 ;  /* 0xc000000d05047223 */ /* 0x000fe20000000004 */
[----:B------:R-:W-:Y:S06]  /*5850*/  BRA `(.L_x_761) ;  /* 0x0000000000707947 */ /* 0x000fec0003800000 */
.L_x_762:
        /* <DEDUP_REMOVED lines=12> */
.L_x_768:
        /* <DEDUP_REMOVED lines=13> */
.L_x_767:
[----:B------:R-:W-:Y:S05]  /*59f0*/  BSYNC.RECONVERGENT B1 ;  /* 0x0000000000017941 */ /* 0x000fea0003800200 */
.L_x_766:
[----:B------:R-:W-:-:S04]  /*5a00*/  FMUL R5, R4, 1.1920928955078125e-07 ;  /* 0x3400000004057820 */ /* 0x000fc80000400000 */
[----:B------:R-:W-:-:S07]  /*5a10*/  FMUL R4, R12, R5 ;  /* 0x000000050c047220 */ /* 0x000fce0000400000 */
.L_x_761:
[----:B------:R-:W-:Y:S05]  /*5a20*/  BSYNC.RECONVERGENT B0 ;  /* 0x0000000000007941 */ /* 0x000fea0003800200 */
.L_x_760:
[C---:B------:R-:W-:Y:S02]  /*5a30*/  FSETP.NAN.AND P0, PT, |R4|.reuse, |R4|, PT ;  /* 0x400000040400720b */ /* 0x040fe40003f08200 */
[----:B------:R-:W-:-:S04]  /*5a40*/  LOP3.LUT R5, R4, 0x80000000, R10, 0xb8, !PT ;  /* 0x8000000004057812 */ /* 0x000fc800078eb80a */
[----:B------:R-:W-:Y:S01]  /*5a50*/  FSEL R4, R4, R5, P0 ;  /* 0x0000000504047208 */ /* 0x000fe20000000000 */
[----:B------:R-:W-:Y:S06]  /*5a60*/  BRA `(.L_x_741) ;  /* 0x00000004004c7947 */ /* 0x000fec0003800000 */
.L_x_759:
[----:B------:R-:W-:-:S05]  /*5a70*/  IMAD.MOV.U32 R5, RZ, RZ, -0x9 ;  /* 0xfffffff7ff057424 */ /* 0x000fca00078e00ff */
[----:B------:R-:W-:-:S04]  /*5a80*/  VIADDMNMX.U32 R5, R16, R5, 0x2, PT ;  /* 0x0000000210057446 */ /* 0x000fc80003800005 */
[----:B------:R-:W-:-:S04]  /*5a90*/  SHF.L.U32 R5, R5, 0x2, RZ ;  /* 0x0000000205057819 */ /* 0x000fc800000006ff */
[----:B------:R-:W3:Y:S02]  /*5aa0*/  LDC R6, c[0x2][R5+0xa8] ;  /* 0x00802a0005067b82 */ /* 0x000ee40000000800 */
[----:B---3--:R-:W-:-:S04]  /*5ab0*/  SHF.R.S32.HI R7, RZ, 0x1f, R6 ;  /* 0x0000001fff077819 */ /* 0x008fc80000011406 */
.L_x_1699:
[----:B------:R-:W-:Y:S05]  /*5ac0*/  BRX R6 -0x5ad0                                                           (*"BRANCH_TARGETS .L_x_1700,.L_x_1701,.L_x_1702"*) ;  /* 0xffffffa4064c7949 */ /* 0x000fea000383ffff */
.L_x_1702:
[----:B------:R-:W-:-:S13]  /*5ad0*/  ISETP.NE.AND P0, PT, R16, 0xb, PT ;  /* 0x0000000b1000780c */ /* 0x000fda0003f05270 */
[----:B------:R-:W-:Y:S05]  /*5ae0*/  @P0 BRA `(.L_x_741) ;  /* 0x00000004002c0947 */ /* 0x000fea0003800000 */
[----:B------:R-:W-:Y:S01]  /*5af0*/  LOP3.LUT R4, R10, 0x80000000, R13, 0xb8, !PT ;  /* 0x800000000a047812 */ /* 0x000fe200078eb80d */
[----:B------:R-:W-:Y:S06]  /*5b00*/  BRA `(.L_x_741) ;  /* 0x0000000400247947 */ /* 0x000fec0003800000 */
.L_x_1701:
        /* <DEDUP_REMOVED lines=15> */
[----:B------:R-:W-:Y:S05]  /*5c00*/  CALL.REL.NOINC `($__internal_16_$__cuda_sm20_sqrt_rn_f32_slowpath) ;  /* 0x0000000000fc7944 */ /* 0x000fea0003c00000 */
[----:B------:R-:W-:Y:S05]  /*5c10*/  BRA `(.L_x_771) ;  /* 0x0000000000107947 */ /* 0x000fea0003800000 */
.L_x_770:
[----:B------:R-:W-:Y:S01]  /*5c20*/  FMUL.FTZ R11, R2, R7 ;  /* 0x00000007020b7220 */ /* 0x000fe20000410000 */
[----:B------:R-:W-:-:S03]  /*5c30*/  FMUL.FTZ R7, R7, 0.5 ;  /* 0x3f00000007077820 */ /* 0x000fc60000410000 */
[----:B------:R-:W-:-:S04]  /*5c40*/  FFMA R2, -R11, R11, R2 ;  /* 0x0000000b0b027223 */ /* 0x000fc80000000102 */
[----:B------:R-:W-:-:S07]  /*5c50*/  FFMA R2, R2, R7, R11 ;  /* 0x0000000702027223 */ /* 0x000fce000000000b */
.L_x_771:
[----:B------:R-:W-:Y:S05]  /*5c60*/  BSYNC.RECONVERGENT B0 ;  /* 0x0000000000007941 */ /* 0x000fea0003800200 */
.L_x_769:
[C---:B------:R-:W-:Y:S02]  /*5c70*/  FSETP.NEU.AND P0, PT, R9.reuse, RZ, PT ;  /* 0x000000ff0900720b */ /* 0x040fe40003f0d000 */
[----:B------:R-:W-:Y:S02]  /*5c80*/  LOP3.LUT R7, R6, 0x800000, RZ, 0xfc, !PT ;  /* 0x0080000006077812 */ /* 0x000fe400078efcff */
[----:B------:R-:W-:-:S09]  /*5c90*/  FSETP.NEU.AND P1, PT, R9, +INF , PT ;  /* 0x7f8000000900780b */ /* 0x000fd20003f2d000 */
[----:B------:R-:W-:-:S05]  /*5ca0*/  @P0 FMUL R5, R7, R2 ;  /* 0x0000000207050220 */ /* 0x000fca0000400000 */
[----:B------:R-:W-:Y:S01]  /*5cb0*/  FSEL R4, R5, +INF , P1 ;  /* 0x7f80000005047808 */ /* 0x000fe20000800000 */
[----:B------:R-:W-:Y:S06]  /*5cc0*/  BRA `(.L_x_741) ;  /* 0x0000000000b47947 */ /* 0x000fec0003800000 */
.L_x_1700:
        /* <DEDUP_REMOVED lines=15> */
[----:B------:R-:W-:Y:S05]  /*5dc0*/  CALL.REL.NOINC `($__internal_17_$__cuda_sm3x_div_rn_noftz_f32_slowpath) ;  /* 0x0000000000e47944 */ /* 0x000fea0003c00000 */
[----:B------:R-:W-:-:S07]  /*5dd0*/  MOV R4, R2 ;  /* 0x0000000200047202 */ /* 0x000fce0000000f00 */
.L_x_773:
[----:B------:R-:W-:Y:S05]  /*5de0*/  BSYNC.RECONVERGENT B0 ;  /* 0x0000000000007941 */ /* 0x000fea0003800200 */
.L_x_772:
[----:B------:R-:W-:Y:S02]  /*5df0*/  IMAD.MOV.U32 R7, RZ, RZ, 0x3b33710b ;  /* 0x3b33710bff077424 */ /* 0x000fe400078e00ff */
[----:B------:R-:W-:Y:S01]  /*5e00*/  FMUL R2, R4, R4 ;  /* 0x0000000404027220 */ /* 0x000fe20000400000 */
[----:B------:R-:W0:Y:S01]  /*5e10*/  LDCU UR6, c[0x0][0x390] ;  /* 0x00007200ff0677ac */ /* 0x000e220008000800 */
[----:B------:R-:W-:Y:S02]  /*5e20*/  IMAD.MOV.U32 R6, RZ, RZ, 0x3f6ee581 ;  /* 0x3f6ee581ff067424 */ /* 0x000fe400078e00ff */
[----:B------:R-:W-:-:S04]  /*5e30*/  FFMA R7, R2, R7, -0.015681877732276916504 ;  /* 0xbc80774802077423 */ /* 0x000fc80000000007 */
[----:B------:R-:W-:-:S04]  /*5e40*/  FFMA R7, R2, R7, 0.042200751602649688721 ;  /* 0x3d2cdab202077423 */ /* 0x000fc80000000007 */
[----:B------:R-:W-:-:S04]  /*5e50*/  FFMA R7, R2, R7, -0.074792981147766113281 ;  /* 0xbd992d1002077423 */ /* 0x000fc80000000007 */
[----:B------:R-:W-:Y:S01]  /*5e60*/  FFMA R7, R2, R7, 0.10640415549278259277 ;  /* 0x3dd9ea6c02077423 */ /* 0x000fe20000000007 */
[----:B0-----:R-:W-:-:S03]  /*5e70*/  FSETP.NEU.AND P2, PT, |R10|, |UR6|, PT ;  /* 0x400000060a007c0b */ /* 0x001fc6000bf4d200 */
        /* <DEDUP_REMOVED lines=9> */
[----:B------:R-:W-:Y:S02]  /*5f10*/  FSEL R7, R7, -R7, P0 ;  /* 0x8000000707077208 */ /* 0x000fe40000000000 */
[----:B------:R-:W-:-:S03]  /*5f20*/  FSETP.NEU.AND P0, PT, R5, RZ, PT ;  /* 0x000000ff0500720b */ /* 0x000fc60003f0d000 */
[----:B------:R-:W-:Y:S01]  /*5f30*/  @!P1 FFMA R9, R4, 1.6832555532455444336, R7 ;  /* 0x3fd774eb04099823 */ /* 0x000fe20000000007 */
[----:B------:R-:W-:Y:S01]  /*5f40*/  FADD R4, |R10|, |UR6| ;  /* 0x400000060a047e21 */ /* 0x000fe20008000200 */
[----:B------:R-:W-:-:S08]  /*5f50*/  @!P2 FSEL R9, R2, 0.78539818525314331055, !P1 ;  /* 0x3f490fdb0209a808 */ /* 0x000fd00004800000 */
[----:B------:R-:W-:Y:S02]  /*5f60*/  @!P0 FSEL R9, RZ, 3.1415927410125732422, P1 ;  /* 0x40490fdbff098808 */ /* 0x000fe40000800000 */
[----:B------:R-:W-:Y:S02]  /*5f70*/  FSETP.NAN.AND P0, PT, R4, R4, PT ;  /* 0x000000040400720b */ /* 0x000fe40003f08000 */
[----:B------:R-:W-:-:S04]  /*5f80*/  LOP3.LUT R9, R9, 0x80000000, R10, 0xb8, !PT ;  /* 0x8000000009097812 */ /* 0x000fc800078eb80a */
[----:B------:R-:W-:-:S07]  /*5f90*/  FSEL R4, R4, R9, P0 ;  /* 0x0000000904047208 */ /* 0x000fce0000000000 */
.L_x_741:
[----:B------:R-:W0:Y:S01]  /*5fa0*/  LDCU.64 UR6, c[0x0][0x380] ;  /* 0x00007000ff0677ac */ /* 0x000e220008000a00 */
[----:B------:R-:W-:Y:S02]  /*5fb0*/  F2FP.F16.F32.PACK_AB R4, RZ, R4 ;  /* 0x00000004ff04723e */ /* 0x000fe400000000ff */
[----:B0-----:R-:W-:-:S04]  /*5fc0*/  IADD3 R2, P0, PT, R3, UR6, RZ ;  /* 0x0000000603027c10 */ /* 0x001fc8000ff1e0ff */
[----:B------:R-:W-:-:S05]  /*5fd0*/  IADD3.X R3, PT, PT, R0, UR7, RZ, P0, !PT ;  /* 0x0000000700037c10 */ /* 0x000fca00087fe4ff */
[----:B------:R-:W-:Y:S01]  /*5fe0*/  STG.E.U16 desc[UR4][R2.64], R4 ;  /* 0x0000000402007986 */ /* 0x000fe2000c101504 */
[----:B------:R-:W-:Y:S05]  /*5ff0*/  EXIT ;  /* 0x000000000000794d */ /* 0x000fea0003800000 */
        .weak           $__internal_16_$__cuda_sm20_sqrt_rn_f32_slowpath
        .type           $__internal_16_$__cuda_sm20_sqrt_rn_f32_slowpath,@function
        .size           $__internal_16_$__cuda_sm20_sqrt_rn_f32_slowpath,($__internal_17_$__cuda_sm3x_div_rn_noftz_f32_slowpath - $__internal_16_$__cuda_sm20_sqrt_rn_f32_slowpath)
$__internal_16_$__cuda_sm20_sqrt_rn_f32_slowpath:
        /* <DEDUP_REMOVED lines=16> */
[----:B------:R-:W-:-:S03]  /*6100*/  @!P0 MOV R17, R2 ;  /* 0x0000000200118202 */ /* 0x000fc60000000f00 */
[----:B------:R-:W-:-:S04]  /*6110*/  @P0 FFMA R13, R21, R13, R4 ;  /* 0x0000000d150d0223 */ /* 0x000fc80000000004 */
[----:B------:R-:W-:-:S07]  /*6120*/  @P0 FMUL.FTZ R17, R13, 2.3283064365386962891e-10 ;  /* 0x2f8000000d110820 */ /* 0x000fce0000410000 */
.L_x_774:
[----:B------:R-:W-:Y:S02]  /*6130*/  IMAD.MOV.U32 R2, RZ, RZ, R17 ;  /* 0x000000ffff027224 */ /* 0x000fe400078e0011 */
[----:B------:R-:W-:-:S04]  /*6140*/  IMAD.MOV.U32 R17, RZ, RZ, 0x0 ;  /* 0x00000000ff117424 */ /* 0x000fc800078e00ff */
[----:B------:R-:W-:Y:S05]  /*6150*/  RET.REL.NODEC R16 `(binary_vs_half_kernel) ;  /* 0xffffff9c10a87950 */ /* 0x000fea0003c3ffff */
        .weak           $__internal_17_$__cuda_sm3x_div_rn_noftz_f32_slowpath
        .type           $__internal_17_$__cuda_sm3x_div_rn_noftz_f32_slowpath,@function
        .size           $__internal_17_$__cuda_sm3x_div_rn_noftz_f32_slowpath,(.L_x_1988 - $__internal_17_$__cuda_sm3x_div_rn_noftz_f32_slowpath)
$__internal_17_$__cuda_sm3x_div_rn_noftz_f32_slowpath:
[--C-:B------:R-:W-:Y:S01]  /*6160*/  SHF.R.U32.HI R13, RZ, 0x17, R17.reuse ;  /* 0x00000017ff0d7819 */ /* 0x100fe20000011611 */
[----:B------:R-:W-:Y:S01]  /*6170*/  BSSY.RECONVERGENT B2, `(.L_x_775) ;  /* 0x0000063000027945 */ /* 0x000fe20003800200 */
[----:B------:R-:W-:Y:S01]  /*6180*/  SHF.R.U32.HI R18, RZ, 0x17, R2 ;  /* 0x00000017ff127819 */ /* 0x000fe20000011602 */
[----:B------:R-:W-:Y:S01]  /*6190*/  IMAD.MOV.U32 R21, RZ, RZ, R17 ;  /* 0x000000ffff157224 */ /* 0x000fe200078e0011 */
[----:B------:R-:W-:Y:S02]  /*61a0*/  LOP3.LUT R13, R13, 0xff, RZ, 0xc0, !PT ;  /* 0x000000ff0d0d7812 */ /* 0x000fe400078ec0ff */
[----:B------:R-:W-:Y:S02]  /*61b0*/  LOP3.LUT R18, R18, 0xff, RZ, 0xc0, !PT ;  /* 0x000000ff12127812 */ /* 0x000fe400078ec0ff */
[----:B------:R-:W-:-:S03]  /*61c0*/  IADD3 R19, PT, PT, R13, -0x1, RZ ;  /* 0xffffffff0d137810 */ /* 0x000fc60007ffe0ff */
[----:B------:R-:W-:Y:S01]  /*61d0*/  VIADD R20, R18, 0xffffffff ;  /* 0xffffffff12147836 */ /* 0x000fe20000000000 */
[----:B------:R-:W-:-:S04]  /*61e0*/  ISETP.GT.U32.AND P2, PT, R19, 0xfd, PT ;  /* 0x000000fd1300780c */ /* 0x000fc80003f44070 */
[----:B------:R-:W-:-:S13]  /*61f0*/  ISETP.GT.U32.OR P2, PT, R20, 0xfd, P2 ;  /* 0x000000fd1400780c */ /* 0x000fda0001744470 */
[----:B------:R-:W-:Y:S01]  /*6200*/  @!P2 MOV R16, RZ ;  /* 0x000000ff0010a202 */ /* 0x000fe20000000f00 */
        /* <DEDUP_REMOVED lines=19> */
[----:B------:R-:W-:Y:S01]  /*6340*/  @P2 IMAD.MOV.U32 R16, RZ, RZ, RZ ;  /* 0x000000ffff102224 */ /* 0x000fe200078e00ff */
[----:B------:R-:W-:Y:S01]  /*6350*/  @!P2 MOV R16, 0xffffffc0 ;  /* 0xffffffc00010a802 */ /* 0x000fe20000000f00 */
[----:B------:R-:W-:Y:S01]  /*6360*/  @!P2 FFMA R2, R2, 1.84467440737095516160e+19, RZ ;  /* 0x5f8000000202a823 */ /* 0x000fe200000000ff */
[----:B------:R-:W-:-:S03]  /*6370*/  @!P3 FFMA R21, R17, 1.84467440737095516160e+19, RZ ;  /* 0x5f8000001115b823 */ /* 0x000fc600000000ff */
[----:B------:R-:W-:-:S07]  /*6380*/  @!P3 VIADD R16, R16, 0x40 ;  /* 0x000000401010b836 */ /* 0x000fce0000000000 */
.L_x_776:
[----:B------:R-:W-:Y:S01]  /*6390*/  LEA R20, R13, 0xc0800000, 0x17 ;  /* 0xc08000000d147811 */ /* 0x000fe200078eb8ff */
[----:B------:R-:W-:Y:S01]  /*63a0*/  VIADD R18, R18, 0xffffff81 ;  /* 0xffffff8112127836 */ /* 0x000fe20000000000 */
[----:B------:R-:W-:Y:S02]  /*63b0*/  BSSY.RECONVERGENT B3, `(.L_x_781) ;  /* 0x0000035000037945 */ /* 0x000fe40003800200 */
[----:B------:R-:W-:Y:S01]  /*63c0*/  IADD3 R23, PT, PT, -R20, R21, RZ ;  /* 0x0000001514177210 */ /* 0x000fe20007ffe1ff */
[----:B------:R-:W-:-:S03]  /*63d0*/  IMAD R2, R18, -0x800000, R2 ;  /* 0xff80000012027824 */ /* 0x000fc600078e0202 */
[----:B------:R0:W1:Y:S01]  /*63e0*/  MUFU.RCP R20, R23 ;  /* 0x0000001700147308 */ /* 0x0000620000001000 */
[----:B------:R-:W-:Y:S01]  /*63f0*/  FADD.FTZ R19, -R23, -RZ ;  /* 0x800000ff17137221 */ /* 0x000fe20000010100 */
[----:B0-----:R-:W-:-:S04]  /*6400*/  IADD3 R23, PT, PT, R18, 0x7f, -R13 ;  /* 0x0000007f12177810 */ /* 0x001fc80007ffe80d */
[----:B------:R-:W-:Y:S01]  /*6410*/  IADD3 R23, PT, PT, R23, R16, RZ ;  /* 0x0000001017177210 */ /* 0x000fe20007ffe0ff */
[----:B-1----:R-:W-:-:S04]  /*6420*/  FFMA R21, R20, R19, 1 ;  /* 0x3f80000014157423 */ /* 0x002fc80000000013 */
        /* <DEDUP_REMOVED lines=8> */
[----:B------:R-:W-:-:S05]  /*64b0*/  IMAD.IADD R13, R16, 0x1, R23 ;  /* 0x00000001100d7824 */ /* 0x000fca00078e0217 */
        /* <DEDUP_REMOVED lines=14> */
[C---:B------:R-:W-:Y:S02]  /*65a0*/  ISETP.NE.AND P2, PT, R13.reuse, RZ, PT ;  /* 0x000000ff0d00720c */ /* 0x040fe40003f45270 */
[----:B------:R-:W-:Y:S02]  /*65b0*/  LOP3.LUT R16, R16, 0x7fffff, RZ, 0xc0, !PT ;  /* 0x007fffff10107812 */ /* 0x000fe400078ec0ff */
        /* <DEDUP_REMOVED lines=16> */
.L_x_783:
[----:B------:R-:W-:-:S04]  /*66c0*/  LOP3.LUT R2, R2, 0x80000000, RZ, 0xc0, !PT ;  /* 0x8000000002027812 */ /* 0x000fc800078ec0ff */
[----:B------:R-:W-:Y:S01]  /*66d0*/  LOP3.LUT R2, R2, 0x7f800000, RZ, 0xfc, !PT ;  /* 0x7f80000002027812 */ /* 0x000fe200078efcff */
[----:B------:R-:W-:Y:S06]  /*66e0*/  BRA `(.L_x_784) ;  /* 0x0000000000047947 */ /* 0x000fec0003800000 */
.L_x_782:
[----:B------:R-:W-:-:S07]  /*66f0*/  LEA R2, R23, R2, 0x17 ;  /* 0x0000000217027211 */ /* 0x000fce00078eb8ff */
.L_x_784:
[----:B------:R-:W-:Y:S05]  /*6700*/  BSYNC.RECONVERGENT B3 ;  /* 0x0000000000037941 */ /* 0x000fea0003800200 */
.L_x_781:
[----:B------:R-:W-:Y:S05]  /*6710*/  BRA `(.L_x_785) ;  /* 0x0000000000207947 */ /* 0x000fea0003800000 */
.L_x_780:
[----:B------:R-:W-:-:S04]  /*6720*/  LOP3.LUT R2, R21, 0x80000000, R2, 0x48, !PT ;  /* 0x8000000015027812 */ /* 0x000fc800078e4802 */
[----:B------:R-:W-:Y:S01]  /*6730*/  LOP3.LUT R2, R2, 0x7f800000, RZ, 0xfc, !PT ;  /* 0x7f80000002027812 */ /* 0x000fe200078efcff */
[----:B------:R-:W-:Y:S06]  /*6740*/  BRA `(.L_x_785) ;  /* 0x0000000000147947 */ /* 0x000fec0003800000 */
.L_x_779:
[----:B------:R-:W-:Y:S01]  /*6750*/  LOP3.LUT R2, R21, 0x80000000, R2, 0x48, !PT ;  /* 0x8000000015027812 */ /* 0x000fe200078e4802 */
[----:B------:R-:W-:Y:S06]  /*6760*/  BRA `(.L_x_785) ;  /* 0x00000000000c7947 */ /* 0x000fec0003800000 */
.L_x_778:
[----:B------:R-:W0:Y:S01]  /*6770*/  MUFU.RSQ R2, -QNAN ;  /* 0xffc0000000027908 */ /* 0x000e220000001400 */
[----:B------:R-:W-:Y:S05]  /*6780*/  BRA `(.L_x_785) ;  /* 0x0000000000047947 */ /* 0x000fea0003800000 */
.L_x_777:
[----:B------:R-:W-:-:S07]  /*6790*/  FADD.FTZ R2, R2, R17 ;  /* 0x0000001102027221 */ /* 0x000fce0000010000 */
.L_x_785:
[----:B------:R-:W-:Y:S05]  /*67a0*/  BSYNC.RECONVERGENT B2 ;  /* 0x0000000000027941 */ /* 0x000fea0003800200 */
.L_x_775:
[----:B------:R-:W-:Y:S02]  /*67b0*/  HFMA2 R19, -RZ, RZ, 0, 0 ;  /* 0x00000000ff137431 */ /* 0x000fe400000001ff */
[----:B------:R-:W-:-:S04]  /*67c0*/  IMAD.MOV.U32 R18, RZ, RZ, R4 ;  /* 0x000000ffff127224 */ /* 0x000fc800078e0004 */
[----:B0-----:R-:W-:Y:S05]  /*67d0*/  RET.REL.NODEC R18 `(binary_vs_half_kernel) ;  /* 0xffffff9812087950 */ /* 0x001fea0003c3ffff */
.L_x_786:
        /* <DEDUP_REMOVED lines=10> */
.L_x_1988:


//--------------------- .text.binary_ss_half_kernel --------------------------
	.section	.text.binary_ss_half_kernel,"ax",@progbits
	.align	128
        .global         binary_ss_half_kernel
        .type           binary_ss_half_kernel,@function
        .size           binary_ss_half_kernel,(.L_x_1990 - binary_ss_half_kernel)
        .other          binary_ss_half_kernel,@"STO_CUDA_ENTRY STV_DEFAULT"
binary_ss_half_kernel:
.text.binary_ss_half_kernel:
        /* <DEDUP_REMOVED lines=14> */
[C---:B------:R-:W-:Y:S01]  /*00e0*/  SHF.L.U32 R11, R12.reuse, 0x1, RZ ;  /* 0x000000010c0b7819 */ /* 0x040fe200000006ff */
[----:B------:R-:W1:Y:S01]  /*00f0*/  LDC R8, c[0x0][0x3a0] ;  /* 0x0000e800ff087b82 */ /* 0x000e620000000800 */
[----:B------:R-:W-:Y:S01]  /*0100*/  SHF.L.U64.HI R14, R12, 0x1, R13 ;  /* 0x000000010c0e7819 */ /* 0x000fe2000001020d */
[----:B------:R-:W2:Y:S01]  /*0110*/  LDCU.64 UR8, c[0x0][0x390] ;  /* 0x00007200ff0877ac */ /* 0x000ea20008000a00 */
[C---:B0-----:R-:W-:Y:S02]  /*0120*/  IADD3 R4, P0, PT, R11.reuse, UR6, RZ ;  /* 0x000000060b047c10 */ /* 0x041fe4000ff1e0ff */
[----:B--2---:R-:W-:Y:S02]  /*0130*/  IADD3 R6, P1, PT, R11, UR8, RZ ;  /* 0x000000080b067c10 */ /* 0x004fe4000ff3e0ff */
[C---:B------:R-:W-:Y:S02]  /*0140*/  IADD3.X R5, PT, PT, R14.reuse, UR7, RZ, P0, !PT ;  /* 0x000000070e057c10 */ /* 0x040fe400087fe4ff */
[----:B------:R-:W-:-:S03]  /*0150*/  IADD3.X R7, PT, PT, R14, UR9, RZ, P1, !PT ;  /* 0x000000090e077c10 */ /* 0x000fc60008ffe4ff */
[----:B------:R-:W2:Y:S04]  /*0160*/  LDG.E.U16.CONSTANT R2, desc[UR4][R4.64] ;  /* 0x0000000404027981 */ /* 0x000ea8000c1e9500 */
[----:B------:R-:W3:Y:S01]  /*0170*/  LDG.E.U16.CONSTANT R6, desc[UR4][R6.64] ;  /* 0x0000000406067981 */ /* 0x000ee2000c1e9500 */
[----:B-1----:R-:W-:Y:S01]  /*0180*/  ISETP.GT.AND P0, PT, R8, 0x5, PT ;  /* 0x000000050800780c */ /* 0x002fe20003f04270 */
[----:B------:R-:W-:Y:S01]  /*0190*/  BSSY.RECONVERGENT B0, `(.L_x_789) ;  /* 0x000016e000007945 */ /* 0x000fe20003800200 */
[----:B------:R-:W-:Y:S02]  /*01a0*/  IMAD.MOV.U32 R0, RZ, RZ, RZ ;  /* 0x000000ffff007224 */ /* 0x000fe400078e00ff */
[----:B--2---:R-:W-:Y:S02]  /*01b0*/  HADD2.F32 R2, -RZ, R2.H0_H0 ;  /* 0x20000002ff027230 */ /* 0x004fe40000004100 */
[----:B---3--:R-:W-:-:S07]  /*01c0*/  HADD2.F32 R15, -RZ, R6.H0_H0 ;  /* 0x20000006ff0f7230 */ /* 0x008fce0000004100 */
[----:B------:R-:W-:Y:S05]  /*01d0*/  @P0 BRA `(.L_x_790) ;  /* 0x0000000c00140947 */ /* 0x000fea0003800000 */
[----:B------:R-:W-:-:S13]  /*01e0*/  ISETP.GT.AND P0, PT, R8, 0x2, PT ;  /* 0x000000020800780c */ /* 0x000fda0003f04270 */
[----:B------:R-:W-:Y:S05]  /*01f0*/  @P0 BRA `(.L_x_791) ;  /* 0x00000000002c0947 */ /* 0x000fea0003800000 */
[----:B------:R-:W-:-:S05]  /*0200*/  VIMNMX.U32 R4, PT, PT, R8, 0x3, PT ;  /* 0x0000000308047848 */ /* 0x000fca0003fe0000 */
[----:B------:R-:W-:-:S04]  /*0210*/  IMAD.SHL.U32 R6, R4, 0x4, RZ ;  /* 0x0000000404067824 */ /* 0x000fc800078e00ff */
[----:B------:R-:W0:Y:S02]  /*0220*/  LDC R4, c[0x2][R6] ;  /* 0x0080000006047b82 */ /* 0x000e240000000800 */
[----:B0-----:R-:W-:-:S04]  /*0230*/  SHF.R.S32.HI R5, RZ, 0x1f, R4 ;  /* 0x0000001fff057819 */ /* 0x001fc80000011404 */
.L_x_1703:
[----:B------:R-:W-:Y:S05]  /*0240*/  BRX R4 -0x250                                                            (*"BRANCH_TARGETS .L_x_1704,.L_x_1705,.L_x_1706,.L_x_792"*) ;  /* 0xfffffffc046c7949 */ /* 0x000fea000383ffff */
.L_x_1706:
[----:B------:R-:W-:Y:S01]  /*0250*/  FMUL R0, R2, R15 ;  /* 0x0000000f02007220 */ /* 0x000fe20000400000 */
[----:B------:R-:W-:Y:S06]  /*0260*/  BRA `(.L_x_792) ;  /* 0x0000001400807947 */ /* 0x000fec0003800000 */
.L_x_1704:
[----:B------:R-:W-:Y:S01]  /*0270*/  FADD R0, R2, R15 ;  /* 0x0000000f02007221 */ /* 0x000fe20000000000 */
[----:B------:R-:W-:Y:S06]  /*0280*/  BRA `(.L_x_792) ;  /* 0x0000001400787947 */ /* 0x000fec0003800000 */
.L_x_1705:
[----:B------:R-:W-:Y:S01]  /*0290*/  FADD R0, R2, -R15 ;  /* 0x8000000f02007221 */ /* 0x000fe20000000000 */
[----:B------:R-:W-:Y:S06]  /*02a0*/  BRA `(.L_x_792) ;  /* 0x0000001400707947 */ /* 0x000fec0003800000 */
.L_x_791:
        /* <DEDUP_REMOVED lines=40> */
.L_x_799:
[----:B------:R-:W-:Y:S05]  /*0530*/  BSYNC.RECONVERGENT B3 ;  /* 0x0000000000037941 */ /* 0x000fea0003800200 */
.L_x_798:
[----:B------:R-:W-:Y:S01]  /*0540*/  FFMA R0, -|R15|, R5, R0 ;  /* 0x000000050f007223 */ /* 0x000fe20000000300 */
[----:B------:R-:W-:Y:S06]  /*0550*/  BRA `(.L_x_796) ;  /* 0x0000000000787947 */ /* 0x000fec0003800000 */
.L_x_797:
[----:B------:R-:W-:Y:S01]  /*0560*/  LOP3.LUT R7, R5, 0xff800000, RZ, 0xc0, !PT ;  /* 0xff80000005077812 */ /* 0x000fe200078ec0ff */
[----:B------:R-:W-:Y:S01]  /*0570*/  BSSY.RECONVERGENT B3, `(.L_x_800) ;  /* 0x000001a000037945 */ /* 0x000fe20003800200 */
[----:B------:R-:W-:Y:S02]  /*0580*/  FSETP.GT.AND P2, PT, |R15|, RZ, PT ;  /* 0x000000ff0f00720b */ /* 0x000fe40003f44200 */
[C---:B------:R-:W-:Y:S02]  /*0590*/  IADD3 R6, PT, PT, R0.reuse, 0xb800000, -R7 ;  /* 0x0b80000000067810 */ /* 0x040fe40007ffe807 */
[----:B------:R-:W-:Y:S02]  /*05a0*/  LOP3.LUT R4, R0, 0x7fffff, RZ, 0xc0, !PT ;  /* 0x007fffff00047812 */ /* 0x000fe400078ec0ff */
[----:B------:R-:W-:Y:S02]  /*05b0*/  LOP3.LUT P1, R6, R6, 0xff800000, RZ, 0xc0, !PT ;  /* 0xff80000006067812 */ /* 0x000fe4000782c0ff */
[----:B------:R-:W-:-:S02]  /*05c0*/  ISETP.GT.U32.AND P0, PT, R0, 0x7f7fffff, PT ;  /* 0x7f7fffff0000780c */ /* 0x000fc40003f04070 */
[----:B------:R-:W-:Y:S02]  /*05d0*/  FSEL R7, R7, +QNAN , P2 ;  /* 0x7fffffff07077808 */ /* 0x000fe40001000000 */
[----:B------:R-:W-:Y:S02]  /*05e0*/  LOP3.LUT R4, R4, 0x3f800000, RZ, 0xfc, !PT ;  /* 0x3f80000004047812 */ /* 0x000fe400078efcff */
[----:B------:R-:W-:-:S05]  /*05f0*/  FSEL R10, R7, +QNAN , !P0 ;  /* 0x7fffffff070a7808 */ /* 0x000fca0004000000 */
[----:B------:R-:W-:Y:S05]  /*0600*/  @!P1 BRA `(.L_x_801) ;  /* 0x0000000000409947 */ /* 0x000fea0003800000 */
[----:B------:R-:W-:-:S04]  /*0610*/  LOP3.LUT R5, R5, 0x7fffff, RZ, 0xc0, !PT ;  /* 0x007fffff05057812 */ /* 0x000fc800078ec0ff */
[----:B------:R-:W-:-:S04]  /*0620*/  LOP3.LUT R5, R5, 0x3f800000, RZ, 0xfc, !PT ;  /* 0x3f80000005057812 */ /* 0x000fc800078efcff */
[----:B------:R0:W1:Y:S03]  /*0630*/  MUFU.RCP R0, R5 ;  /* 0x0000000500007308 */ /* 0x0000660000001000 */
.L_x_802:
        /* <DEDUP_REMOVED lines=13> */
.L_x_801:
[----:B------:R-:W-:Y:S05]  /*0710*/  BSYNC.RECONVERGENT B3 ;  /* 0x0000000000037941 */ /* 0x000fea0003800200 */
.L_x_800:
[----:B0-----:R-:W-:-:S04]  /*0720*/  FMUL R5, R4, 1.1920928955078125e-07 ;  /* 0x3400000004057820 */ /* 0x001fc80000400000 */
[----:B------:R-:W-:-:S07]  /*0730*/  FMUL R0, R10, R5 ;  /* 0x000000050a007220 */ /* 0x000fce0000400000 */
.L_x_796:
[----:B------:R-:W-:Y:S05]  /*0740*/  BSYNC.RECONVERGENT B2 ;  /* 0x0000000000027941 */ /* 0x000fea0003800200 */
.L_x_795:
[C---:B------:R-:W-:Y:S02]  /*0750*/  FSETP.NAN.AND P0, PT, |R0|.reuse, |R0|, PT ;  /* 0x400000000000720b */ /* 0x040fe40003f08200 */
[----:B------:R-:W-:-:S04]  /*0760*/  LOP3.LUT R5, R0, 0x80000000, R2, 0xb8, !PT ;  /* 0x8000000000057812 */ /* 0x000fc800078eb802 */
[----:B------:R-:W-:Y:S01]  /*0770*/  FSEL R0, R0, R5, P0 ;  /* 0x0000000500007208 */ /* 0x000fe20000000000 */
[----:B------:R-:W-:Y:S06]  /*0780*/  BRA `(.L_x_792) ;  /* 0x0000001000387947 */ /* 0x000fec0003800000 */
.L_x_794:
[C---:B------:R-:W-:Y:S01]  /*0790*/  FMUL R5, |R2|.reuse, 16777216 ;  /* 0x4b80000002057820 */ /* 0x040fe20000400200 */
[----:B------:R-:W-:Y:S01]  /*07a0*/  FSETP.GEU.AND P0, PT, |R2|, 1.175494350822287508e-38, PT ;  /* 0x008000000200780b */ /* 0x000fe20003f0e200 */
[----:B------:R-:W-:-:S03]  /*07b0*/  HFMA2 R17, -RZ, RZ, 0.771484375, 0.21533203125 ;  /* 0x3a2c32e4ff117431 */ /* 0x000fc600000001ff */
        /* <DEDUP_REMOVED lines=39> */
[----:B------:R-:W1:Y:S01]  /*0a30*/  F2I.NTZ R6, R4 ;  /* 0x0000000400067305 */ /* 0x000e620000203100 */
[----:B0-----:R-:W-:Y:S01]  /*0a40*/  FADD R5, R4, -R7 ;  /* 0x8000000704057221 */ /* 0x001fe20000000000 */
[----:B------:R-:W-:-:S03]  /*0a50*/  FSETP.GT.AND P0, PT, R7, RZ, PT ;  /* 0x000000ff0700720b */ /* 0x000fc60003f04000 */
[----:B------:R-:W-:Y:S01]  /*0a60*/  FADD R0, R0, R5 ;  /* 0x0000000500007221 */ /* 0x000fe20000000000 */
[----:B------:R-:W-:Y:S02]  /*0a70*/  SEL R7, RZ, 0x83000000, P0 ;  /* 0x83000000ff077807 */ /* 0x000fe40000000000 */
[----:B------:R-:W-:Y:S01]  /*0a80*/  FSETP.NEU.AND P0, PT, R15, RZ, PT ;  /* 0x000000ff0f00720b */ /* 0x000fe20003f0d000 */
[----:B------:R-:W-:-:S03]  /*0a90*/  FFMA R5, R0, R9, 0.0013391353422775864601 ;  /* 0x3aaf85ed00057423 */ /* 0x000fc60000000009 */
[----:B------:R-:W-:Y:S01]  /*0aa0*/  FSETP.EQ.OR P0, PT, R2, 1, !P0 ;  /* 0x3f8000000200780b */ /* 0x000fe20004702400 */
[----:B------:R-:W-:-:S04]  /*0ab0*/  FFMA R5, R0, R5, 0.0096188392490148544312 ;  /* 0x3c1d985600057423 */ /* 0x000fc80000000005 */
[----:B------:R-:W-:-:S04]  /*0ac0*/  FFMA R5, R0, R5, 0.055503588169813156128 ;  /* 0x3d6357bb00057423 */ /* 0x000fc80000000005 */
[----:B------:R-:W-:Y:S01]  /*0ad0*/  FFMA R9, R0, R5, 0.24022644758224487305 ;  /* 0x3e75fdec00097423 */ /* 0x000fe20000000005 */
[----:B------:R-:W-:-:S03]  /*0ae0*/  FMUL R5, R15, 0.5 ;  /* 0x3f0000000f057820 */ /* 0x000fc60000400000 */
[----:B------:R-:W-:-:S03]  /*0af0*/  FFMA R9, R0, R9, 0.69314718246459960938 ;  /* 0x3f31721800097423 */ /* 0x000fc60000000009 */
[----:B------:R-:W0:Y:S01]  /*0b00*/  FRND.TRUNC R5, R5 ;  /* 0x0000000500057307 */ /* 0x000e22000020d000 */
[----:B------:R-:W-:Y:S01]  /*0b10*/  FFMA R9, R0, R9, 1 ;  /* 0x3f80000000097423 */ /* 0x000fe20000000009 */
[----:B------:R-:W-:Y:S01]  /*0b20*/  VIADD R0, R7, 0x7f000000 ;  /* 0x7f00000007007836 */ /* 0x000fe20000000000 */
[----:B-1----:R-:W-:-:S03]  /*0b30*/  LEA R7, R6, -R7, 0x17 ;  /* 0x8000000706077211 */ /* 0x002fc600078eb8ff */
[----:B------:R-:W-:-:S04]  /*0b40*/  FMUL R0, R9, R0 ;  /* 0x0000000009007220 */ /* 0x000fc80000400000 */
[----:B------:R-:W-:Y:S01]  /*0b50*/  FMUL R7, R0, R7 ;  /* 0x0000000700077220 */ /* 0x000fe20000400000 */
[----:B------:R-:W-:Y:S01]  /*0b60*/  IMAD.MOV.U32 R0, RZ, RZ, 0x3f800000 ;  /* 0x3f800000ff007424 */ /* 0x000fe200078e00ff */
[----:B------:R-:W-:Y:S01]  /*0b70*/  @P1 FSEL R7, RZ, +INF , !P2 ;  /* 0x7f800000ff071808 */ /* 0x000fe20005000000 */
[----:B0-----:R-:W-:Y:S01]  /*0b80*/  FADD R4, R5, R5 ;  /* 0x0000000505047221 */ /* 0x001fe20000000000 */
[----:B------:R-:W-:Y:S06]  /*0b90*/  @P0 BRA `(.L_x_792) ;  /* 0x0000000c00340947 */ /* 0x000fec0003800000 */
[----:B------:R-:W-:-:S04]  /*0ba0*/  FSETP.NAN.AND P0, PT, |R15|, |R15|, PT ;  /* 0x4000000f0f00720b */ /* 0x000fc80003f08200 */
[----:B------:R-:W-:-:S13]  /*0bb0*/  FSETP.NUM.AND P0, PT, |R2|, |R2|, !P0 ;  /* 0x400000020200720b */ /* 0x000fda0004707200 */
[----:B------:R-:W-:Y:S01]  /*0bc0*/  @!P0 FADD R0, R2, R15 ;  /* 0x0000000f02008221 */ /* 0x000fe20000000000 */
[----:B------:R-:W-:Y:S06]  /*0bd0*/  @!P0 BRA `(.L_x_792) ;  /* 0x0000000c00248947 */ /* 0x000fec0003800000 */
[----:B------:R-:W-:Y:S01]  /*0be0*/  FSETP.NEU.AND P0, PT, |R2|, +INF , PT ;  /* 0x7f8000000200780b */ /* 0x000fe20003f0d200 */
[----:B------:R-:W-:-:S03]  /*0bf0*/  FADD R4, R15, -R4 ;  /* 0x800000040f047221 */ /* 0x000fc60000000000 */
        /* <DEDUP_REMOVED lines=15> */
[----:B------:R-:W-:Y:S02]  /*0cf0*/  FSETP.NEU.AND P1, PT, |R4|, 1, PT ;  /* 0x3f8000000400780b */ /* 0x000fe40003f2d200 */
[----:B0-----:R-:W-:Y:S02]  /*0d00*/  FSETP.NEU.AND P0, PT, R15, R0, PT ;  /* 0x000000000f00720b */ /* 0x001fe40003f0d000 */
[----:B------:R-:W-:-:S04]  /*0d10*/  FSEL R0, R7, -R7, P1 ;  /* 0x8000000707007208 */ /* 0x000fc80000800000 */
[----:B------:R-:W-:Y:S01]  /*0d20*/  FSEL R0, R0, +QNAN , !P0 ;  /* 0x7fffffff00007808 */ /* 0x000fe20004000000 */
[----:B------:R-:W-:Y:S06]  /*0d30*/  BRA `(.L_x_792) ;  /* 0x0000000800cc7947 */ /* 0x000fec0003800000 */
.L_x_793:
[----:B------:R-:W0:Y:S01]  /*0d40*/  MUFU.RCP R0, R15 ;  /* 0x0000000f00007308 */ /* 0x000e220000001000 */
        /* <DEDUP_REMOVED lines=11> */
[----:B------:R-:W-:Y:S05]  /*0e00*/  CALL.REL.NOINC `($__internal_19_$__cuda_sm3x_div_rn_noftz_f32_slowpath) ;  /* 0x00000054009c7944 */ /* 0x000fea0003c00000 */
.L_x_804:
[----:B------:R-:W-:Y:S05]  /*0e10*/  BSYNC.RECONVERGENT B4 ;  /* 0x0000000000047941 */ /* 0x000fea0003800200 */
.L_x_803:
[----:B------:R-:W-:Y:S05]  /*0e20*/  BRA `(.L_x_792) ;  /* 0x0000000800907947 */ /* 0x000fea0003800000 */
.L_x_790:
[----:B------:R-:W-:-:S13]  /*0e30*/  ISETP.GT.AND P0, PT, R8, 0x8, PT ;  /* 0x000000080800780c */ /* 0x000fda0003f04270 */
[----:B------:R-:W-:Y:S05]  /*0e40*/  @P0 BRA `(.L_x_805) ;  /* 0x0000000400480947 */ /* 0x000fea0003800000 */
[----:B------:R-:W-:-:S04]  /*0e50*/  IADD3 R4, PT, PT, R8, -0x6, RZ ;  /* 0xfffffffa08047810 */ /* 0x000fc80007ffe0ff */
[----:B------:R-:W-:-:S05]  /*0e60*/  VIMNMX.U32 R4, PT, PT, R4, 0x3, PT ;  /* 0x0000000304047848 */ /* 0x000fca0003fe0000 */
[----:B------:R-:W-:-:S04]  /*0e70*/  IMAD.SHL.U32 R6, R4, 0x4, RZ ;  /* 0x0000000404067824 */ /* 0x000fc800078e00ff */
[----:B------:R-:W0:Y:S02]  /*0e80*/  LDC R4, c[0x2][R6+0x10] ;  /* 0x0080040006047b82 */ /* 0x000e240000000800 */
[----:B0-----:R-:W-:-:S04]  /*0e90*/  SHF.R.S32.HI R5, RZ, 0x1f, R4 ;  /* 0x0000001fff057819 */ /* 0x001fc80000011404 */
.L_x_1708:
[----:B------:R-:W-:Y:S05]  /*0ea0*/  BRX R4 -0xeb0                                                            (*"BRANCH_TARGETS .L_x_1709,.L_x_1710,.L_x_1711,.L_x_792"*) ;  /* 0xfffffff004547949 */ /* 0x000fea000383ffff */
.L_x_1711:
[----:B------:R-:W-:Y:S01]  /*0eb0*/  FMNMX R0, R2, R15, PT ;  /* 0x0000000f02007209 */ /* 0x000fe20003800000 */
[----:B------:R-:W-:Y:S06]  /*0ec0*/  BRA `(.L_x_792) ;  /* 0x0000000800687947 */ /* 0x000fec0003800000 */
.L_x_1709:
        /* <DEDUP_REMOVED lines=34> */
.L_x_810:
[----:B------:R-:W-:Y:S05]  /*10f0*/  BSYNC.RECONVERGENT B3 ;  /* 0x0000000000037941 */ /* 0x000fea0003800200 */
.L_x_809:
[----:B------:R-:W-:Y:S01]  /*1100*/  FFMA R0, -|R15|, R5, R0 ;  /* 0x000000050f007223 */ /* 0x000fe20000000300 */
[----:B------:R-:W-:Y:S06]  /*1110*/  BRA `(.L_x_807) ;  /* 0x0000000000787947 */ /* 0x000fec0003800000 */
.L_x_808:
[----:B------:R-:W-:Y:S01]  /*1120*/  LOP3.LUT R9, R7, 0xff800000, RZ, 0xc0, !PT ;  /* 0xff80000007097812 */ /* 0x000fe200078ec0ff */
[----:B------:R-:W-:Y:S01]  /*1130*/  BSSY.RECONVERGENT B3, `(.L_x_811) ;  /* 0x000001a000037945 */ /* 0x000fe20003800200 */
[----:B------:R-:W-:Y:S02]  /*1140*/  FSETP.GT.AND P2, PT, |R15|, RZ, PT ;  /* 0x000000ff0f00720b */ /* 0x000fe40003f44200 */
[C---:B------:R-:W-:Y:S02]  /*1150*/  IADD3 R5, PT, PT, R0.reuse, 0xb800000, -R9 ;  /* 0x0b80000000057810 */ /* 0x040fe40007ffe809 */
[C---:B------:R-:W-:Y:S02]  /*1160*/  LOP3.LUT R4, R0.reuse, 0x7fffff, RZ, 0xc0, !PT ;  /* 0x007fffff00047812 */ /* 0x040fe400078ec0ff */
        /* <DEDUP_REMOVED lines=9> */
.L_x_813:
        /* <DEDUP_REMOVED lines=13> */
.L_x_812:
[----:B------:R-:W-:Y:S05]  /*12d0*/  BSYNC.RECONVERGENT B3 ;  /* 0x0000000000037941 */ /* 0x000fea0003800200 */
.L_x_811:
[----:B------:R-:W-:-:S04]  /*12e0*/  FMUL R5, R4, 1.1920928955078125e-07 ;  /* 0x3400000004057820 */ /* 0x000fc80000400000 */
[----:B------:R-:W-:-:S07]  /*12f0*/  FMUL R0, R8, R5 ;  /* 0x0000000508007220 */ /* 0x000fce0000400000 */
.L_x_807:
[----:B------:R-:W-:Y:S05]  /*1300*/  BSYNC.RECONVERGENT B2 ;  /* 0x0000000000027941 */ /* 0x000fea0003800200 */
.L_x_806:
[C---:B------:R-:W-:Y:S02]  /*1310*/  FSETP.NAN.AND P0, PT, |R0|.reuse, |R0|, PT ;  /* 0x400000000000720b */ /* 0x040fe40003f08200 */
[----:B------:R-:W-:-:S04]  /*1320*/  LOP3.LUT R5, R0, 0x80000000, R2, 0xb8, !PT ;  /* 0x8000000000057812 */ /* 0x000fc800078eb802 */
[----:B------:R-:W-:Y:S01]  /*1330*/  FSEL R0, R0, R5, P0 ;  /* 0x0000000500007208 */ /* 0x000fe20000000000 */
[----:B------:R-:W-:Y:S06]  /*1340*/  BRA `(.L_x_792) ;  /* 0x0000000400487947 */ /* 0x000fec0003800000 */
.L_x_1710:
[----:B------:R-:W-:Y:S01]  /*1350*/  FMNMX R0, R2, R15, !PT ;  /* 0x0000000f02007209 */ /* 0x000fe20007800000 */
[----:B------:R-:W-:Y:S06]  /*1360*/  BRA `(.L_x_792) ;  /* 0x0000000400407947 */ /* 0x000fec0003800000 */
.L_x_805:
[----:B------:R-:W-:-:S04]  /*1370*/  MOV R5, 0xfffffff7 ;  /* 0xfffffff700057802 */ /* 0x000fc80000000f00 */
[----:B------:R-:W-:-:S05]  /*1380*/  VIADDMNMX.U32 R4, R8, R5, 0x3, PT ;  /* 0x0000000308047446 */ /* 0x000fca0003800005 */
[----:B------:R-:W-:-:S04]  /*1390*/  IMAD.SHL.U32 R6, R4, 0x4, RZ ;  /* 0x0000000404067824 */ /* 0x000fc800078e00ff */
[----:B------:R-:W0:Y:S02]  /*13a0*/  LDC R4, c[0x2][R6+0x20] ;  /* 0x0080080006047b82 */ /* 0x000e240000000800 */
[----:B0-----:R-:W-:-:S04]  /*13b0*/  SHF.R.S32.HI R5, RZ, 0x1f, R4 ;  /* 0x0000001fff057819 */ /* 0x001fc80000011404 */
.L_x_1713:
[----:B------:R-:W-:Y:S05]  /*13c0*/  BRX R4 -0x13d0                                                           (*"BRANCH_TARGETS .L_x_1714,.L_x_1715,.L_x_1716,.L_x_792"*) ;  /* 0xffffffec040c7949 */ /* 0x000fea000383ffff */
.L_x_1716:
[----:B------:R-:W-:Y:S01]  /*13d0*/  LOP3.LUT R0, R2, 0x80000000, R15, 0xb8, !PT ;  /* 0x8000000002007812 */ /* 0x000fe200078eb80f */
[----:B------:R-:W-:Y:S06]  /*13e0*/  BRA `(.L_x_792) ;  /* 0x0000000400207947 */ /* 0x000fec0003800000 */
.L_x_1714:
[CC--:B------:R-:W-:Y:S01]  /*13f0*/  FSETP.GT.AND P2, PT, |R2|.reuse, |R15|.reuse, PT ;  /* 0x4000000f0200720b */ /* 0x0c0fe20003f44200 */
        /* <DEDUP_REMOVED lines=12> */
[----:B------:R-:W-:Y:S05]  /*14c0*/  CALL.REL.NOINC `($__internal_19_$__cuda_sm3x_div_rn_noftz_f32_slowpath) ;  /* 0x0000004c00ec7944 */ /* 0x000fea0003c00000 */
[----:B------:R-:W-:-:S07]  /*14d0*/  IMAD.MOV.U32 R4, RZ, RZ, R0 ;  /* 0x000000ffff047224 */ /* 0x000fce00078e0000 */
.L_x_815:
[----:B------:R-:W-:Y:S05]  /*14e0*/  BSYNC.RECONVERGENT B4 ;  /* 0x0000000000047941 */ /* 0x000fea0003800200 */
.L_x_814:
[----:B------:R-:W-:Y:S02]  /*14f0*/  HFMA2 R5, -RZ, RZ, 0.89990234375, 10328 ;  /* 0x3b33710bff057431 */ /* 0x000fe400000001ff */
[----:B------:R-:W-:Y:S01]  /*1500*/  FMUL R0, R4, R4 ;  /* 0x0000000404007220 */ /* 0x000fe20000400000 */
[----:B------:R-:W-:Y:S01]  /*1510*/  IMAD.MOV.U32 R6, RZ, RZ, 0x3f6ee581 ;  /* 0x3f6ee581ff067424 */ /* 0x000fe200078e00ff */
[C---:B------:R-:W-:Y:S02]  /*1520*/  ISETP.GE.AND P0, PT, R15.reuse, RZ, PT ;  /* 0x000000ff0f00720c */ /* 0x040fe40003f06270 */
[----:B------:R-:W-:Y:S02]  /*1530*/  FSETP.NEU.AND P3, PT, |R15|, |R2|, PT ;  /* 0x400000020f00720b */ /* 0x000fe40003f6d200 */
[----:B------:R-:W-:Y:S01]  /*1540*/  FSETP.NEU.AND P1, PT, R16, RZ, PT ;  /* 0x000000ff1000720b */ /* 0x000fe20003f2d000 */
[----:B------:R-:W-:-:S04]  /*1550*/  FFMA R5, R0, R5, -0.015681877732276916504 ;  /* 0xbc80774800057423 */ /* 0x000fc80000000005 */
        /* <DEDUP_REMOVED lines=14> */
[----:B------:R-:W-:Y:S01]  /*1640*/  @!P3 FSEL R7, R0, 0.78539818525314331055, !P0 ;  /* 0x3f490fdb0007b808 */ /* 0x000fe20004000000 */
[----:B------:R-:W-:Y:S01]  /*1650*/  FADD R0, |R2|, |R15| ;  /* 0x4000000f02007221 */ /* 0x000fe20000000200 */
[----:B------:R-:W-:-:S04]  /*1660*/  @!P1 FSEL R7, RZ, 3.1415927410125732422, P0 ;  /* 0x40490fdbff079808 */ /* 0x000fc80000000000 */
[----:B------:R-:W-:Y:S02]  /*1670*/  FSETP.NAN.AND P0, PT, R0, R0, PT ;  /* 0x000000000000720b */ /* 0x000fe40003f08000 */
[----:B------:R-:W-:-:S04]  /*1680*/  LOP3.LUT R7, R7, 0x80000000, R2, 0xb8, !PT ;  /* 0x8000000007077812 */ /* 0x000fc800078eb802 */
[----:B------:R-:W-:Y:S01]  /*1690*/  FSEL R0, R0, R7, P0 ;  /* 0x0000000700007208 */ /* 0x000fe20000000000 */
[----:B------:R-:W-:Y:S06]  /*16a0*/  BRA `(.L_x_792) ;  /* 0x0000000000707947 */ /* 0x000fec0003800000 */
.L_x_1715:
[----:B------:R-:W-:Y:S01]  /*16b0*/  FADD R16, |R2|, -RZ ;  /* 0x800000ff02107221 */ /* 0x000fe20000000200 */
        /* <DEDUP_REMOVED lines=15> */
[----:B------:R-:W-:Y:S05]  /*17b0*/  CALL.REL.NOINC `($__internal_18_$__cuda_sm20_sqrt_rn_f32_slowpath) ;  /* 0x0000004800dc7944 */ /* 0x000fea0003c00000 */
[----:B------:R-:W-:Y:S05]  /*17c0*/  BRA `(.L_x_818) ;  /* 0x0000000000107947 */ /* 0x000fea0003800000 */
.L_x_817:
[----:B------:R-:W-:Y:S01]  /*17d0*/  FMUL.FTZ R7, R0, R5 ;  /* 0x0000000500077220 */ /* 0x000fe20000410000 */
[----:B------:R-:W-:-:S03]  /*17e0*/  FMUL.FTZ R5, R5, 0.5 ;  /* 0x3f00000005057820 */ /* 0x000fc60000410000 */
[----:B------:R-:W-:-:S04]  /*17f0*/  FFMA R0, -R7, R7, R0 ;  /* 0x0000000707007223 */ /* 0x000fc80000000100 */
[----:B------:R-:W-:-:S07]  /*1800*/  FFMA R7, R0, R5, R7 ;  /* 0x0000000500077223 */ /* 0x000fce0000000007 */
.L_x_818:
[----:B------:R-:W-:Y:S05]  /*1810*/  BSYNC.RECONVERGENT B2 ;  /* 0x0000000000027941 */ /* 0x000fea0003800200 */
.L_x_816:
[C---:B------:R-:W-:Y:S02]  /*1820*/  FSETP.NEU.AND P0, PT, R16.reuse, RZ, PT ;  /* 0x000000ff1000720b */ /* 0x040fe40003f0d000 */
[----:B------:R-:W-:Y:S02]  /*1830*/  LOP3.LUT R0, R15, 0x800000, RZ, 0xfc, !PT ;  /* 0x008000000f007812 */ /* 0x000fe400078efcff */
[----:B------:R-:W-:-:S09]  /*1840*/  FSETP.NEU.AND P1, PT, R16, +INF , PT ;  /* 0x7f8000001000780b */ /* 0x000fd20003f2d000 */
[----:B------:R-:W-:-:S05]  /*1850*/  @P0 FMUL R2, R0, R7 ;  /* 0x0000000700020220 */ /* 0x000fca0000400000 */
[----:B------:R-:W-:-:S07]  /*1860*/  FSEL R0, R2, +INF , P1 ;  /* 0x7f80000002007808 */ /* 0x000fce0000800000 */
.L_x_792:
[----:B------:R-:W-:Y:S05]  /*1870*/  BSYNC.RECONVERGENT B0 ;  /* 0x0000000000007941 */ /* 0x000fea0003800200 */
.L_x_789:
[----:B------:R-:W1:Y:S01]  /*1880*/  LDCU.64 UR6, c[0x0][0x380] ;  /* 0x00007000ff0677ac */ /* 0x000e620008000a00 */
[----:B------:R-:W-:Y:S02]  /*1890*/  F2FP.F16.F32.PACK_AB R0, RZ, R0 ;  /* 0x00000000ff00723e */ /* 0x000fe400000000ff */
[----:B-1----:R-:W-:-:S04]  /*18a0*/  IADD3 R4, P0, PT, R11, UR6, RZ ;  /* 0x000000060b047c10 */ /* 0x002fc8000ff1e0ff */
[----:B------:R-:W-:-:S05]  /*18b0*/  IADD3.X R5, PT, PT, R14, UR7, RZ, P0, !PT ;  /* 0x000000070e057c10 */ /* 0x000fca00087fe4ff */
[----:B------:R1:W-:Y:S04]  /*18c0*/  STG.E.U16 desc[UR4][R4.64], R0 ;  /* 0x0000000004007986 */ /* 0x0003e8000c101504 */
.L_x_788:
[----:B------:R-:W-:Y:S05]  /*18d0*/  BSYNC.RECONVERGENT B1 ;  /* 0x0000000000017941 */ /* 0x000fea0003800200 */
.L_x_787:
        /* <DEDUP_REMOVED lines=8> */
[C---:B------:R-:W-:Y:S01]  /*1960*/  IMAD.SHL.U32 R11, R12.reuse, 0x2, RZ ;  /* 0x000000020c0b7824 */ /* 0x040fe200078e00ff */
[----:B------:R-:W-:Y:S01]  /*1970*/  SHF.L.U64.HI R14, R12, 0x1, R13 ;  /* 0x000000010c0e7819 */ /* 0x000fe2000001020d */
[----:B------:R-:W2:Y:S01]  /*1980*/  LDC R8, c[0x0][0x3a0] ;  /* 0x0000e800ff087b82 */ /* 0x000ea20000000800 */
[----:B------:R-:W3:Y:S02]  /*1990*/  LDCU.64 UR8, c[0x0][0x390] ;  /* 0x00007200ff0877ac */ /* 0x000ee40008000a00 */
[C---:B-1----:R-:W-:Y:S02]  /*19a0*/  IADD3 R4, P0, PT, R11.reuse, UR6, RZ ;  /* 0x000000060b047c10 */ /* 0x042fe4000ff1e0ff */
[----:B---3--:R-:W-:Y:S02]  /*19b0*/  IADD3 R6, P1, PT, R11, UR8, RZ ;  /* 0x000000080b067c10 */ /* 0x008fe4000ff3e0ff */
[----:B------:R-:W-:-:S02]  /*19c0*/  IADD3.X R5, PT, PT, R14, UR7, RZ, P0, !PT ;  /* 0x000000070e057c10 */ /* 0x000fc400087fe4ff */
[----:B------:R-:W-:-:S03]  /*19d0*/  IADD3.X R7, PT, PT, R14, UR9, RZ, P1, !PT ;  /* 0x000000090e077c10 */ /* 0x000fc60008ffe4ff */
[----:B------:R-:W3:Y:S04]  /*19e0*/  LDG.E.U16.CONSTANT R2, desc[UR4][R4.64] ;  /* 0x0000000404027981 */ /* 0x000ee8000c1e9500 */
[----:B------:R-:W4:Y:S01]  /*19f0*/  LDG.E.U16.CONSTANT R6, desc[UR4][R6.64] ;  /* 0x0000000406067981 */ /* 0x000f22000c1e9500 */
[----:B--2---:R-:W-:Y:S01]  /*1a00*/  ISETP.GT.AND P0, PT, R8, 0x5, PT ;  /* 0x000000050800780c */ /* 0x004fe20003f04270 */
[----:B------:R-:W-:Y:S01]  /*1a10*/  BSSY.RECONVERGENT B0, `(.L_x_821) ;  /* 0x0000172000007945 */ /* 0x000fe20003800200 */
[----:B------:R-:W-:Y:S01]  /*1a20*/  MOV R0, RZ ;  /* 0x000000ff00007202 */ /* 0x000fe20000000f00 */
[----:B---3--:R-:W-:Y:S02]  /*1a30*/  HADD2.F32 R2, -RZ, R2.H0_H0 ;  /* 0x20000002ff027230 */ /* 0x008fe40000004100 */
[----:B----4-:R-:W-:-:S08]  /*1a40*/  HADD2.F32 R15, -RZ, R6.H0_H0 ;  /* 0x20000006ff0f7230 */ /* 0x010fd00000004100 */
[----:B------:R-:W-:Y:S05]  /*1a50*/  @P0 BRA `(.L_x_822) ;  /* 0x0000000c001c0947 */ /* 0x000fea0003800000 */
[----:B------:R-:W-:-:S13]  /*1a60*/  ISETP.GT.AND P0, PT, R8, 0x2, PT ;  /* 0x000000020800780c */ /* 0x000fda0003f04270 */
[----:B------:R-:W-:Y:S05]  /*1a70*/  @P0 BRA `(.L_x_823) ;  /* 0x00000000002c0947 */ /* 0x000fea0003800000 */
[----:B------:R-:W-:-:S05]  /*1a80*/  VIMNMX.U32 R8, PT, PT, R8, 0x3, PT ;  /* 0x0000000308087848 */ /* 0x000fca0003fe0000 */
[----:B------:R-:W-:-:S04]  /*1a90*/  IMAD.SHL.U32 R8, R8, 0x4, RZ ;  /* 0x0000000408087824 */ /* 0x000fc800078e00ff */
[----:B------:R-:W1:Y:S02]  /*1aa0*/  LDC R4, c[0x2][R8+0x30] ;  /* 0x00800c0008047b82 */ /* 0x000e640000000800 */
[----:B-1----:R-:W-:-:S04]  /*1ab0*/  SHF.R.S32.HI R5, RZ, 0x1f, R4 ;  /* 0x0000001fff057819 */ /* 0x002fc80000011404 */
.L_x_1718:
[----:B------:R-:W-:Y:S05]  /*1ac0*/  BRX R4 -0x1ad0                                                           (*"BRANCH_TARGETS .L_x_1719,.L_x_1720,.L_x_1721,.L_x_824"*) ;  /* 0xffffffe4044c7949 */ /* 0x000fea000383ffff */
.L_x_1721:
[----:B------:R-:W-:Y:S01]  /*1ad0*/  FMUL R0, R2, R15 ;  /* 0x0000000f02007220 */ /* 0x000fe20000400000 */
[----:B------:R-:W-:Y:S06]  /*1ae0*/  BRA `(.L_x_824) ;  /* 0x0000001400907947 */ /* 0x000fec0003800000 */
.L_x_1720:
[----:B------:R-:W-:Y:S01]  /*1af0*/  FADD R0, R2, -R15 ;  /* 0x8000000f02007221 */ /* 0x000fe20000000000 */
[----:B------:R-:W-:Y:S06]  /*1b00*/  BRA `(.L_x_824) ;  /* 0x0000001400887947 */ /* 0x000fec0003800000 */
.L_x_1719:
[----:B------:R-:W-:Y:S01]  /*1b10*/  FADD R0, R2, R15 ;  /* 0x0000000f02007221 */ /* 0x000fe20000000000 */
[----:B------:R-:W-:Y:S06]  /*1b20*/  BRA `(.L_x_824) ;  /* 0x0000001400807947 */ /* 0x000fec0003800000 */
.L_x_823:
        /* <DEDUP_REMOVED lines=37> */
.L_x_832:
[----:B------:R-:W-:Y:S01]  /*1d80*/  FSETP.GEU.AND P0, PT, R8, -|R15|, PT ;  /* 0xc000000f0800720b */ /* 0x000fe20003f0e000 */
[----:B------:R-:W-:-:S12]  /*1d90*/  FADD R5, R5, -1 ;  /* 0xbf80000005057421 */ /* 0x000fd80000000000 */
[----:B------:R-:W-:-:S07]  /*1da0*/  @!P0 FADD R5, R5, -1 ;  /* 0xbf80000005058421 */ /* 0x000fce0000000000 */
.L_x_831:
[----:B------:R-:W-:Y:S05]  /*1db0*/  BSYNC.RECONVERGENT B3 ;  /* 0x0000000000037941 */ /* 0x000fea0003800200 */
.L_x_830:
[----:B------:R-:W-:Y:S01]  /*1dc0*/  FFMA R0, -|R15|, R5, R0 ;  /* 0x000000050f007223 */ /* 0x000fe20000000300 */
[----:B------:R-:W-:Y:S06]  /*1dd0*/  BRA `(.L_x_828) ;  /* 0x0000000000787947 */ /* 0x000fec0003800000 */
.L_x_829:
        /* <DEDUP_REMOVED lines=13> */
[----:B------:R1:W2:Y:S03]  /*1eb0*/  MUFU.RCP R0, R5 ;  /* 0x0000000500007308 */ /* 0x0002a60000001000 */
.L_x_835:
[----:B------:R-:W-:-:S04]  /*1ec0*/  VIMNMX.U32 R7, PT, PT, R6, 0xb800000, PT ;  /* 0x0b80000006077848 */ /* 0x000fc80003fe0000 */
[C---:B------:R-:W-:Y:S01]  /*1ed0*/  IADD3 R6, PT, PT, -R7.reuse, R6, RZ ;  /* 0x0000000607067210 */ /* 0x040fe20007ffe1ff */
[----:B------:R-:W-:-:S03]  /*1ee0*/  IMAD.IADD R4, R7, 0x1, R4 ;  /* 0x0000000107047824 */ /* 0x000fc600078e0204 */
[----:B------:R-:W-:Y:S01]  /*1ef0*/  ISETP.NE.AND P1, PT, R6, RZ, PT ;  /* 0x000000ff0600720c */ /* 0x000fe20003f25270 */
[----:B0-2---:R-:W-:-:S04]  /*1f00*/  FMUL R9, R0, R4 ;  /* 0x0000000400097220 */ /* 0x005fc80000400000 */
        /* <DEDUP_REMOVED lines=8> */
.L_x_834:
[----:B------:R-:W-:Y:S05]  /*1f90*/  BSYNC.RECONVERGENT B3 ;  /* 0x0000000000037941 */ /* 0x000fea0003800200 */
.L_x_833:
[----:B-1----:R-:W-:-:S04]  /*1fa0*/  FMUL R5, R4, 1.1920928955078125e-07 ;  /* 0x3400000004057820 */ /* 0x002fc80000400000 */
[----:B------:R-:W-:-:S07]  /*1fb0*/  FMUL R0, R10, R5 ;  /* 0x000000050a007220 */ /* 0x000fce0000400000 */
.L_x_828:
[----:B------:R-:W-:Y:S05]  /*1fc0*/  BSYNC.RECONVERGENT B2 ;  /* 0x0000000000027941 */ /* 0x000fea0003800200 */
.L_x_827:
[C---:B------:R-:W-:Y:S02]  /*1fd0*/  FSETP.NAN.AND P0, PT, |R0|.reuse, |R0|, PT ;  /* 0x400000000000720b */ /* 0x040fe40003f08200 */
[----:B------:R-:W-:-:S04]  /*1fe0*/  LOP3.LUT R5, R0, 0x80000000, R2, 0xb8, !PT ;  /* 0x8000000000057812 */ /* 0x000fc800078eb802 */
[----:B------:R-:W-:Y:S01]  /*1ff0*/  FSEL R0, R0, R5, P0 ;  /* 0x0000000500007208 */ /* 0x000fe20000000000 */
[----:B------:R-:W-:Y:S06]  /*2000*/  BRA `(.L_x_824) ;  /* 0x0000001000487947 */ /* 0x000fec0003800000 */
.L_x_826:
        /* <DEDUP_REMOVED lines=11> */
[----:B0-----:R-:W-:Y:S01]  /*20c0*/  FADD R9, R7, R7 ;  /* 0x0000000707097221 */ /* 0x001fe20000000000 */
        /* <DEDUP_REMOVED lines=54> */
[----:B------:R-:W-:-:S13]  /*2430*/  FSETP.NAN.OR P0, PT, |R2|, |R2|, P0 ;  /* 0x400000020200720b */ /* 0x000fda0000708600 */
[----:B------:R-:W-:Y:S05]  /*2440*/  @P0 BRA `(.L_x_836) ;  /* 0x00000000005c0947 */ /* 0x000fea0003800000 */
[----:B------:R-:W-:Y:S01]  /*2450*/  FSETP.NEU.AND P0, PT, |R2|, +INF , PT ;  /* 0x7f8000000200780b */ /* 0x000fe20003f0d200 */
[----:B------:R-:W-:-:S03]  /*2460*/  FADD R4, R15, -R4 ;  /* 0x800000040f047221 */ /* 0x000fc60000000000 */
        /* <DEDUP_REMOVED lines=15> */
.L_x_837:
[----:B------:R-:W-:Y:S01]  /*2560*/  FSETP.GEU.AND P0, PT, R15, RZ, PT ;  /* 0x000000ff0f00720b */ /* 0x000fe20003f0e000 */
[----:B------:R-:W-:Y:S01]  /*2570*/  FADD R0, R2, R2 ;  /* 0x0000000202007221 */ /* 0x000fe20000000000 */
[----:B------:R-:W-:-:S11]  /*2580*/  FSETP.NEU.AND P1, PT, |R4|, 1, PT ;  /* 0x3f8000000400780b */ /* 0x000fd60003f2d200 */
[----:B------:R-:W-:-:S04]  /*2590*/  @!P0 LOP3.LUT R0, R0, 0x7f800000, RZ, 0x3c, !PT ;  /* 0x7f80000000008812 */ /* 0x000fc800078e3cff */
[----:B------:R-:W-:Y:S01]  /*25a0*/  @P1 LOP3.LUT R0, R0, 0x7fffffff, RZ, 0xc0, !PT ;  /* 0x7fffffff00001812 */ /* 0x000fe200078ec0ff */
[----:B------:R-:W-:Y:S06]  /*25b0*/  BRA `(.L_x_824) ;  /* 0x0000000800dc7947 */ /* 0x000fec0003800000 */
.L_x_836:
[----:B------:R-:W-:Y:S01]  /*25c0*/  FADD R0, R2, R15 ;  /* 0x0000000f02007221 */ /* 0x000fe20000000000 */
[----:B------:R-:W-:Y:S06]  /*25d0*/  BRA `(.L_x_824) ;  /* 0x0000000800d47947 */ /* 0x000fec0003800000 */
.L_x_825:
[----:B------:R-:W1:Y:S01]  /*25e0*/  MUFU.RCP R0, R15 ;  /* 0x0000000f00007308 */ /* 0x000e620000001000 */
[----:B------:R-:W-:Y:S07]  /*25f0*/  BSSY.RECONVERGENT B4, `(.L_x_838) ;  /* 0x000000c000047945 */ /* 0x000fee0003800200 */
[----:B------:R-:W2:Y:S01]  /*2600*/  FCHK P0, R2, R15 ;  /* 0x0000000f02007302 */ /* 0x000ea20000000000 */
[----:B-1----:R-:W-:-:S04]  /*2610*/  FFMA R5, -R15, R0, 1 ;  /* 0x3f8000000f057423 */ /* 0x002fc80000000100 */
[----:B------:R-:W-:-:S04]  /*2620*/  FFMA R5, R0, R5, R0 ;  /* 0x0000000500057223 */ /* 0x000fc80000000000 */
[----:B------:R-:W-:-:S04]  /*2630*/  FFMA R0, R2, R5, RZ ;  /* 0x0000000502007223 */ /* 0x000fc800000000ff */
[----:B------:R-:W-:-:S04]  /*2640*/  FFMA R4, -R15, R0, R2 ;  /* 0x000000000f047223 */ /* 0x000fc80000000102 */
[----:B------:R-:W-:Y:S01]  /*2650*/  FFMA R0, R5, R4, R0 ;  /* 0x0000000405007223 */ /* 0x000fe20000000000 */
[----:B--2---:R-:W-:Y:S06]  /*2660*/  @!P0 BRA `(.L_x_839) ;  /* 0x0000000000108947 */ /* 0x004fec0003800000 */
[----:B------:R-:W-:Y:S01]  /*2670*/  IMAD.MOV.U32 R0, RZ, RZ, R2 ;  /* 0x000000ffff007224 */ /* 0x000fe200078e0002 */
[----:B------:R-:W-:Y:S01]  /*2680*/  MOV R4, 0x26b0 ;  /* 0x000026b000047802 */ /* 0x000fe20000000f00 */
[----:B------:R-:W-:-:S07]  /*2690*/  IMAD.MOV.U32 R16, RZ, RZ, R15 ;  /* 0x000000ffff107224 */ /* 0x000fce00078e000f */
[----:B0-----:R-:W-:Y:S05]  /*26a0*/  CALL.REL.NOINC `($__internal_19_$__cuda_sm3x_div_rn_noftz_f32_slowpath) ;  /* 0x0000003c00747944 */ /* 0x001fea0003c00000 */
.L_x_839:
[----:B------:R-:W-:Y:S05]  /*26b0*/  BSYNC.RECONVERGENT B4 ;  /* 0x0000000000047941 */ /* 0x000fea0003800200 */
.L_x_838:
[----:B------:R-:W-:Y:S05]  /*26c0*/  BRA `(.L_x_824) ;  /* 0x0000000800987947 */ /* 0x000fea0003800000 */
.L_x_822:
[----:B------:R-:W-:-:S13]  /*26d0*/  ISETP.GT.AND P0, PT, R8, 0x8, PT ;  /* 0x000000080800780c */ /* 0x000fda0003f04270 */
[----:B------:R-:W-:Y:S05]  /*26e0*/  @P0 BRA `(.L_x_840) ;  /* 0x0000000400480947 */ /* 0x000fea0003800000 */
[----:B------:R-:W-:-:S04]  /*26f0*/  IADD3 R8, PT, PT, R8, -0x6, RZ ;  /* 0xfffffffa08087810 */ /* 0x000fc80007ffe0ff */
[----:B------:R-:W-:-:S05]  /*2700*/  VIMNMX.U32 R8, PT, PT, R8, 0x3, PT ;  /* 0x0000000308087848 */ /* 0x000fca0003fe0000 */
[----:B------:R-:W-:-:S04]  /*2710*/  IMAD.SHL.U32 R8, R8, 0x4, RZ ;  /* 0x0000000408087824 */ /* 0x000fc800078e00ff */
[----:B------:R-:W1:Y:S02]  /*2720*/  LDC R4, c[0x2][R8+0x40] ;  /* 0x0080100008047b82 */ /* 0x000e640000000800 */
[----:B-1----:R-:W-:-:S04]  /*2730*/  SHF.R.S32.HI R5, RZ, 0x1f, R4 ;  /* 0x0000001fff057819 */ /* 0x002fc80000011404 */
.L_x_1723:
[----:B------:R-:W-:Y:S05]  /*2740*/  BRX R4 -0x2750                                                           (*"BRANCH_TARGETS .L_x_1724,.L_x_1725,.L_x_1726,.L_x_824"*) ;  /* 0xffffffd8042c7949 */ /* 0x000fea000383ffff */
.L_x_1726:
[----:B------:R-:W-:Y:S01]  /*2750*/  FMNMX R0, R2, R15, PT ;  /* 0x0000000f02007209 */ /* 0x000fe20003800000 */
[----:B------:R-:W-:Y:S06]  /*2760*/  BRA `(.L_x_824) ;  /* 0x0000000800707947 */ /* 0x000fec0003800000 */
.L_x_1725:
[----:B------:R-:W-:Y:S01]  /*2770*/  FMNMX R0, R2, R15, !PT ;  /* 0x0000000f02007209 */ /* 0x000fe20007800000 */
[----:B------:R-:W-:Y:S06]  /*2780*/  BRA `(.L_x_824) ;  /* 0x0000000800687947 */ /* 0x000fec0003800000 */
.L_x_1724:
        /* <DEDUP_REMOVED lines=31> */
.L_x_846:
[----:B------:R-:W-:Y:S01]  /*2980*/  FSETP.GEU.AND P0, PT, R4, -|R15|, PT ;  /* 0xc000000f0400720b */ /* 0x000fe20003f0e000 */
[----:B------:R-:W-:-:S12]  /*2990*/  FADD R5, R5, -1 ;  /* 0xbf80000005057421 */ /* 0x000fd80000000000 */
[----:B------:R-:W-:-:S07]  /*29a0*/  @!P0 FADD R5, R5, -1 ;  /* 0xbf80000005058421 */ /* 0x000fce0000000000 */
.L_x_845:
[----:B------:R-:W-:Y:S05]  /*29b0*/  BSYNC.RECONVERGENT B3 ;  /* 0x0000000000037941 */ /* 0x000fea0003800200 */
.L_x_844:
[----:B------:R-:W-:Y:S01]  /*29c0*/  FFMA R0, -|R15|, R5, R0 ;  /* 0x000000050f007223 */ /* 0x000fe20000000300 */
[----:B------:R-:W-:Y:S06]  /*29d0*/  BRA `(.L_x_842) ;  /* 0x0000000000787947 */ /* 0x000fec0003800000 */
.L_x_843:
[----:B0-----:R-:W-:Y:S01]  /*29e0*/  LOP3.LUT R9, R7, 0xff800000, RZ, 0xc0, !PT ;  /* 0xff80000007097812 */ /* 0x001fe200078ec0ff */
        /* <DEDUP_REMOVED lines=13> */
.L_x_849:
[----:B------:R-:W-:-:S04]  /*2ac0*/  VIMNMX.U32 R0, PT, PT, R5, 0xb800000, PT ;  /* 0x0b80000005007848 */ /* 0x000fc80003fe0000 */
[C---:B------:R-:W-:Y:S01]  /*2ad0*/  IADD3 R5, PT, PT, -R0.reuse, R5, RZ ;  /* 0x0000000500057210 */ /* 0x040fe20007ffe1ff */
[----:B------:R-:W-:-:S03]  /*2ae0*/  IMAD.IADD R4, R0, 0x1, R4 ;  /* 0x0000000100047824 */ /* 0x000fc600078e0204 */
[----:B------:R-:W-:Y:S01]  /*2af0*/  ISETP.NE.AND P1, PT, R5, RZ, PT ;  /* 0x000000ff0500720c */ /* 0x000fe20003f25270 */
[----:B-1----:R-:W-:-:S04]  /*2b00*/  FMUL R7, R4, R15 ;  /* 0x0000000f04077220 */ /* 0x002fc80000400000 */
        /* <DEDUP_REMOVED lines=8> */
.L_x_848:
[----:B------:R-:W-:Y:S05]  /*2b90*/  BSYNC.RECONVERGENT B3 ;  /* 0x0000000000037941 */ /* 0x000fea0003800200 */
.L_x_847:
[----:B------:R-:W-:-:S04]  /*2ba0*/  FMUL R5, R4, 1.1920928955078125e-07 ;  /* 0x3400000004057820 */ /* 0x000fc80000400000 */
[----:B------:R-:W-:-:S07]  /*2bb0*/  FMUL R0, R8, R5 ;  /* 0x0000000508007220 */ /* 0x000fce0000400000 */
.L_x_842:
[----:B------:R-:W-:Y:S05]  /*2bc0*/  BSYNC.RECONVERGENT B2 ;  /* 0x0000000000027941 */ /* 0x000fea0003800200 */
.L_x_841:
[C---:B------:R-:W-:Y:S02]  /*2bd0*/  FSETP.NAN.AND P0, PT, |R0|.reuse, |R0|, PT ;  /* 0x400000000000720b */ /* 0x040fe40003f08200 */
[----:B------:R-:W-:-:S04]  /*2be0*/  LOP3.LUT R5, R0, 0x80000000, R2, 0xb8, !PT ;  /* 0x8000000000057812 */ /* 0x000fc800078eb802 */
[----:B------:R-:W-:Y:S01]  /*2bf0*/  FSEL R0, R0, R5, P0 ;  /* 0x0000000500007208 */ /* 0x000fe20000000000 */
[----:B------:R-:W-:Y:S06]  /*2c00*/  BRA `(.L_x_824) ;  /* 0x0000000400487947 */ /* 0x000fec0003800000 */
.L_x_840:
[----:B------:R-:W-:-:S05]  /*2c10*/  IMAD.MOV.U32 R5, RZ, RZ, -0x9 ;  /* 0xfffffff7ff057424 */ /* 0x000fca00078e00ff */
[----:B------:R-:W-:-:S05]  /*2c20*/  VIADDMNMX.U32 R4, R8, R5, 0x2, PT ;  /* 0x0000000208047446 */ /* 0x000fca0003800005 */
[----:B------:R-:W-:-:S04]  /*2c30*/  IMAD.SHL.U32 R6, R4, 0x4, RZ ;  /* 0x0000000404067824 */ /* 0x000fc800078e00ff */
[----:B------:R-:W1:Y:S02]  /*2c40*/  LDC R4, c[0x2][R6+0x50] ;  /* 0x0080140006047b82 */ /* 0x000e640000000800 */
[----:B-1----:R-:W-:-:S04]  /*2c50*/  SHF.R.S32.HI R5, RZ, 0x1f, R4 ;  /* 0x0000001fff057819 */ /* 0x002fc80000011404 */
.L_x_1728:
[----:B------:R-:W-:Y:S05]  /*2c60*/  BRX R4 -0x2c70                                                           (*"BRANCH_TARGETS .L_x_1729,.L_x_1730,.L_x_1731"*) ;  /* 0xffffffd004e47949 */ /* 0x000fea000383ffff */
.L_x_1731:
[----:B------:R-:W-:-:S13]  /*2c70*/  ISETP.NE.AND P0, PT, R8, 0xb, PT ;  /* 0x0000000b0800780c */ /* 0x000fda0003f05270 */
[----:B------:R-:W-:Y:S05]  /*2c80*/  @P0 BRA `(.L_x_824) ;  /* 0x0000000400280947 */ /* 0x000fea0003800000 */
[----:B------:R-:W-:Y:S01]  /*2c90*/  LOP3.LUT R0, R2, 0x80000000, R15, 0xb8, !PT ;  /* 0x8000000002007812 */ /* 0x000fe200078eb80f */
[----:B------:R-:W-:Y:S06]  /*2ca0*/  BRA `(.L_x_824) ;  /* 0x0000000400207947 */ /* 0x000fec0003800000 */
.L_x_1730:
        /* <DEDUP_REMOVED lines=11> */
[----:B------:R1:W2:Y:S01]  /*2d60*/  MUFU.RSQ R5, R0 ;  /* 0x0000000000057308 */ /* 0x0002a20000001400 */
[----:B------:R-:W-:-:S04]  /*2d70*/  IADD3 R4, PT, PT, R0, -0xd000000, RZ ;  /* 0xf300000000047810 */ /* 0x000fc80007ffe0ff */
[----:B------:R-:W-:-:S13]  /*2d80*/  ISETP.GT.U32.AND P0, PT, R4, 0x727fffff, PT ;  /* 0x727fffff0400780c */ /* 0x000fda0003f04070 */
[----:B-12---:R-:W-:Y:S05]  /*2d90*/  @!P0 BRA `(.L_x_851) ;  /* 0x00000000000c8947 */ /* 0x006fea0003800000 */
[----:B------:R-:W-:-:S07]  /*2da0*/  MOV R4, 0x2dc0 ;  /* 0x00002dc000047802 */ /* 0x000fce0000000f00 */
[----:B0-----:R-:W-:Y:S05]  /*2db0*/  CALL.REL.NOINC `($__internal_18_$__cuda_sm20_sqrt_rn_f32_slowpath) ;  /* 0x00000034005c7944 */ /* 0x001fea0003c00000 */
[----:B------:R-:W-:Y:S05]  /*2dc0*/  BRA `(.L_x_852) ;  /* 0x0000000000107947 */ /* 0x000fea0003800000 */
.L_x_851:
[----:B------:R-:W-:Y:S01]  /*2dd0*/  FMUL.FTZ R7, R0, R5 ;  /* 0x0000000500077220 */ /* 0x000fe20000410000 */
[----:B------:R-:W-:-:S03]  /*2de0*/  FMUL.FTZ R5, R5, 0.5 ;  /* 0x3f00000005057820 */ /* 0x000fc60000410000 */
[----:B------:R-:W-:-:S04]  /*2df0*/  FFMA R0, -R7, R7, R0 ;  /* 0x0000000707007223 */ /* 0x000fc80000000100 */
[----:B------:R-:W-:-:S07]  /*2e00*/  FFMA R7, R0, R5, R7 ;  /* 0x0000000500077223 */ /* 0x000fce0000000007 */
.L_x_852:
[----:B------:R-:W-:Y:S05]  /*2e10*/  BSYNC.RECONVERGENT B2 ;  /* 0x0000000000027941 */ /* 0x000fea0003800200 */
.L_x_850:
[C---:B------:R-:W-:Y:S02]  /*2e20*/  FSETP.NEU.AND P0, PT, R16.reuse, RZ, PT ;  /* 0x000000ff1000720b */ /* 0x040fe40003f0d000 */
[----:B------:R-:W-:Y:S02]  /*2e30*/  LOP3.LUT R0, R15, 0x800000, RZ, 0xfc, !PT ;  /* 0x008000000f007812 */ /* 0x000fe400078efcff */
[----:B------:R-:W-:-:S09]  /*2e40*/  FSETP.NEU.AND P1, PT, R16, +INF , PT ;  /* 0x7f8000001000780b */ /* 0x000fd20003f2d000 */
[----:B------:R-:W-:-:S05]  /*2e50*/  @P0 FMUL R2, R0, R7 ;  /* 0x0000000700020220 */ /* 0x000fca0000400000 */
[----:B------:R-:W-:Y:S01]  /*2e60*/  FSEL R0, R2, +INF , P1 ;  /* 0x7f80000002007808 */ /* 0x000fe20000800000 */
[----:B------:R-:W-:Y:S06]  /*2e70*/  BRA `(.L_x_824) ;  /* 0x0000000000ac7947 */ /* 0x000fec0003800000 */
.L_x_1729:
[CC--:B------:R-:W-:Y:S01]  /*2e80*/  FSETP.GT.AND P2, PT, |R2|.reuse, |R15|.reuse, PT ;  /* 0x4000000f0200720b */ /* 0x0c0fe20003f44200 */
[----:B------:R-:W-:Y:S03]  /*2e90*/  BSSY.RECONVERGENT B4, `(.L_x_853) ;  /* 0x000000e000047945 */ /* 0x000fe60003800200 */
[----:B------:R-:W-:Y:S02]  /*2ea0*/  FSEL R16, |R2|, |R15|, P2 ;  /* 0x4000000f02107208 */ /* 0x000fe40001000200 */
[----:B------:R-:W-:Y:S02]  /*2eb0*/  FSEL R0, |R15|, |R2|, P2 ;  /* 0x400000020f007208 */ /* 0x000fe40001000200 */
        /* <DEDUP_REMOVED lines=8> */
[----:B------:R-:W-:-:S07]  /*2f40*/  MOV R4, 0x2f60 ;  /* 0x00002f6000047802 */ /* 0x000fce0000000f00 */
[----:B0-----:R-:W-:Y:S05]  /*2f50*/  CALL.REL.NOINC `($__internal_19_$__cuda_sm3x_div_rn_noftz_f32_slowpath) ;  /* 0x0000003400487944 */ /* 0x001fea0003c00000 */
[----:B------:R-:W-:-:S07]  /*2f60*/  IMAD.MOV.U32 R4, RZ, RZ, R0 ;  /* 0x000000ffff047224 */ /* 0x000fce00078e0000 */
.L_x_854:
[----:B------:R-:W-:Y:S05]  /*2f70*/  BSYNC.RECONVERGENT B4 ;  /* 0x0000000000047941 */ /* 0x000fea0003800200 */
.L_x_853:
[----:B------:R-:W-:Y:S02]  /*2f80*/  IMAD.MOV.U32 R5, RZ, RZ, 0x3b33710b ;  /* 0x3b33710bff057424 */ /* 0x000fe400078e00ff */
[----:B------:R-:W-:Y:S01]  /*2f90*/  FMUL R0, R4, R4 ;  /* 0x0000000404007220 */ /* 0x000fe20000400000 */
[----:B------:R-:W-:Y:S01]  /*2fa0*/  HFMA2 R6, -RZ, RZ, 1.857421875, -1409 ;  /* 0x3f6ee581ff067431 */ /* 0x000fe200000001ff */
[C---:B------:R-:W-:Y:S02]  /*2fb0*/  ISETP.GE.AND P0, PT, R15.reuse, RZ, PT ;  /* 0x000000ff0f00720c */ /* 0x040fe40003f06270 */
[----:B------:R-:W-:Y:S01]  /*2fc0*/  FFMA R5, R0, R5, -0.015681877732276916504 ;  /* 0xbc80774800057423 */ /* 0x000fe20000000005 */
[----:B------:R-:W-:Y:S02]  /*2fd0*/  FSETP.NEU.AND P3, PT, |R15|, |R2|, PT ;  /* 0x400000020f00720b */ /* 0x000fe40003f6d200 */
        /* <DEDUP_REMOVED lines=20> */
[----:B------:R-:W-:-:S07]  /*3120*/  FSEL R0, R0, R7, P0 ;  /* 0x0000000700007208 */ /* 0x000fce0000000000 */
.L_x_824:
[----:B------:R-:W-:Y:S05]  /*3130*/  BSYNC.RECONVERGENT B0 ;  /* 0x0000000000007941 */ /* 0x000fea0003800200 */
.L_x_821:
[----:B------:R-:W1:Y:S01]  /*3140*/  LDCU.64 UR6, c[0x0][0x380] ;  /* 0x00007000ff0677ac */ /* 0x000e620008000a00 */
[----:B------:R-:W-:Y:S02]  /*3150*/  F2FP.F16.F32.PACK_AB R0, RZ, R0 ;  /* 0x00000000ff00723e */ /* 0x000fe400000000ff */
[----:B-1----:R-:W-:-:S04]  /*3160*/  IADD3 R4, P0, PT, R11, UR6, RZ ;  /* 0x000000060b047c10 */ /* 0x002fc8000ff1e0ff */
[----:B------:R-:W-:-:S05]  /*3170*/  IADD3.X R5, PT, PT, R14, UR7, RZ, P0, !PT ;  /* 0x000000070e057c10 */ /* 0x000fca00087fe4ff */
[----:B------:R2:W-:Y:S04]  /*3180*/  STG.E.U16 desc[UR4][R4.64], R0 ;  /* 0x0000000004007986 */ /* 0x0005e8000c101504 */
.L_x_820:
[----:B------:R-:W-:Y:S05]  /*3190*/  BSYNC.RECONVERGENT B1 ;  /* 0x0000000000017941 */ /* 0x000fea0003800200 */
.L_x_819:
[----:B------:R-:W3:Y:S01]  /*31a0*/  LDCU.64 UR6, c[0x0][0x398] ;  /* 0x00007300ff0677ac */ /* 0x000ee20008000a00 */
[----:B------:R-:W-:Y:S01]  /*31b0*/  IADD3 R12, P0, PT, R3, R12, RZ ;  /* 0x0000000c030c7210 */ /* 0x000fe20007f1e0ff */
[----:B------:R-:W-:Y:S04]  /*31c0*/  BSSY.RECONVERGENT B1, `(.L_x_855) ;  /* 0x0000189000017945 */ /* 0x000fe80003800200 */
[----:B------:R-:W-:Y:S01]  /*31d0*/  IMAD.X R13, RZ, RZ, R13, P0 ;  /* 0x000000ffff0d7224 */ /* 0x000fe200000e060d */
[----:B---3--:R-:W-:-:S04]  /*31e0*/  ISETP.GE.U32.AND P0, PT, R12, UR6, PT ;  /* 0x000000060c007c0c */ /* 0x008fc8000bf06070 */
[----:B------:R-:W-:-:S13]  /*31f0*/  ISETP.GE.U32.AND.EX P0, PT, R13, UR7, PT, P0 ;  /* 0x000000070d007c0c */ /* 0x000fda000bf06100 */
[----:B------:R-:W-:Y:S05]  /*3200*/  @P0 BRA `(.L_x_856) ;  /* 0x0000001800100947 */ /* 0x000fea0003800000 */
[----:B------:R-:W1:Y:S01]  /*3210*/  LDCU.64 UR6, c[0x0][0x388] ;  /* 0x00007100ff0677ac */ /* 0x000e620008000a00 */
[C---:B------:R-:W-:Y:S01]  /*3220*/  SHF.L.U32 R11, R12.reuse, 0x1, RZ ;  /* 0x000000010c0b7819 */ /* 0x040fe200000006ff */
[----:B------:R-:W3:Y:S01]  /*3230*/  LDC R8, c[0x0][0x3a0] ;  /* 0x0000e800ff087b82 */ /* 0x000ee20000000800 */
[----:B------:R-:W-:Y:S01]  /*3240*/  SHF.L.U64.HI R14, R12, 0x1, R13 ;  /* 0x000000010c0e7819 */ /* 0x000fe2000001020d */
[----:B------:R-:W4:Y:S01]  /*3250*/  LDCU.64 UR8, c[0x0][0x390] ;  /* 0x00007200ff0877ac */ /* 0x000f220008000a00 */
[C---:B-12---:R-:W-:Y:S02]  /*3260*/  IADD3 R4, P0, PT, R11.reuse, UR6, RZ ;  /* 0x000000060b047c10 */ /* 0x046fe4000ff1e0ff */
[----:B----4-:R-:W-:Y:S02]  /*3270*/  IADD3 R6, P1, PT, R11, UR8, RZ ;  /* 0x000000080b067c10 */ /* 0x010fe4000ff3e0ff */
[C---:B------:R-:W-:Y:S02]  /*3280*/  IADD3.X R5, PT, PT, R14.reuse, UR7, RZ, P0, !PT ;  /* 0x000000070e057c10 */ /* 0x040fe400087fe4ff */
[----:B------:R-:W-:-:S03]  /*3290*/  IADD3.X R7, PT, PT, R14, UR9, RZ, P1, !PT ;  /* 0x000000090e077c10 */ /* 0x000fc60008ffe4ff */
[----:B------:R-:W2:Y:S04]  /*32a0*/  LDG.E.U16.CONSTANT R2, desc[UR4][R4.64] ;  /* 0x0000000404027981 */ /* 0x000ea8000c1e9500 */
[----:B------:R-:W4:Y:S01]  /*32b0*/  LDG.E.U16.CONSTANT R6, desc[UR4][R6.64] ;  /* 0x0000000406067981 */ /* 0x000f22000c1e9500 */
[----:B---3--:R-:W-:Y:S01]  /*32c0*/  ISETP.GT.AND P0, PT, R8, 0x5, PT ;  /* 0x000000050800780c */ /* 0x008fe20003f04270 */
[----:B------:R-:W-:Y:S01]  /*32d0*/  BSSY.RECONVERGENT B0, `(.L_x_857) ;  /* 0x0000172000007945 */ /* 0x000fe20003800200 */
[----:B------:R-:W-:Y:S02]  /*32e0*/  IMAD.MOV.U32 R0, RZ, RZ, RZ ;  /* 0x000000ffff007224 */ /* 0x000fe400078e00ff */
[----:B--2---:R-:W-:Y:S02]  /*32f0*/  HADD2.F32 R2, -RZ, R2.H0_H0 ;  /* 0x20000002ff027230 */ /* 0x004fe40000004100 */
[----:B----4-:R-:W-:-:S07]  /*3300*/  HADD2.F32 R15, -RZ, R6.H0_H0 ;  /* 0x20000006ff0f7230 */ /* 0x010fce0000004100 */
[----:B------:R-:W-:Y:S05]  /*3310*/  @P0 BRA `(.L_x_858) ;  /* 0x0000000c001c0947 */ /* 0x000fea0003800000 */
[----:B------:R-:W-:-:S13]  /*3320*/  ISETP.GT.AND P0, PT, R8, 0x2, PT ;  /* 0x000000020800780c */ /* 0x000fda0003f04270 */
[----:B------:R-:W-:Y:S05]  /*3330*/  @P0 BRA `(.L_x_859) ;  /* 0x00000000002c0947 */ /* 0x000fea0003800000 */
[----:B------:R-:W-:-:S05]  /*3340*/  VIMNMX.U32 R8, PT, PT, R8, 0x3, PT ;  /* 0x0000000308087848 */ /* 0x000fca0003fe0000 */
[----:B------:R-:W-:-:S04]  /*3350*/  IMAD.SHL.U32 R8, R8, 0x4, RZ ;  /* 0x0000000408087824 */ /* 0x000fc800078e00ff */
[----:B------:R-:W1:Y:S02]  /*3360*/  LDC R4, c[0x2][R8+0x5c] ;  /* 0x0080170008047b82 */ /* 0x000e640000000800 */
[----:B-1----:R-:W-:-:S04]  /*3370*/  SHF.R.S32.HI R5, RZ, 0x1f, R4 ;  /* 0x0000001fff057819 */ /* 0x002fc80000011404 */
.L_x_1732:
[----:B------:R-:W-:Y:S05]  /*3380*/  BRX R4 -0x3390                                                           (*"BRANCH_TARGETS .L_x_1733,.L_x_1734,.L_x_1735,.L_x_860"*) ;  /* 0xffffffcc041c7949 */ /* 0x000fea000383ffff */
.L_x_1735:
[----:B------:R-:W-:Y:S01]  /*3390*/  FMUL R0, R2, R15 ;  /* 0x0000000f02007220 */ /* 0x000fe20000400000 */
[----:B------:R-:W-:Y:S06]  /*33a0*/  BRA `(.L_x_860) ;  /* 0x0000001400907947 */ /* 0x000fec0003800000 */
.L_x_1734:
[----:B------:R-:W-:Y:S01]  /*33b0*/  FADD R0, R2, -R15 ;  /* 0x8000000f02007221 */ /* 0x000fe20000000000 */
[----:B------:R-:W-:Y:S06]  /*33c0*/  BRA `(.L_x_860) ;  /* 0x0000001400887947 */ /* 0x000fec0003800000 */
.L_x_1733:
[----:B------:R-:W-:Y:S01]  /*33d0*/  FADD R0, R2, R15 ;  /* 0x0000000f02007221 */ /* 0x000fe20000000000 */
[----:B------:R-:W-:Y:S06]  /*33e0*/  BRA `(.L_x_860) ;  /* 0x0000001400807947 */ /* 0x000fec0003800000 */
.L_x_859:
        /* <DEDUP_REMOVED lines=37> */
.L_x_868:
[----:B------:R-:W-:Y:S01]  /*3640*/  FSETP.GEU.AND P0, PT, R8, -|R15|, PT ;  /* 0xc000000f0800720b */ /* 0x000fe20003f0e000 */
[----:B------:R-:W-:-:S12]  /*3650*/  FADD R5, R5, -1 ;  /* 0xbf80000005057421 */ /* 0x000fd80000000000 */
[----:B------:R-:W-:-:S07]  /*3660*/  @!P0 FADD R5, R5, -1 ;  /* 0xbf80000005058421 */ /* 0x000fce0000000000 */
.L_x_867:
[----:B------:R-:W-:Y:S05]  /*3670*/  BSYNC.RECONVERGENT B3 ;  /* 0x0000000000037941 */ /* 0x000fea0003800200 */
.L_x_866:
[----:B------:R-:W-:Y:S01]  /*3680*/  FFMA R0, -|R15|, R5, R0 ;  /* 0x000000050f007223 */ /* 0x000fe20000000300 */
[----:B------:R-:W-:Y:S06]  /*3690*/  BRA `(.L_x_864) ;  /* 0x0000000000787947 */ /* 0x000fec0003800000 */
.L_x_865:
        /* <DEDUP_REMOVED lines=14> */
.L_x_871:
[----:B------:R-:W-:-:S04]  /*3780*/  VIMNMX.U32 R7, PT, PT, R6, 0xb800000, PT ;  /* 0x0b80000006077848 */ /* 0x000fc80003fe0000 */
[----:B------:R-:W-:Y:S01]  /*3790*/  IADD3 R4, PT, PT, R7, R4, RZ ;  /* 0x0000000407047210 */ /* 0x000fe20007ffe0ff */
[----:B------:R-:W-:-:S04]  /*37a0*/  IMAD.IADD R6, R6, 0x1, -R7 ;  /* 0x0000000106067824 */ /* 0x000fc800078e0a07 */
[----:B0-2---:R-:W-:Y:S01]  /*37b0*/  FMUL R9, R0, R4 ;  /* 0x0000000400097220 */ /* 0x005fe20000400000 */
        /* <DEDUP_REMOVED lines=9> */
.L_x_870:
[----:B------:R-:W-:Y:S05]  /*3850*/  BSYNC.RECONVERGENT B3 ;  /* 0x0000000000037941 */ /* 0x000fea0003800200 */
.L_x_869:
[----:B-1----:R-:W-:-:S04]  /*3860*/  FMUL R5, R4, 1.1920928955078125e-07 ;  /* 0x3400000004057820 */ /* 0x002fc80000400000 */
[----:B------:R-:W-:-:S07]  /*3870*/  FMUL R0, R10, R5 ;  /* 0x000000050a007220 */ /* 0x000fce0000400000 */
.L_x_864:
[----:B------:R-:W-:Y:S05]  /*3880*/  BSYNC.RECONVERGENT B2 ;  /* 0x0000000000027941 */ /* 0x000fea0003800200 */
.L_x_863:
[C---:B------:R-:W-:Y:S02]  /*3890*/  FSETP.NAN.AND P0, PT, |R0|.reuse, |R0|, PT ;  /* 0x400000000000720b */ /* 0x040fe40003f08200 */
[----:B------:R-:W-:-:S04]  /*38a0*/  LOP3.LUT R5, R0, 0x80000000, R2, 0xb8, !PT ;  /* 0x8000000000057812 */ /* 0x000fc800078eb802 */
[----:B------:R-:W-:Y:S01]  /*38b0*/  FSEL R0, R0, R5, P0 ;  /* 0x0000000500007208 */ /* 0x000fe20000000000 */
[----:B------:R-:W-:Y:S06]  /*38c0*/  BRA `(.L_x_860) ;  /* 0x0000001000487947 */ /* 0x000fec0003800000 */
.L_x_862:
[C---:B------:R-:W-:Y:S01]  /*38d0*/  FMUL R5, |R2|.reuse, 16777216 ;  /* 0x4b80000002057820 */ /* 0x040fe20000400200 */
[----:B------:R-:W-:Y:S01]  /*38e0*/  FSETP.GEU.AND P0, PT, |R2|, 1.175494350822287508e-38, PT ;  /* 0x008000000200780b */ /* 0x000fe20003f0e200 */
[----:B------:R-:W-:-:S03]  /*38f0*/  IMAD.MOV.U32 R17, RZ, RZ, 0x3a2c32e4 ;  /* 0x3a2c32e4ff117424 */ /* 0x000fc600078e00ff */
        /* <DEDUP_REMOVED lines=54> */
[----:B------:R-:W-:Y:S01]  /*3c60*/  IADD3 R0, PT, PT, R7, 0x7f000000, RZ ;  /* 0x7f00000007007810 */ /* 0x000fe20007ffe0ff */
[----:B-1----:R-:W-:-:S04]  /*3c70*/  IMAD R7, R6, 0x800000, -R7 ;  /* 0x0080000006077824 */ /* 0x002fc800078e0a07 */
        /* <DEDUP_REMOVED lines=20> */
[----:B------:R-:W0:Y:S01]  /*3dc0*/  FRND.FLOOR R0, R15 ;  /* 0x0000000f00007307 */ /* 0x000e220000205000 */
[----:B------:R-:W-:Y:S02]  /*3dd0*/  FSETP.NEU.AND P0, PT, |R4|, 1, PT ;  /* 0x3f8000000400780b */ /* 0x000fe40003f0d200 */
[----:B0-----:R-:W-:Y:S02]  /*3de0*/  FSETP.NEU.AND P1, PT, R15, R0, PT ;  /* 0x000000000f00720b */ /* 0x001fe40003f2d000 */
[----:B------:R-:W-:-:S04]  /*3df0*/  FSEL R0, R7, -R7, P0 ;  /* 0x8000000707007208 */ /* 0x000fc80000000000 */
[----:B------:R-:W-:Y:S01]  /*3e00*/  FSEL R0, R0, +QNAN , !P1 ;  /* 0x7fffffff00007808 */ /* 0x000fe20004800000 */
[----:B------:R-:W-:Y:S06]  /*3e10*/  BRA `(.L_x_860) ;  /* 0x0000000800f47947 */ /* 0x000fec0003800000 */
.L_x_873:
[----:B------:R-:W-:Y:S01]  /*3e20*/  FSETP.GEU.AND P0, PT, R15, RZ, PT ;  /* 0x000000ff0f00720b */ /* 0x000fe20003f0e000 */
[----:B------:R-:W-:Y:S01]  /*3e30*/  FADD R0, R2, R2 ;  /* 0x0000000202007221 */ /* 0x000fe20000000000 */
[----:B------:R-:W-:-:S11]  /*3e40*/  FSETP.NEU.AND P1, PT, |R4|, 1, PT ;  /* 0x3f8000000400780b */ /* 0x000fd60003f2d200 */
[----:B------:R-:W-:-:S04]  /*3e50*/  @!P0 LOP3.LUT R0, R0, 0x7f800000, RZ, 0x3c, !PT ;  /* 0x7f80000000008812 */ /* 0x000fc800078e3cff */
[----:B------:R-:W-:Y:S01]  /*3e60*/  @P1 LOP3.LUT R0, R0, 0x7fffffff, RZ, 0xc0, !PT ;  /* 0x7fffffff00001812 */ /* 0x000fe200078ec0ff */
[----:B------:R-:W-:Y:S06]  /*3e70*/  BRA `(.L_x_860) ;  /* 0x0000000800dc7947 */ /* 0x000fec0003800000 */
.L_x_872:
[----:B------:R-:W-:Y:S01]  /*3e80*/  FADD R0, R2, R15 ;  /* 0x0000000f02007221 */ /* 0x000fe20000000000 */
[----:B------:R-:W-:Y:S06]  /*3e90*/  BRA `(.L_x_860) ;  /* 0x0000000800d47947 */ /* 0x000fec0003800000 */
.L_x_861:
        /* <DEDUP_REMOVED lines=10> */
[----:B------:R-:W-:Y:S02]  /*3f40*/  MOV R16, R15 ;  /* 0x0000000f00107202 */ /* 0x000fe40000000f00 */
[----:B------:R-:W-:-:S07]  /*3f50*/  MOV R4, 0x3f70 ;  /* 0x00003f7000047802 */ /* 0x000fce0000000f00 */
[----:B0-----:R-:W-:Y:S05]  /*3f60*/  CALL.REL.NOINC `($__internal_19_$__cuda_sm3x_div_rn_noftz_f32_slowpath) ;  /* 0x0000002400447944 */ /* 0x001fea0003c00000 */
.L_x_875:
[----:B------:R-:W-:Y:S05]  /*3f70*/  BSYNC.RECONVERGENT B4 ;  /* 0x0000000000047941 */ /* 0x000fea0003800200 */
.L_x_874:
[----:B------:R-:W-:Y:S05]  /*3f80*/  BRA `(.L_x_860) ;  /* 0x0000000800987947 */ /* 0x000fea0003800000 */
.L_x_858:
[----:B------:R-:W-:-:S13]  /*3f90*/  ISETP.GT.AND P0, PT, R8, 0x8, PT ;  /* 0x000000080800780c */ /* 0x000fda0003f04270 */
[----:B------:R-:W-:Y:S05]  /*3fa0*/  @P0 BRA `(.L_x_876) ;  /* 0x0000000400480947 */ /* 0x000fea0003800000 */
[----:B------:R-:W-:-:S05]  /*3fb0*/  VIADD R8, R8, 0xfffffffa ;  /* 0xfffffffa08087836 */ /* 0x000fca0000000000 */
[----:B------:R-:W-:-:S05]  /*3fc0*/  VIMNMX.U32 R8, PT, PT, R8, 0x3, PT ;  /* 0x0000000308087848 */ /* 0x000fca0003fe0000 */
[----:B------:R-:W-:-:S04]  /*3fd0*/  IMAD.SHL.U32 R8, R8, 0x4, RZ ;  /* 0x0000000408087824 */ /* 0x000fc800078e00ff */
[----:B------:R-:W1:Y:S02]  /*3fe0*/  LDC R4, c[0x2][R8+0x6c] ;  /* 0x00801b0008047b82 */ /* 0x000e640000000800 */
[----:B-1----:R-:W-:-:S04]  /*3ff0*/  SHF.R.S32.HI R5, RZ, 0x1f, R4 ;  /* 0x0000001fff057819 */ /* 0x002fc80000011404 */
.L_x_1737:
[----:B------:R-:W-:Y:S05]  /*4000*/  BRX R4 -0x4010                                                           (*"BRANCH_TARGETS .L_x_1738,.L_x_1739,.L_x_1740,.L_x_860"*) ;  /* 0xffffffbc04fc7949 */ /* 0x000fea000383ffff */
.L_x_1740:
[----:B------:R-:W-:Y:S01]  /*4010*/  FMNMX R0, R2, R15, PT ;  /* 0x0000000f02007209 */ /* 0x000fe20003800000 */
[----:B------:R-:W-:Y:S06]  /*4020*/  BRA `(.L_x_860) ;  /* 0x0000000800707947 */ /* 0x000fec0003800000 */
.L_x_1739:
[----:B------:R-:W-:Y:S01]  /*4030*/  FMNMX R0, R2, R15, !PT ;  /* 0x0000000f02007209 */ /* 0x000fe20007800000 */
[----:B------:R-:W-:Y:S06]  /*4040*/  BRA `(.L_x_860) ;  /* 0x0000000800687947 */ /* 0x000fec0003800000 */
.L_x_1738:
        /* <DEDUP_REMOVED lines=31> */
.L_x_882:
[----:B------:R-:W-:Y:S01]  /*4240*/  FSETP.GEU.AND P0, PT, R4, -|R15|, PT ;  /* 0xc000000f0400720b */ /* 0x000fe20003f0e000 */
[----:B------:R-:W-:-:S12]  /*4250*/  FADD R5, R5, -1 ;  /* 0xbf80000005057421 */ /* 0x000fd80000000000 */
[----:B------:R-:W-:-:S07]  /*4260*/  @!P0 FADD R5, R5, -1 ;  /* 0xbf80000005058421 */ /* 0x000fce0000000000 */
.L_x_881:
[----:B------:R-:W-:Y:S05]  /*4270*/  BSYNC.RECONVERGENT B3 ;  /* 0x0000000000037941 */ /* 0x000fea0003800200 */
.L_x_880:
[----:B------:R-:W-:Y:S01]  /*4280*/  FFMA R0, -|R15|, R5, R0 ;  /* 0x000000050f007223 */ /* 0x000fe20000000300 */
[----:B------:R-:W-:Y:S06]  /*4290*/  BRA `(.L_x_878) ;  /* 0x0000000000787947 */ /* 0x000fec0003800000 */
.L_x_879:
        /* <DEDUP_REMOVED lines=14> */
.L_x_885:
[----:B------:R-:W-:-:S04]  /*4380*/  VIMNMX.U32 R0, PT, PT, R5, 0xb800000, PT ;  /* 0x0b80000005007848 */ /* 0x000fc80003fe0000 */
[----:B------:R-:W-:Y:S01]  /*4390*/  IADD3 R4, PT, PT, R0, R4, RZ ;  /* 0x0000000400047210 */ /* 0x000fe20007ffe0ff */
[----:B------:R-:W-:-:S04]  /*43a0*/  IMAD.IADD R5, R5, 0x1, -R0 ;  /* 0x0000000105057824 */ /* 0x000fc800078e0a00 */
[----:B-1----:R-:W-:Y:S01]  /*43b0*/  FMUL R7, R4, R15 ;  /* 0x0000000f04077220 */ /* 0x002fe20000400000 */
[----:B------:R-:W-:-:S03]  /*43c0*/  ISETP.NE.AND P1, PT, R5, RZ, PT ;  /* 0x000000ff0500720c */ /* 0x000fc60003f25270 */
        /* <DEDUP_REMOVED lines=8> */
.L_x_884:
[----:B------:R-:W-:Y:S05]  /*4450*/  BSYNC.RECONVERGENT B3 ;  /* 0x0000000000037941 */ /* 0x000fea0003800200 */
.L_x_883:
[----:B------:R-:W-:-:S04]  /*4460*/  FMUL R5, R4, 1.1920928955078125e-07 ;  /* 0x3400000004057820 */ /* 0x000fc80000400000 */
[----:B------:R-:W-:-:S07]  /*4470*/  FMUL R0, R8, R5 ;  /* 0x0000000508007220 */ /* 0x000fce0000400000 */
.L_x_878:
[----:B------:R-:W-:Y:S05]  /*4480*/  BSYNC.RECONVERGENT B2 ;  /* 0x0000000000027941 */ /* 0x000fea0003800200 */
.L_x_877:
[C---:B------:R-:W-:Y:S02]  /*4490*/  FSETP.NAN.AND P0, PT, |R0|.reuse, |R0|, PT ;  /* 0x400000000000720b */ /* 0x040fe40003f08200 */
[----:B------:R-:W-:-:S04]  /*44a0*/  LOP3.LUT R5, R0, 0x80000000, R2, 0xb8, !PT ;  /* 0x8000000000057812 */ /* 0x000fc800078eb802 */
[----:B------:R-:W-:Y:S01]  /*44b0*/  FSEL R0, R0, R5, P0 ;  /* 0x0000000500007208 */ /* 0x000fe20000000000 */
[----:B------:R-:W-:Y:S06]  /*44c0*/  BRA `(.L_x_860) ;  /* 0x0000000400487947 */ /* 0x000fec0003800000 */
.L_x_876:
[----:B------:R-:W-:-:S05]  /*44d0*/  IMAD.MOV.U32 R5, RZ, RZ, -0x9 ;  /* 0xfffffff7ff057424 */ /* 0x000fca00078e00ff */
[----:B------:R-:W-:-:S04]  /*44e0*/  VIADDMNMX.U32 R5, R8, R5, 0x2, PT ;  /* 0x0000000208057446 */ /* 0x000fc80003800005 */
[----:B------:R-:W-:-:S04]  /*44f0*/  SHF.L.U32 R6, R5, 0x2, RZ ;  /* 0x0000000205067819 */ /* 0x000fc800000006ff */
[----:B------:R-:W1:Y:S02]  /*4500*/  LDC R4, c[0x2][R6+0x7c] ;  /* 0x00801f0006047b82 */ /* 0x000e640000000800 */
[----:B-1----:R-:W-:-:S04]  /*4510*/  SHF.R.S32.HI R5, RZ, 0x1f, R4 ;  /* 0x0000001fff057819 */ /* 0x002fc80000011404 */
.L_x_1742:
[----:B------:R-:W-:Y:S05]  /*4520*/  BRX R4 -0x4530                                                           (*"BRANCH_TARGETS .L_x_1743,.L_x_1744,.L_x_1745"*) ;  /* 0xffffffb804b47949 */ /* 0x000fea000383ffff */
.L_x_1745:
[----:B------:R-:W-:-:S13]  /*4530*/  ISETP.NE.AND P0, PT, R8, 0xb, PT ;  /* 0x0000000b0800780c */ /* 0x000fda0003f05270 */
[----:B------:R-:W-:Y:S05]  /*4540*/  @P0 BRA `(.L_x_860) ;  /* 0x0000000400280947 */ /* 0x000fea0003800000 */
[----:B------:R-:W-:Y:S01]  /*4550*/  LOP3.LUT R0, R2, 0x80000000, R15, 0xb8, !PT ;  /* 0x8000000002007812 */ /* 0x000fe200078eb80f */
[----:B------:R-:W-:Y:S06]  /*4560*/  BRA `(.L_x_860) ;  /* 0x0000000400207947 */ /* 0x000fec0003800000 */
.L_x_1744:
        /* <DEDUP_REMOVED lines=16> */
[----:B0-----:R-:W-:Y:S05]  /*4670*/  CALL.REL.NOINC `($__internal_18_$__cuda_sm20_sqrt_rn_f32_slowpath) ;  /* 0x0000001c002c7944 */ /* 0x001fea0003c00000 */
[----:B------:R-:W-:Y:S05]  /*4680*/  BRA `(.L_x_888) ;  /* 0x0000000000107947 */ /* 0x000fea0003800000 */
.L_x_887:
[----:B------:R-:W-:Y:S01]  /*4690*/  FMUL.FTZ R7, R0, R5 ;  /* 0x0000000500077220 */ /* 0x000fe20000410000 */
[----:B------:R-:W-:-:S03]  /*46a0*/  FMUL.FTZ R5, R5, 0.5 ;  /* 0x3f00000005057820 */ /* 0x000fc60000410000 */
[----:B------:R-:W-:-:S04]  /*46b0*/  FFMA R0, -R7, R7, R0 ;  /* 0x0000000707007223 */ /* 0x000fc80000000100 */
[----:B------:R-:W-:-:S07]  /*46c0*/  FFMA R7, R0, R5, R7 ;  /* 0x0000000500077223 */ /* 0x000fce0000000007 */
.L_x_888:
[----:B------:R-:W-:Y:S05]  /*46d0*/  BSYNC.RECONVERGENT B2 ;  /* 0x0000000000027941 */ /* 0x000fea0003800200 */
.L_x_886:
[C---:B------:R-:W-:Y:S02]  /*46e0*/  FSETP.NEU.AND P0, PT, R16.reuse, RZ, PT ;  /* 0x000000ff1000720b */ /* 0x040fe40003f0d000 */
[----:B------:R-:W-:Y:S02]  /*46f0*/  LOP3.LUT R0, R15, 0x800000, RZ, 0xfc, !PT ;  /* 0x008000000f007812 */ /* 0x000fe400078efcff */
[----:B------:R-:W-:-:S09]  /*4700*/  FSETP.NEU.AND P1, PT, R16, +INF , PT ;  /* 0x7f8000001000780b */ /* 0x000fd20003f2d000 */
[----:B------:R-:W-:-:S05]  /*4710*/  @P0 FMUL R2, R0, R7 ;  /* 0x0000000700020220 */ /* 0x000fca0000400000 */
[----:B------:R-:W-:Y:S01]  /*4720*/  FSEL R0, R2, +INF , P1 ;  /* 0x7f80000002007808 */ /* 0x000fe20000800000 */
[----:B------:R-:W-:Y:S06]  /*4730*/  BRA `(.L_x_860) ;  /* 0x0000000000ac7947 */ /* 0x000fec0003800000 */
.L_x_1743:
        /* <DEDUP_REMOVED lines=15> */
.L_x_890:
[----:B------:R-:W-:Y:S05]  /*4830*/  BSYNC.RECONVERGENT B4 ;  /* 0x0000000000047941 */ /* 0x000fea0003800200 */
.L_x_889:
        /* <DEDUP_REMOVED lines=27> */
.L_x_860:
[----:B------:R-:W-:Y:S05]  /*49f0*/  BSYNC.RECONVERGENT B0 ;  /* 0x0000000000007941 */ /* 0x000fea0003800200 */
.L_x_857:
[----:B------:R-:W1:Y:S01]  /*4a00*/  LDCU.64 UR6, c[0x0][0x380] ;  /* 0x00007000ff0677ac */ /* 0x000e620008000a00 */
[----:B------:R-:W-:Y:S02]  /*4a10*/  F2FP.F16.F32.PACK_AB R0, RZ, R0 ;  /* 0x00000000ff00723e */ /* 0x000fe400000000ff */
[----:B-1----:R-:W-:-:S04]  /*4a20*/  IADD3 R4, P0, PT, R11, UR6, RZ ;  /* 0x000000060b047c10 */ /* 0x002fc8000ff1e0ff */
[----:B------:R-:W-:-:S05]  /*4a30*/  IADD3.X R5, PT, PT, R14, UR7, RZ, P0, !PT ;  /* 0x000000070e057c10 */ /* 0x000fca00087fe4ff */
[----:B------:R3:W-:Y:S04]  /*4a40*/  STG.E.U16 desc[UR4][R4.64], R0 ;  /* 0x0000000004007986 */ /* 0x0007e8000c101504 */
.L_x_856:
[----:B------:R-:W-:Y:S05]  /*4a50*/  BSYNC.RECONVERGENT B1 ;  /* 0x0000000000017941 */ /* 0x000fea0003800200 */
.L_x_855:
[----:B------:R-:W4:Y:S01]  /*4a60*/  LDCU.64 UR6, c[0x0][0x398] ;  /* 0x00007300ff0677ac */ /* 0x000f220008000a00 */
[----:B------:R-:W-:-:S04]  /*4a70*/  IADD3 R3, P0, PT, R3, R12, RZ ;  /* 0x0000000c03037210 */ /* 0x000fc80007f1e0ff */
[----:B-123--:R-:W-:Y:S02]  /*4a80*/  IADD3.X R0, PT, PT, RZ, R13, RZ, P0, !PT ;  /* 0x0000000dff007210 */ /* 0x00efe400007fe4ff */
[----:B----4-:R-:W-:-:S04]  /*4a90*/  ISETP.GE.U32.AND P0, PT, R3, UR6, PT ;  /* 0x0000000603007c0c */ /* 0x010fc8000bf06070 */
[----:B------:R-:W-:-:S13]  /*4aa0*/  ISETP.GE.U32.AND.EX P0, PT, R0, UR7, PT, P0 ;  /* 0x0000000700007c0c */ /* 0x000fda000bf06100 */
[----:B------:R-:W-:Y:S05]  /*4ab0*/  @P0 EXIT ;  /* 0x000000000000094d */ /* 0x000fea0003800000 */
[----:B------:R-:W1:Y:S01]  /*4ac0*/  LDCU.64 UR6, c[0x0][0x388] ;  /* 0x00007100ff0677ac */ /* 0x000e620008000a00 */
[C---:B------:R-:W-:Y:S01]  /*4ad0*/  IMAD.SHL.U32 R2, R3.reuse, 0x2, RZ ;  /* 0x0000000203027824 */ /* 0x040fe200078e00ff */
[----:B------:R-:W-:Y:S01]  /*4ae0*/  SHF.L.U64.HI R3, R3, 0x1, R0 ;  /* 0x0000000103037819 */ /* 0x000fe20000010200 */
[----:B------:R-:W2:Y:S01]  /*4af0*/  LDCU.64 UR8, c[0x0][0x390] ;  /* 0x00007200ff0877ac */ /* 0x000ea20008000a00 */
[----:B------:R-:W3:Y:S02]  /*4b00*/  LDC R0, c[0x0][0x3a0] ;  /* 0x0000e800ff007b82 */ /* 0x000ee40000000800 */
[C---:B-1----:R-:W-:Y:S02]  /*4b10*/  IADD3 R4, P0, PT, R2.reuse, UR6, RZ ;  /* 0x0000000602047c10 */ /* 0x042fe4000ff1e0ff */
[----:B--2---:R-:W-:Y:S02]  /*4b20*/  IADD3 R6, P1, PT, R2, UR8, RZ ;  /* 0x0000000802067c10 */ /* 0x004fe4000ff3e0ff */
[----:B------:R-:W-:-:S02]  /*4b30*/  IADD3.X R5, PT, PT, R3, UR7, RZ, P0, !PT ;  /* 0x0000000703057c10 */ /* 0x000fc400087fe4ff */
[----:B------:R-:W-:-:S03]  /*4b40*/  IADD3.X R7, PT, PT, R3, UR9, RZ, P1, !PT ;  /* 0x0000000903077c10 */ /* 0x000fc60008ffe4ff */
[----:B------:R-:W2:Y:S04]  /*4b50*/  LDG.E.U16.CONSTANT R4, desc[UR4][R4.64] ;  /* 0x0000000404047981 */ /* 0x000ea8000c1e9500 */
[----:B------:R-:W4:Y:S01]  /*4b60*/  LDG.E.U16.CONSTANT R6, desc[UR4][R6.64] ;  /* 0x0000000406067981 */ /* 0x000f22000c1e9500 */
[----:B---3--:R-:W-:Y:S01]  /*4b70*/  ISETP.GT.AND P0, PT, R0, 0x5, PT ;  /* 0x000000050000780c */ /* 0x008fe20003f04270 */
[----:B------:R-:W-:Y:S02]  /*4b80*/  IMAD.MOV.U32 R11, RZ, RZ, RZ ;  /* 0x000000ffff0b7224 */ /* 0x000fe400078e00ff */
[----:B--2---:R-:W-:Y:S02]  /*4b90*/  HADD2.F32 R13, -RZ, R4.H0_H0 ;  /* 0x20000004ff0d7230 */ /* 0x004fe40000004100 */
[----:B----4-:R-:W-:-:S08]  /*4ba0*/  HADD2.F32 R12, -RZ, R6.H0_H0 ;  /* 0x20000006ff0c7230 */ /* 0x010fd00000004100 */
[----:B------:R-:W-:Y:S05]  /*4bb0*/  @P0 BRA `(.L_x_891) ;  /* 0x0000000c00280947 */ /* 0x000fea0003800000 */
[----:B------:R-:W-:-:S13]  /*4bc0*/  ISETP.GT.AND P0, PT, R0, 0x2, PT ;  /* 0x000000020000780c */ /* 0x000fda0003f04270 */
[----:B------:R-:W-:Y:S05]  /*4bd0*/  @P0 BRA `(.L_x_892) ;  /* 0x00000000002c0947 */ /* 0x000fea0003800000 */
[----:B------:R-:W-:-:S04]  /*4be0*/  VIMNMX.U32 R0, PT, PT, R0, 0x3, PT ;  /* 0x0000000300007848 */ /* 0x000fc80003fe0000 */
[----:B------:R-:W-:-:S04]  /*4bf0*/  SHF.L.U32 R0, R0, 0x2, RZ ;  /* 0x0000000200007819 */ /* 0x000fc800000006ff */
[----:B------:R-:W1:Y:S02]  /*4c00*/  LDC R4, c[0x2][R0+0x88] ;  /* 0x0080220000047b82 */ /* 0x000e640000000800 */
[----:B-1----:R-:W-:-:S04]  /*4c10*/  SHF.R.S32.HI R5, RZ, 0x1f, R4 ;  /* 0x0000001fff057819 */ /* 0x002fc80000011404 */
.L_x_1746:
[----:B------:R-:W-:Y:S05]  /*4c20*/  BRX R4 -0x4c30                                                           (*"BRANCH_TARGETS .L_x_1747,.L_x_1748,.L_x_1749,.L_x_893"*) ;  /* 0xffffffb004f47949 */ /* 0x000fea000383ffff */
.L_x_1749:
[----:B------:R-:W-:Y:S01]  /*4c30*/  FMUL R11, R13, R12 ;  /* 0x0000000c0d0b7220 */ /* 0x000fe20000400000 */
[----:B------:R-:W-:Y:S06]  /*4c40*/  BRA `(.L_x_893) ;  /* 0x0000001400a07947 */ /* 0x000fec0003800000 */
.L_x_1748:
[----:B------:R-:W-:Y:S01]  /*4c50*/  FADD R11, R13, -R12 ;  /* 0x8000000c0d0b7221 */ /* 0x000fe20000000000 */
[----:B------:R-:W-:Y:S06]  /*4c60*/  BRA `(.L_x_893) ;  /* 0x0000001400987947 */ /* 0x000fec0003800000 */
.L_x_1747:
[----:B------:R-:W-:Y:S01]  /*4c70*/  FADD R11, R13, R12 ;  /* 0x0000000c0d0b7221 */ /* 0x000fe20000000000 */
[----:B------:R-:W-:Y:S06]  /*4c80*/  BRA `(.L_x_893) ;  /* 0x0000001400907947 */ /* 0x000fec0003800000 */
.L_x_892:
        /* <DEDUP_REMOVED lines=37> */
.L_x_901:
[----:B------:R-:W-:Y:S01]  /*4ee0*/  FSETP.GEU.AND P0, PT, R7, -|R12|, PT ;  /* 0xc000000c0700720b */ /* 0x000fe20003f0e000 */
[----:B------:R-:W-:-:S12]  /*4ef0*/  FADD R0, R0, -1 ;  /* 0xbf80000000007421 */ /* 0x000fd80000000000 */
[----:B------:R-:W-:-:S07]  /*4f00*/  @!P0 FADD R0, R0, -1 ;  /* 0xbf80000000008421 */ /* 0x000fce0000000000 */
.L_x_900:
[----:B------:R-:W-:Y:S05]  /*4f10*/  BSYNC.RECONVERGENT B1 ;  /* 0x0000000000017941 */ /* 0x000fea0003800200 */
.L_x_899:
[----:B------:R-:W-:Y:S01]  /*4f20*/  FFMA R11, -|R12|, R0, R11 ;  /* 0x000000000c0b7223 */ /* 0x000fe2000000030b */
[----:B------:R-:W-:Y:S06]  /*4f30*/  BRA `(.L_x_897) ;  /* 0x0000000000787947 */ /* 0x000fec0003800000 */
.L_x_898:
        /* <DEDUP_REMOVED lines=14> */
.L_x_904:
[----:B------:R-:W-:-:S05]  /*5020*/  VIMNMX.U32 R7, PT, PT, R6, 0xb800000, PT ;  /* 0x0b80000006077848 */ /* 0x000fca0003fe0000 */
[----:B------:R-:W-:Y:S02]  /*5030*/  IMAD.IADD R5, R7, 0x1, R5 ;  /* 0x0000000107057824 */ /* 0x000fe400078e0205 */
[----:B------:R-:W-:Y:S02]  /*5040*/  IMAD.IADD R6, R6, 0x1, -R7 ;  /* 0x0000000106067824 */ /* 0x000fe400078e0a07 */
[----:B0-2---:R-:W-:-:S03]  /*5050*/  FMUL R9, R4, R5 ;  /* 0x0000000504097220 */ /* 0x005fc60000400000 */
        /* <DEDUP_REMOVED lines=9> */
.L_x_903:
[----:B------:R-:W-:Y:S05]  /*50f0*/  BSYNC.RECONVERGENT B1 ;  /* 0x0000000000017941 */ /* 0x000fea0003800200 */
.L_x_902:
[----:B-1----:R-:W-:-:S04]  /*5100*/  FMUL R0, R5, 1.1920928955078125e-07 ;  /* 0x3400000005007820 */ /* 0x002fc80000400000 */
[----:B------:R-:W-:-:S07]  /*5110*/  FMUL R11, R11, R0 ;  /* 0x000000000b0b7220 */ /* 0x000fce0000400000 */
.L_x_897:
[----:B------:R-:W-:Y:S05]  /*5120*/  BSYNC.RECONVERGENT B0 ;  /* 0x0000000000007941 */ /* 0x000fea0003800200 */
.L_x_896:
[C---:B------:R-:W-:Y:S02]  /*5130*/  FSETP.NAN.AND P0, PT, |R11|.reuse, |R11|, PT ;  /* 0x4000000b0b00720b */ /* 0x040fe40003f08200 */
[----:B------:R-:W-:-:S04]  /*5140*/  LOP3.LUT R0, R11, 0x80000000, R13, 0xb8, !PT ;  /* 0x800000000b007812 */ /* 0x000fc800078eb80d */
[----:B------:R-:W-:Y:S01]  /*5150*/  FSEL R11, R11, R0, P0 ;  /* 0x000000000b0b7208 */ /* 0x000fe20000000000 */
[----:B------:R-:W-:Y:S06]  /*5160*/  BRA `(.L_x_893) ;  /* 0x0000001000587947 */ /* 0x000fec0003800000 */
.L_x_895:
[C---:B------:R-:W-:Y:S01]  /*5170*/  FMUL R0, |R13|.reuse, 16777216 ;  /* 0x4b8000000d007820 */ /* 0x040fe20000400200 */
[----:B------:R-:W-:Y:S01]  /*5180*/  FSETP.GEU.AND P0, PT, |R13|, 1.175494350822287508e-38, PT ;  /* 0x008000000d00780b */ /* 0x000fe20003f0e200 */
[----:B------:R-:W-:Y:S01]  /*5190*/  IMAD.MOV.U32 R10, RZ, RZ, 0x3a2c32e4 ;  /* 0x3a2c32e4ff0a7424 */ /* 0x000fe200078e00ff */
[----:B------:R-:W-:Y:S02]  /*51a0*/  BSSY.RECONVERGENT B0, `(.L_x_905) ;  /* 0x000005a000007945 */ /* 0x000fe40003800200 */
[----:B------:R-:W-:-:S04]  /*51b0*/  FSEL R0, R0, |R13|, !P0 ;  /* 0x4000000d00007208 */ /* 0x000fc80004000000 */
[----:B------:R-:W-:-:S04]  /*51c0*/  IADD3 R4, PT, PT, R0, -0x3f3504f3, RZ ;  /* 0xc0cafb0d00047810 */ /* 0x000fc80007ffe0ff */
[----:B------:R-:W-:-:S05]  /*51d0*/  LOP3.LUT R5, R4, 0xff800000, RZ, 0xc0, !PT ;  /* 0xff80000004057812 */ /* 0x000fca00078ec0ff */
[----:B------:R-:W-:Y:S01]  /*51e0*/  IMAD.IADD R0, R0, 0x1, -R5 ;  /* 0x0000000100007824 */ /* 0x000fe200078e0a05 */
[----:B------:R-:W-:-:S03]  /*51f0*/  I2FP.F32.S32 R5, R5 ;  /* 0x0000000500057245 */ /* 0x000fc60000201400 */
[C---:B------:R-:W-:Y:S01]  /*5200*/  FADD R6, R0.reuse, 1 ;  /* 0x3f80000000067421 */ /* 0x040fe20000000000 */
[----:B------:R-:W-:Y:S01]  /*5210*/  FADD R4, R0, -1 ;  /* 0xbf80000000047421 */ /* 0x000fe20000000000 */
[----:B------:R-:W-:-:S03]  /*5220*/  FSEL R0, RZ, -24, P0 ;  /* 0xc1c00000ff007808 */ /* 0x000fc60000000000 */
[----:B------:R-:W-:Y:S01]  /*5230*/  FADD R7, R4, R4 ;  /* 0x0000000404077221 */ /* 0x000fe20000000000 */
[----:B------:R-:W1:Y:S01]  /*5240*/  MUFU.RCP R6, R6 ;  /* 0x0000000600067308 */ /* 0x000e620000001000 */
[----:B------:R-:W-:Y:S02]  /*5250*/  FFMA R0, R5, 1.1920928955078125e-07, R0 ;  /* 0x3400000005007823 */ /* 0x000fe40000000000 */
[----:B-1----:R-:W-:-:S04]  /*5260*/  FMUL R7, R6, R7 ;  /* 0x0000000706077220 */ /* 0x002fc80000400000 */
[----:B------:R-:W-:Y:S01]  /*5270*/  FADD R8, R4, -R7 ;  /* 0x8000000704087221 */ /* 0x000fe20000000000 */
[CC--:B------:R-:W-:Y:S01]  /*5280*/  FMUL R5, R7.reuse, R7.reuse ;  /* 0x0000000707057220 */ /* 0x0c0fe20000400000 */
[----:B------:R-:W-:Y:S02]  /*5290*/  FFMA R11, R7, 1.4426950216293334961, R0 ;  /* 0x3fb8aa3b070b7823 */ /* 0x000fe40000000000 */
[----:B0-----:R-:W-:Y:S01]  /*52a0*/  FADD R9, R8, R8 ;  /* 0x0000000808097221 */ /* 0x001fe20000000000 */
[C---:B------:R-:W-:Y:S01]  /*52b0*/  FFMA R8, R5.reuse, R10, 0.0032181653659790754318 ;  /* 0x3b52e7db05087423 */ /* 0x040fe2000000000a */
[----:B------:R-:W-:Y:S02]  /*52c0*/  FADD R0, R0, -R11 ;  /* 0x8000000b00007221 */ /* 0x000fe40000000000 */
[----:B------:R-:W-:Y:S01]  /*52d0*/  FFMA R9, R4, -R7, R9 ;  /* 0x8000000704097223 */ /* 0x000fe20000000009 */
[----:B------:R-:W-:Y:S01]  /*52e0*/  FFMA R8, R5, R8, 0.018033718690276145935 ;  /* 0x3c93bb7305087423 */ /* 0x000fe20000000008 */
[----:B------:R-:W-:-:S02]  /*52f0*/  FFMA R0, R7, 1.4426950216293334961, R0 ;  /* 0x3fb8aa3b07007823 */ /* 0x000fc40000000000 */
[----:B------:R-:W-:Y:S01]  /*5300*/  FMUL R9, R6, R9 ;  /* 0x0000000906097220 */ /* 0x000fe20000400000 */
[----:B------:R-:W-:Y:S01]  /*5310*/  FFMA R8, R5, R8, 0.12022458761930465698 ;  /* 0x3df6384f05087423 */ /* 0x000fe20000000008 */
[----:B------:R-:W-:Y:S02]  /*5320*/  HFMA2 R6, -RZ, RZ, 0.64013671875, -15.109375 ;  /* 0x391fcb8eff067431 */ /* 0x000fe400000001ff */
        /* <DEDUP_REMOVED lines=14> */
[----:B------:R-:W-:Y:S01]  /*5410*/  FFMA R0, R12, R11, R0 ;  /* 0x0000000b0c007223 */ /* 0x000fe20000000000 */
[----:B------:R-:W-:Y:S01]  /*5420*/  MOV R11, 0x3f800000 ;  /* 0x3f800000000b7802 */ /* 0x000fe20000000f00 */
[----:B------:R-:W1:Y:S01]  /*5430*/  F2I.NTZ R8, R7 ;  /* 0x0000000700087305 */ /* 0x000e620000203100 */
[----:B0-----:R-:W-:Y:S01]  /*5440*/  FADD R5, R7, -R4 ;  /* 0x8000000407057221 */ /* 0x001fe20000000000 */
[----:B------:R-:W-:-:S03]  /*5450*/  FSETP.GT.AND P0, PT, R4, RZ, PT ;  /* 0x000000ff0400720b */ /* 0x000fc60003f04000 */
[----:B------:R-:W-:Y:S01]  /*5460*/  FADD R5, R0, R5 ;  /* 0x0000000500057221 */ /* 0x000fe20000000000 */
[----:B------:R-:W-:Y:S02]  /*5470*/  SEL R9, RZ, 0x83000000, P0 ;  /* 0x83000000ff097807 */ /* 0x000fe40000000000 */
[----:B------:R-:W-:Y:S01]  /*5480*/  FSETP.NEU.AND P0, PT, R12, RZ, PT ;  /* 0x000000ff0c00720b */ /* 0x000fe20003f0d000 */
[----:B------:R-:W-:Y:S02]  /*5490*/  FFMA R0, R5, R6, 0.0013391353422775864601 ;  /* 0x3aaf85ed05007423 */ /* 0x000fe40000000006 */
[----:B-1----:R-:W-:Y:S01]  /*54a0*/  IMAD R8, R8, 0x800000, -R9 ;  /* 0x0080000008087824 */ /* 0x002fe200078e0a09 */
        /* <DEDUP_REMOVED lines=8> */
[----:B------:R-:W-:-:S04]  /*5530*/  VIADD R5, R9, 0x7f000000 ;  /* 0x7f00000009057836 */ /* 0x000fc80000000000 */
[----:B------:R-:W-:-:S04]  /*5540*/  FMUL R5, R6, R5 ;  /* 0x0000000506057220 */ /* 0x000fc80000400000 */
[----:B------:R-:W-:Y:S01]  /*5550*/  FMUL R8, R5, R8 ;  /* 0x0000000805087220 */ /* 0x000fe20000400000 */
        /* <DEDUP_REMOVED lines=23> */
.L_x_908:
[----:B------:R-:W-:Y:S01]  /*56d0*/  FSETP.GEU.AND P0, PT, R12, RZ, PT ;  /* 0x000000ff0c00720b */ /* 0x000fe20003f0e000 */
[----:B------:R-:W-:Y:S01]  /*56e0*/  FADD R11, R13, R13 ;  /* 0x0000000d0d0b7221 */ /* 0x000fe20000000000 */
[----:B------:R-:W-:-:S11]  /*56f0*/  FSETP.NEU.AND P1, PT, |R5|, 1, PT ;  /* 0x3f8000000500780b */ /* 0x000fd60003f2d200 */
[----:B------:R-:W-:-:S04]  /*5700*/  @!P0 LOP3.LUT R11, R11, 0x7f800000, RZ, 0x3c, !PT ;  /* 0x7f8000000b0b8812 */ /* 0x000fc800078e3cff */
[----:B------:R-:W-:Y:S01]  /*5710*/  @P1 LOP3.LUT R11, R11, 0x7fffffff, RZ, 0xc0, !PT ;  /* 0x7fffffff0b0b1812 */ /* 0x000fe200078ec0ff */
[----:B------:R-:W-:Y:S06]  /*5720*/  BRA `(.L_x_906) ;  /* 0x0000000000047947 */ /* 0x000fec0003800000 */
.L_x_907:
[----:B------:R-:W-:-:S07]  /*5730*/  FADD R11, R13, R12 ;  /* 0x0000000c0d0b7221 */ /* 0x000fce0000000000 */
.L_x_906:
[----:B------:R-:W-:Y:S05]  /*5740*/  BSYNC.RECONVERGENT B0 ;  /* 0x0000000000007941 */ /* 0x000fea0003800200 */
.L_x_905:
[----:B------:R-:W-:Y:S05]  /*5750*/  BRA `(.L_x_893) ;  /* 0x0000000800dc7947 */ /* 0x000fea0003800000 */
.L_x_894:
        /* <DEDUP_REMOVED lines=9> */
[----:B------:R-:W-:Y:S01]  /*57f0*/  MOV R0, R13 ;  /* 0x0000000d00007202 */ /* 0x000fe20000000f00 */
[----:B------:R-:W-:Y:S01]  /*5800*/  IMAD.MOV.U32 R16, RZ, RZ, R12 ;  /* 0x000000ffff107224 */ /* 0x000fe200078e000c */
[----:B------:R-:W-:-:S07]  /*5810*/  MOV R4, 0x5830 ;  /* 0x0000583000047802 */ /* 0x000fce0000000f00 */
[----:B0-----:R-:W-:Y:S05]  /*5820*/  CALL.REL.NOINC `($__internal_19_$__cuda_sm3x_div_rn_noftz_f32_slowpath) ;  /* 0x0000000c00147944 */ /* 0x001fea0003c00000 */
.L_x_910:
[----:B------:R-:W-:Y:S05]  /*5830*/  BSYNC.RECONVERGENT B0 ;  /* 0x0000000000007941 */ /* 0x000fea0003800200 */
.L_x_909:
[----:B------:R-:W-:Y:S01]  /*5840*/  IMAD.MOV.U32 R11, RZ, RZ, R0 ;  /* 0x000000ffff0b7224 */ /* 0x000fe200078e0000 */
[----:B------:R-:W-:Y:S06]  /*5850*/  BRA `(.L_x_893) ;  /* 0x00000008009c7947 */ /* 0x000fec0003800000 */
.L_x_891:
[----:B------:R-:W-:-:S13]  /*5860*/  ISETP.GT.AND P0, PT, R0, 0x8, PT ;  /* 0x000000080000780c */ /* 0x000fda0003f04270 */
[----:B------:R-:W-:Y:S05]  /*5870*/  @P0 BRA `(.L_x_911) ;  /* 0x0000000400480947 */ /* 0x000fea0003800000 */
[----:B------:R-:W-:-:S04]  /*5880*/  IADD3 R0, PT, PT, R0, -0x6, RZ ;  /* 0xfffffffa00007810 */ /* 0x000fc80007ffe0ff */
[----:B------:R-:W-:-:S05]  /*5890*/  VIMNMX.U32 R0, PT, PT, R0, 0x3, PT ;  /* 0x0000000300007848 */ /* 0x000fca0003fe0000 */
[----:B------:R-:W-:-:S04]  /*58a0*/  IMAD.SHL.U32 R0, R0, 0x4, RZ ;  /* 0x0000000400007824 */ /* 0x000fc800078e00ff */
[----:B------:R-:W1:Y:S02]  /*58b0*/  LDC R4, c[0x2][R0+0x98] ;  /* 0x0080260000047b82 */ /* 0x000e640000000800 */
[----:B-1----:R-:W-:-:S04]  /*58c0*/  SHF.R.S32.HI R5, RZ, 0x1f, R4 ;  /* 0x0000001fff057819 */ /* 0x002fc80000011404 */
.L_x_1751:
[----:B------:R-:W-:Y:S05]  /*58d0*/  BRX R4 -0x58e0                                                           (*"BRANCH_TARGETS .L_x_1752,.L_x_1753,.L_x_1754,.L_x_893"*) ;  /* 0xffffffa404c87949 */ /* 0x000fea000383ffff */
.L_x_1754:
[----:B------:R-:W-:Y:S01]  /*58e0*/  FMNMX R11, R13, R12, PT ;  /* 0x0000000c0d0b7209 */ /* 0x000fe20003800000 */
[----:B------:R-:W-:Y:S06]  /*58f0*/  BRA `(.L_x_893) ;  /* 0x0000000800747947 */ /* 0x000fec0003800000 */
.L_x_1753:
[----:B------:R-:W-:Y:S01]  /*5900*/  FMNMX R11, R13, R12, !PT ;  /* 0x0000000c0d0b7209 */ /* 0x000fe20007800000 */
[----:B------:R-:W-:Y:S06]  /*5910*/  BRA `(.L_x_893) ;  /* 0x00000008006c7947 */ /* 0x000fec0003800000 */
.L_x_1752:
        /* <DEDUP_REMOVED lines=13> */
[----:B------:R-:W-:Y:S02]  /*59f0*/  FSEL R0, R0, R11, !P0 ;  /* 0x0000000b00007208 */ /* 0x000fe40004000000 */
[----:B------:R-:W1:Y:S03]  /*5a00*/  MUFU.RCP R5, R6 ;  /* 0x0000000600057308 */ /* 0x000e660000001000 */
        /* <DEDUP_REMOVED lines=16> */
.L_x_917:
[----:B------:R-:W-:Y:S01]  /*5b10*/  FSETP.GEU.AND P0, PT, R5, -|R12|, PT ;  /* 0xc000000c0500720b */ /* 0x000fe20003f0e000 */
[----:B------:R-:W-:-:S12]  /*5b20*/  FADD R0, R0, -1 ;  /* 0xbf80000000007421 */ /* 0x000fd80000000000 */
[----:B------:R-:W-:-:S07]  /*5b30*/  @!P0 FADD R0, R0, -1 ;  /* 0xbf80000000008421 */ /* 0x000fce0000000000 */
.L_x_916:
[----:B------:R-:W-:Y:S05]  /*5b40*/  BSYNC.RECONVERGENT B1 ;  /* 0x0000000000017941 */ /* 0x000fea0003800200 */
.L_x_915:
[----:B------:R-:W-:Y:S01]  /*5b50*/  FFMA R11, -|R12|, R0, R11 ;  /* 0x000000000c0b7223 */ /* 0x000fe2000000030b */
[----:B------:R-:W-:Y:S06]  /*5b60*/  BRA `(.L_x_913) ;  /* 0x0000000000787947 */ /* 0x000fec0003800000 */
.L_x_914:
        /* <DEDUP_REMOVED lines=13> */
[----:B0-----:R0:W1:Y:S03]  /*5c40*/  MUFU.RCP R9, R8 ;  /* 0x0000000800097308 */ /* 0x0010660000001000 */
.L_x_920:
        /* <DEDUP_REMOVED lines=13> */
.L_x_919:
[----:B------:R-:W-:Y:S05]  /*5d20*/  BSYNC.RECONVERGENT B1 ;  /* 0x0000000000017941 */ /* 0x000fea0003800200 */
.L_x_918:
[----:B------:R-:W-:-:S04]  /*5d30*/  FMUL R0, R0, 1.1920928955078125e-07 ;  /* 0x3400000000007820 */ /* 0x000fc80000400000 */
[----:B------:R-:W-:-:S07]  /*5d40*/  FMUL R11, R11, R0 ;  /* 0x000000000b0b7220 */ /* 0x000fce0000400000 */
.L_x_913:
[----:B------:R-:W-:Y:S05]  /*5d50*/  BSYNC.RECONVERGENT B0 ;  /* 0x0000000000007941 */ /* 0x000fea0003800200 */
.L_x_912:
[C---:B------:R-:W-:Y:S02]  /*5d60*/  FSETP.NAN.AND P0, PT, |R11|.reuse, |R11|, PT ;  /* 0x4000000b0b00720b */ /* 0x040fe40003f08200 */
[----:B------:R-:W-:-:S04]  /*5d70*/  LOP3.LUT R0, R11, 0x80000000, R13, 0xb8, !PT ;  /* 0x800000000b007812 */ /* 0x000fc800078eb80d */
[----:B------:R-:W-:Y:S01]  /*5d80*/  FSEL R11, R11, R0, P0 ;  /* 0x000000000b0b7208 */ /* 0x000fe20000000000 */
[----:B------:R-:W-:Y:S06]  /*5d90*/  BRA `(.L_x_893) ;  /* 0x00000004004c7947 */ /* 0x000fec0003800000 */
.L_x_911:
[----:B------:R-:W-:-:S05]  /*5da0*/  IMAD.MOV.U32 R5, RZ, RZ, -0x9 ;  /* 0xfffffff7ff057424 */ /* 0x000fca00078e00ff */
[----:B------:R-:W-:-:S05]  /*5db0*/  VIADDMNMX.U32 R5, R0, R5, 0x2, PT ;  /* 0x0000000200057446 */ /* 0x000fca0003800005 */
[----:B------:R-:W-:-:S04]  /*5dc0*/  IMAD.SHL.U32 R6, R5, 0x4, RZ ;  /* 0x0000000405067824 */ /* 0x000fc800078e00ff */
[----:B------:R-:W1:Y:S02]  /*5dd0*/  LDC R4, c[0x2][R6+0xa8] ;  /* 0x00802a0006047b82 */ /* 0x000e640000000800 */
[----:B-1----:R-:W-:-:S04]  /*5de0*/  SHF.R.S32.HI R5, RZ, 0x1f, R4 ;  /* 0x0000001fff057819 */ /* 0x002fc80000011404 */
.L_x_1756:
[----:B------:R-:W-:Y:S05]  /*5df0*/  BRX R4 -0x5e00                                                           (*"BRANCH_TARGETS .L_x_1757,.L_x_1758,.L_x_1759"*) ;  /* 0xffffffa004807949 */ /* 0x000fea000383ffff */
.L_x_1759:
[----:B------:R-:W-:-:S13]  /*5e00*/  ISETP.NE.AND P0, PT, R0, 0xb, PT ;  /* 0x0000000b0000780c */ /* 0x000fda0003f05270 */
[----:B------:R-:W-:Y:S05]  /*5e10*/  @P0 BRA `(.L_x_893) ;  /* 0x00000004002c0947 */ /* 0x000fea0003800000 */
[----:B------:R-:W-:Y:S01]  /*5e20*/  LOP3.LUT R11, R13, 0x80000000, R12, 0xb8, !PT ;  /* 0x800000000d0b7812 */ /* 0x000fe200078eb80c */
[----:B------:R-:W-:Y:S06]  /*5e30*/  BRA `(.L_x_893) ;  /* 0x0000000400247947 */ /* 0x000fec0003800000 */
.L_x_1758:
        /* <DEDUP_REMOVED lines=18> */
.L_x_922:
[----:B------:R-:W-:Y:S01]  /*5f60*/  FMUL.FTZ R7, R0, R5 ;  /* 0x0000000500077220 */ /* 0x000fe20000410000 */
[----:B------:R-:W-:-:S03]  /*5f70*/  FMUL.FTZ R5, R5, 0.5 ;  /* 0x3f00000005057820 */ /* 0x000fc60000410000 */
[----:B------:R-:W-:-:S04]  /*5f80*/  FFMA R0, -R7, R7, R0 ;  /* 0x0000000707007223 */ /* 0x000fc80000000100 */
[----:B------:R-:W-:-:S07]  /*5f90*/  FFMA R7, R0, R5, R7 ;  /* 0x0000000500077223 */ /* 0x000fce0000000007 */
.L_x_923:
[----:B------:R-:W-:Y:S05]  /*5fa0*/  BSYNC.RECONVERGENT B0 ;  /* 0x0000000000007941 */ /* 0x000fea0003800200 */
.L_x_921:
[C---:B------:R-:W-:Y:S02]  /*5fb0*/  FSETP.NEU.AND P0, PT, R13.reuse, RZ, PT ;  /* 0x000000ff0d00720b */ /* 0x040fe40003f0d000 */
[----:B------:R-:W-:Y:S02]  /*5fc0*/  LOP3.LUT R12, R12, 0x800000, RZ, 0xfc, !PT ;  /* 0x008000000c0c7812 */ /* 0x000fe400078efcff */
[----:B------:R-:W-:-:S09]  /*5fd0*/  FSETP.NEU.AND P1, PT, R13, +INF , PT ;  /* 0x7f8000000d00780b */ /* 0x000fd20003f2d000 */
[----:B------:R-:W-:-:S05]  /*5fe0*/  @P0 FMUL R11, R12, R7 ;  /* 0x000000070c0b0220 */ /* 0x000fca0000400000 */
[----:B------:R-:W-:Y:S01]  /*5ff0*/  FSEL R11, R11, +INF , P1 ;  /* 0x7f8000000b0b7808 */ /* 0x000fe20000800000 */
[----:B------:R-:W-:Y:S06]  /*6000*/  BRA `(.L_x_893) ;  /* 0x0000000000b07947 */ /* 0x000fec0003800000 */
.L_x_1757:
        /* <DEDUP_REMOVED lines=13> */
[----:B------:R-:W-:-:S07]  /*60e0*/  MOV R4, 0x6100 ;  /* 0x0000610000047802 */ /* 0x000fce0000000f00 */
[----:B0-----:R-:W-:Y:S05]  /*60f0*/  CALL.REL.NOINC `($__internal_19_$__cuda_sm3x_div_rn_noftz_f32_slowpath) ;  /* 0x0000000000e07944 */ /* 0x001fea0003c00000 */
[----:B------:R-:W-:-:S07]  /*6100*/  IMAD.MOV.U32 R4, RZ, RZ, R0 ;  /* 0x000000ffff047224 */ /* 0x000fce00078e0000 */
.L_x_925:
[----:B------:R-:W-:Y:S05]  /*6110*/  BSYNC.RECONVERGENT B0 ;  /* 0x0000000000007941 */ /* 0x000fea0003800200 */
.L_x_924:
[----:B------:R-:W-:Y:S02]  /*6120*/  HFMA2 R5, -RZ, RZ, 0.89990234375, 10328 ;  /* 0x3b33710bff057431 */ /* 0x000fe400000001ff */
[----:B------:R-:W-:Y:S01]  /*6130*/  FMUL R0, R4, R4 ;  /* 0x0000000404007220 */ /* 0x000fe20000400000 */
[----:B------:R-:W-:Y:S01]  /*6140*/  IMAD.MOV.U32 R6, RZ, RZ, 0x3f6ee581 ;  /* 0x3f6ee581ff067424 */ /* 0x000fe200078e00ff */
[C---:B------:R-:W-:Y:S02]  /*6150*/  ISETP.GE.AND P0, PT, R12.reuse, RZ, PT ;  /* 0x000000ff0c00720c */ /* 0x040fe40003f06270 */
[----:B------:R-:W-:Y:S02]  /*6160*/  FSETP.NEU.AND P3, PT, |R12|, |R13|, PT ;  /* 0x4000000d0c00720b */ /* 0x000fe40003f6d200 */
[----:B------:R-:W-:Y:S01]  /*6170*/  FSETP.NEU.AND P1, PT, R11, RZ, PT ;  /* 0x000000ff0b00720b */ /* 0x000fe20003f2d000 */
[----:B------:R-:W-:Y:S01]  /*6180*/  FADD R11, |R13|, |R12| ;  /* 0x4000000c0d0b7221 */ /* 0x000fe20000000200 */
        /* <DEDUP_REMOVED lines=19> */
[----:B------:R-:W-:-:S07]  /*62c0*/  FSEL R11, R11, R0, P0 ;  /* 0x000000000b0b7208 */ /* 0x000fce0000000000 */
.L_x_893:
[----:B------:R-:W1:Y:S01]  /*62d0*/  LDCU.64 UR6, c[0x0][0x380] ;  /* 0x00007000ff0677ac */ /* 0x000e620008000a00 */
[----:B------:R-:W-:Y:S02]  /*62e0*/  F2FP.F16.F32.PACK_AB R11, RZ, R11 ;  /* 0x0000000bff0b723e */ /* 0x000fe400000000ff */
[----:B-1----:R-:W-:-:S04]  /*62f0*/  IADD3 R2, P0, PT, R2, UR6, RZ ;  /* 0x0000000602027c10 */ /* 0x002fc8000ff1e0ff */
[----:B------:R-:W-:-:S05]  /*6300*/  IADD3.X R3, PT, PT, R3, UR7, RZ, P0, !PT ;  /* 0x0000000703037c10 */ /* 0x000fca00087fe4ff */
[----:B------:R-:W-:Y:S01]  /*6310*/  STG.E.U16 desc[UR4][R2.64], R11 ;  /* 0x0000000b02007986 */ /* 0x000fe2000c101504 */
[----:B------:R-:W-:Y:S05]  /*6320*/  EXIT ;  /* 0x000000000000794d */ /* 0x000fea0003800000 */
        .weak           $__internal_18_$__cuda_sm20_sqrt_rn_f32_slowpath
        .type           $__internal_18_$__cuda_sm20_sqrt_rn_f32_slowpath,@function
        .size           $__internal_18_$__cuda_sm20_sqrt_rn_f32_slowpath,($__internal_19_$__cuda_sm3x_div_rn_noftz_f32_slowpath - $__internal_18_$__cuda_sm20_sqrt_rn_f32_slowpath)
$__internal_18_$__cuda_sm20_sqrt_rn_f32_slowpath:
        /* <DEDUP_REMOVED lines=19> */
.L_x_926:
[----:B------:R-:W-:-:S04]  /*6460*/  HFMA2 R5, -RZ, RZ, 0, 0 ;  /* 0x00000000ff057431 */ /* 0x000fc800000001ff */
[----:B------:R-:W-:Y:S05]  /*6470*/  RET.REL.NODEC R4 `(binary_ss_half_kernel) ;  /* 0xffffff9804e07950 */ /* 0x000fea0003c3ffff */
        .weak           $__internal_19_$__cuda_sm3x_div_rn_noftz_f32_slowpath
        .type           $__internal_19_$__cuda_sm3x_div_rn_noftz_f32_slowpath,@function
        .size           $__internal_19_$__cuda_sm3x_div_rn_noftz_f32_slowpath,(.L_x_1990 - $__internal_19_$__cuda_sm3x_div_rn_noftz_f32_slowpath)
$__internal_19_$__cuda_sm3x_div_rn_noftz_f32_slowpath:
        /* <DEDUP_REMOVED lines=18> */
[----:B------:R-:W-:Y:S02]  /*65a0*/  FSETP.NEU.FTZ.AND P3, PT, |R0|, +INF , PT ;  /* 0x7f8000000000780b */ /* 0x000fe40003f7d200 */
        /* <DEDUP_REMOVED lines=16> */
.L_x_928:
[----:B------:R-:W-:Y:S01]  /*66b0*/  LEA R9, R5, 0xc0800000, 0x17 ;  /* 0xc080000005097811 */ /* 0x000fe200078eb8ff */
[----:B------:R-:W-:Y:S01]  /*66c0*/  BSSY.RECONVERGENT B3, `(.L_x_933) ;  /* 0x0000036000037945 */ /* 0x000fe20003800200 */
[----:B------:R-:W-:-:S03]  /*66d0*/  IADD3 R7, PT, PT, R7, -0x7f, RZ ;  /* 0xffffff8107077810 */ /* 0x000fc60007ffe0ff */
        /* <DEDUP_REMOVED lines=48> */
.L_x_935:
[----:B------:R-:W-:-:S04]  /*69e0*/  LOP3.LUT R0, R0, 0x80000000, RZ, 0xc0, !PT ;  /* 0x8000000000007812 */ /* 0x000fc800078ec0ff */
[----:B------:R-:W-:Y:S01]  /*69f0*/  LOP3.LUT R0, R0, 0x7f800000, RZ, 0xfc, !PT ;  /* 0x7f80000000007812 */ /* 0x000fe200078efcff */
[----:B------:R-:W-:Y:S06]  /*6a00*/  BRA `(.L_x_936) ;  /* 0x0000000000047947 */ /* 0x000fec0003800000 */
.L_x_934:
[----:B------:R-:W-:-:S07]  /*6a10*/  IMAD R0, R7, 0x800000, R0 ;  /* 0x0080000007007824 */ /* 0x000fce00078e0200 */
.L_x_936:
[----:B------:R-:W-:Y:S05]  /*6a20*/  BSYNC.RECONVERGENT B3 ;  /* 0x0000000000037941 */ /* 0x000fea0003800200 */
.L_x_933:
[----:B------:R-:W-:Y:S05]  /*6a30*/  BRA `(.L_x_937) ;  /* 0x0000000000207947 */ /* 0x000fea0003800000 */
.L_x_932:
[----:B------:R-:W-:-:S04]  /*6a40*/  LOP3.LUT R0, R10, 0x80000000, R0, 0x48, !PT ;  /* 0x800000000a007812 */ /* 0x000fc800078e4800 */
[----:B------:R-:W-:Y:S01]  /*6a50*/  LOP3.LUT R0, R0, 0x7f800000, RZ, 0xfc, !PT ;  /* 0x7f80000000007812 */ /* 0x000fe200078efcff */
[----:B------:R-:W-:Y:S06]  /*6a60*/  BRA `(.L_x_937) ;  /* 0x0000000000147947 */ /* 0x000fec0003800000 */
.L_x_931:
[----:B------:R-:W-:Y:S01]  /*6a70*/  LOP3.LUT R0, R10, 0x80000000, R0, 0x48, !PT ;  /* 0x800000000a007812 */ /* 0x000fe200078e4800 */
[----:B------:R-:W-:Y:S06]  /*6a80*/  BRA `(.L_x_937) ;  /* 0x00000000000c7947 */ /* 0x000fec0003800000 */
.L_x_930:
[----:B------:R-:W0:Y:S01]  /*6a90*/  MUFU.RSQ R0, -QNAN ;  /* 0xffc0000000007908 */ /* 0x000e220000001400 */
[----:B------:R-:W-:Y:S05]  /*6aa0*/  BRA `(.L_x_937) ;  /* 0x0000000000047947 */ /* 0x000fea0003800000 */
.L_x_929:
[----:B------:R-:W-:-:S07]  /*6ab0*/  FADD.FTZ R0, R0, R16 ;  /* 0x0000001000007221 */ /* 0x000fce0000010000 */
.L_x_937:
[----:B------:R-:W-:Y:S05]  /*6ac0*/  BSYNC.RECONVERGENT B2 ;  /* 0x0000000000027941 */ /* 0x000fea0003800200 */
.L_x_927:
[----:B------:R-:W-:-:S04]  /*6ad0*/  HFMA2 R5, -RZ, RZ, 0, 0 ;  /* 0x00000000ff057431 */ /* 0x000fc800000001ff */
[----:B0-----:R-:W-:Y:S05]  /*6ae0*/  RET.REL.NODEC R4 `(binary_ss_half_kernel) ;  /* 0xffffff9404447950 */ /* 0x001fea0003c3ffff */
.L_x_938:
        /* <DEDUP_REMOVED lines=9> */
.L_x_1990:


//--------------------- .text.binary_cmp_vs_float_kernel --------------------------
	.section	.text.binary_cmp_vs_float_kernel,"ax",@progbits
	.align	128
        .global         binary_cmp_vs_float_kernel
        .type           binary_cmp_vs_float_kernel,@function
        .size           binary_cmp_vs_float_kernel,(.L_x_2011 - binary_cmp_vs_float_kernel)
        .other          binary_cmp_vs_float_kernel,@"STO_CUDA_ENTRY STV_DEFAULT"
binary_cmp_vs_float_kernel:
.text.binary_cmp_vs_float_kernel:
        /* <DEDUP_REMOVED lines=11> */
[----:B------:R-:W-:-:S05]  /*00b0*/  VIADD R4, R4, 0xffffffec ;  /* 0xffffffec04047836 */ /* 0x000fca0000000000 */
[----:B------:R-:W-:-:S05]  /*00c0*/  VIMNMX.U32 R4, PT, PT, R4, 0x3, PT ;  /* 0x0000000304047848 */ /* 0x000fca0003fe0000 */
[----:B------:R-:W-:-:S04]  /*00d0*/  IMAD.SHL.U32 R6, R4, 0x4, RZ ;  /* 0x0000000404067824 */ /* 0x000fc800078e00ff */
[----:B------:R-:W0:Y:S02]  /*00e0*/  LDC R4, c[0x2][R6] ;  /* 0x0080000006047b82 */ /* 0x000e240000000800 */
[----:B0-----:R-:W-:-:S04]  /*00f0*/  SHF.R.S32.HI R5, RZ, 0x1f, R4 ;  /* 0x0000001fff057819 */ /* 0x001fc80000011404 */
.L_x_1760:
[----:B------:R-:W-:Y:S05]  /*0100*/  BRX R4 -0x110                                                            (*"BRANCH_TARGETS .L_x_1761,.L_x_1762,.L_x_1763,.L_x_1764"*) ;  /* 0xfffffffc04bc7949 */ /* 0x000fea000383ffff */
.L_x_1763:
[----:B------:R-:W0:Y:S01]  /*0110*/  LDCU.64 UR6, c[0x0][0x398] ;  /* 0x00007300ff0677ac */ /* 0x000e220008000a00 */
[----:B------:R-:W1:Y:S01]  /*0120*/  LDC.64 R14, c[0x0][0x388] ;  /* 0x0000e200ff0e7b82 */ /* 0x000e620000000a00 */
[----:B------:R-:W-:-:S04]  /*0130*/  IADD3 R13, P1, PT, R2, R0, RZ ;  /* 0x00000000020d7210 */ /* 0x000fc80007f3e0ff */
[----:B------:R-:W-:Y:S01]  /*0140*/  IADD3 R11, P3, PT, R0, R13, RZ ;  /* 0x0000000d000b7210 */ /* 0x000fe20007f7e0ff */
[----:B------:R-:W-:Y:S02]  /*0150*/  IMAD.X R10, RZ, RZ, R3, P1 ;  /* 0x000000ffff0a7224 */ /* 0x000fe400008e0603 */
[----:B------:R-:W2:Y:S02]  /*0160*/  LDC.64 R16, c[0x0][0x388] ;  /* 0x0000e200ff107b82 */ /* 0x000ea40000000a00 */
[----:B------:R-:W-:-:S06]  /*0170*/  IMAD.X R12, RZ, RZ, R10, P3 ;  /* 0x000000ffff0c7224 */ /* 0x000fcc00018e060a */
[----:B------:R-:W3:Y:S01]  /*0180*/  LDC.64 R18, c[0x0][0x388] ;  /* 0x0000e200ff127b82 */ /* 0x000ee20000000a00 */
[----:B0-----:R-:W-:Y:S02]  /*0190*/  ISETP.GE.U32.AND P0, PT, R2, UR6, PT ;  /* 0x0000000602007c0c */ /* 0x001fe4000bf06070 */
[----:B------:R-:W-:Y:S02]  /*01a0*/  ISETP.GE.U32.AND P1, PT, R13, UR6, PT ;  /* 0x000000060d007c0c */ /* 0x000fe4000bf26070 */
[----:B------:R-:W-:Y:S02]  /*01b0*/  ISETP.GE.U32.AND.EX P0, PT, R3, UR7, PT, P0 ;  /* 0x0000000703007c0c */ /* 0x000fe4000bf06100 */
[----:B------:R-:W-:Y:S01]  /*01c0*/  ISETP.GE.U32.AND P2, PT, R11, UR6, PT ;  /* 0x000000060b007c0c */ /* 0x000fe2000bf46070 */
[----:B------:R-:W0:Y:S01]  /*01d0*/  LDC.64 R6, c[0x0][0x380] ;  /* 0x0000e000ff067b82 */ /* 0x000e220000000a00 */
[----:B------:R-:W-:Y:S02]  /*01e0*/  ISETP.GE.U32.AND.EX P1, PT, R10, UR7, PT, P1 ;  /* 0x000000070a007c0c */ /* 0x000fe4000bf26110 */
[----:B------:R-:W-:-:S05]  /*01f0*/  ISETP.GE.U32.AND.EX P2, PT, R12, UR7, PT, P2 ;  /* 0x000000070c007c0c */ /* 0x000fca000bf46120 */
[----:B------:R-:W4:Y:S02]  /*0200*/  LDC.64 R4, c[0x0][0x380] ;  /* 0x0000e000ff047b82 */ /* 0x000f240000000a00 */
[----:B-1----:R-:W-:-:S04]  /*0210*/  @!P0 LEA R14, P3, R2, R14, 0x2 ;  /* 0x0000000e020e8211 */ /* 0x002fc800078610ff */
[----:B------:R-:W-:Y:S02]  /*0220*/  @!P0 LEA.HI.X R15, R2, R15, R3, 0x2, P3 ;  /* 0x0000000f020f8211 */ /* 0x000fe400018f1403 */
[----:B--2---:R-:W-:Y:S01]  /*0230*/  @!P1 LEA R16, P3, R13, R16, 0x2 ;  /* 0x000000100d109211 */ /* 0x004fe200078610ff */
[----:B------:R-:W1:Y:S01]  /*0240*/  @!P0 LDC R21, c[0x0][0x390] ;  /* 0x0000e400ff158b82 */ /* 0x000e620000000800 */
[----:B---3--:R-:W-:Y:S01]  /*0250*/  @!P2 LEA R18, P4, R11, R18, 0x2 ;  /* 0x000000120b12a211 */ /* 0x008fe200078810ff */
[----:B------:R2:W1:Y:S01]  /*0260*/  @!P0 LDG.E.CONSTANT R14, desc[UR4][R14.64] ;  /* 0x000000040e0e8981 */ /* 0x000462000c1e9900 */
[----:B------:R-:W-:Y:S02]  /*0270*/  @!P1 LEA.HI.X R17, R13, R17, R10, 0x2, P3 ;  /* 0x000000110d119211 */ /* 0x000fe400018f140a */
[----:B------:R-:W-:-:S03]  /*0280*/  @!P2 LEA.HI.X R19, R11, R19, R12, 0x2, P4 ;  /* 0x000000130b13a211 */ /* 0x000fc600020f140c */
[----:B------:R-:W3:Y:S01]  /*0290*/  @!P1 LDG.E.CONSTANT R16, desc[UR4][R16.64] ;  /* 0x0000000410109981 */ /* 0x000ee2000c1e9900 */
[----:B------:R-:W5:Y:S03]  /*02a0*/  LDC.64 R8, c[0x0][0x380] ;  /* 0x0000e000ff087b82 */ /* 0x000f660000000a00 */
[----:B------:R-:W3:Y:S05]  /*02b0*/  @!P2 LDG.E.CONSTANT R18, desc[UR4][R18.64] ;  /* 0x000000041212a981 */ /* 0x000eea000c1e9900 */
[----:B------:R-:W3:Y:S08]  /*02c0*/  @!P1 LDC R23, c[0x0][0x390] ;  /* 0x0000e400ff179b82 */ /* 0x000ef00000000800 */
[----:B------:R-:W3:Y:S01]  /*02d0*/  @!P2 LDC R25, c[0x0][0x390] ;  /* 0x0000e400ff19ab82 */ /* 0x000ee20000000800 */
[----:B0-----:R-:W-:-:S02]  /*02e0*/  @!P1 IADD3 R6, P3, PT, R13, R6, RZ ;  /* 0x000000060d069210 */ /* 0x001fc40007f7e0ff */
[----:B------:R-:W-:Y:S02]  /*02f0*/  IADD3 R0, P5, PT, R0, R11, RZ ;  /* 0x0000000b00007210 */ /* 0x000fe40007fbe0ff */
[----:B----4-:R-:W-:Y:S01]  /*0300*/  @!P0 IADD3 R2, P4, PT, R2, R4, RZ ;  /* 0x0000000402028210 */ /* 0x010fe20007f9e0ff */
[----:B------:R-:W-:Y:S01]  /*0310*/  @!P1 IMAD.X R7, R10, 0x1, R7, P3 ;  /* 0x000000010a079824 */ /* 0x000fe200018e0607 */
[----:B------:R-:W-:Y:S01]  /*0320*/  ISETP.GE.U32.AND P3, PT, R0, UR6, PT ;  /* 0x0000000600007c0c */ /* 0x000fe2000bf66070 */
[----:B--2---:R-:W-:Y:S02]  /*0330*/  IMAD.X R15, RZ, RZ, R12, P5 ;  /* 0x000000ffff0f7224 */ /* 0x004fe400028e060c */
[----:B------:R-:W-:Y:S01]  /*0340*/  @!P0 IMAD.X R3, R3, 0x1, R5, P4 ;  /* 0x0000000103038824 */ /* 0x000fe200020e0605 */
[----:B-----5:R-:W-:Y:S02]  /*0350*/  @!P2 IADD3 R8, P6, PT, R11, R8, RZ ;  /* 0x000000080b08a210 */ /* 0x020fe40007fde0ff */
[----:B------:R-:W-:-:S03]  /*0360*/  ISETP.GE.U32.AND.EX P3, PT, R15, UR7, PT, P3 ;  /* 0x000000070f007c0c */ /* 0x000fc6000bf66130 */
[----:B------:R-:W-:Y:S01]  /*0370*/  @!P2 IMAD.X R9, R12, 0x1, R9, P6 ;  /* 0x000000010c09a824 */ /* 0x000fe200030e0609 */
[----:B-1----:R-:W-:-:S04]  /*0380*/  @!P0 FSETP.GEU.AND P4, PT, R14, R21, PT ;  /* 0x000000150e00820b */ /* 0x002fc80003f8e000 */
[----:B------:R-:W-:Y:S02]  /*0390*/  @!P0 SEL R5, RZ, 0x1, P4 ;  /* 0x00000001ff058807 */ /* 0x000fe40002000000 */
[----:B---3--:R-:W-:Y:S02]  /*03a0*/  @!P1 FSETP.GEU.AND P5, PT, R16, R23, PT ;  /* 0x000000171000920b */ /* 0x008fe40003fae000 */
[----:B------:R-:W-:Y:S02]  /*03b0*/  @!P2 FSETP.GEU.AND P4, PT, R18, R25, PT ;  /* 0x000000191200a20b */ /* 0x000fe40003f8e000 */
[----:B------:R-:W-:Y:S02]  /*03c0*/  @!P1 SEL R11, RZ, 0x1, P5 ;  /* 0x00000001ff0b9807 */ /* 0x000fe40002800000 */
[----:B------:R-:W-:Y:S01]  /*03d0*/  @!P2 SEL R13, RZ, 0x1, P4 ;  /* 0x00000001ff0da807 */ /* 0x000fe20002000000 */
[----:B------:R0:W-:Y:S04]  /*03e0*/  @!P0 STG.E.U8 desc[UR4][R2.64], R5 ;  /* 0x0000000502008986 */ /* 0x0001e8000c101104 */
[----:B------:R0:W-:Y:S04]  /*03f0*/  @!P1 STG.E.U8 desc[UR4][R6.64], R11 ;  /* 0x0000000b06009986 */ /* 0x0001e8000c101104 */
[----:B------:R0:W-:Y:S01]  /*0400*/  @!P2 STG.E.U8 desc[UR4][R8.64], R13 ;  /* 0x0000000d0800a986 */ /* 0x0001e2000c101104 */
[----:B------:R-:W-:Y:S05]  /*0410*/  @P3 EXIT ;  /* 0x000000000000394d */ /* 0x000fea0003800000 */
[----:B------:R-:W0:Y:S01]  /*0420*/  LDCU.128 UR8, c[0x0][0x380] ;  /* 0x00007000ff0877ac */ /* 0x000e220008000c00 */
[----:B------:R-:W1:Y:S01]  /*0430*/  LDCU UR6, c[0x0][0x390] ;  /* 0x00007200ff0677ac */ /* 0x000e620008000800 */
[----:B0-----:R-:W-:-:S04]  /*0440*/  LEA R2, P0, R0, UR10, 0x2 ;  /* 0x0000000a00027c11 */ /* 0x001fc8000f8010ff */
[----:B------:R-:W-:-:S05]  /*0450*/  LEA.HI.X R3, R0, UR11, R15, 0x2, P0 ;  /* 0x0000000b00037c11 */ /* 0x000fca00080f140f */
[----:B------:R-:W1:Y:S01]  /*0460*/  LDG.E.CONSTANT R2, desc[UR4][R2.64] ;  /* 0x0000000402027981 */ /* 0x000e62000c1e9900 */
[----:B------:R-:W-:-:S04]  /*0470*/  IADD3 R4, P1, PT, R0, UR8, RZ ;  /* 0x0000000800047c10 */ /* 0x000fc8000ff3e0ff */
[----:B------:R-:W-:Y:S02]  /*0480*/  IADD3.X R5, PT, PT, R15, UR9, RZ, P1, !PT ;  /* 0x000000090f057c10 */ /* 0x000fe40008ffe4ff */
[----:B-1----:R-:W-:-:S04]  /*0490*/  FSETP.GEU.AND P0, PT, R2, UR6, PT ;  /* 0x0000000602007c0b */ /* 0x002fc8000bf0e000 */
[----:B------:R-:W-:-:S05]  /*04a0*/  SEL R7, RZ, 0x1, P0 ;  /* 0x00000001ff077807 */ /* 0x000fca0000000000 */
[----:B------:R-:W-:Y:S01]  /*04b0*/  STG.E.U8 desc[UR4][R4.64], R7 ;  /* 0x0000000704007986 */ /* 0x000fe2000c101104 */
[----:B------:R-:W-:Y:S05]  /*04c0*/  EXIT ;  /* 0x000000000000794d */ /* 0x000fea0003800000 */
.L_x_1761:
        /* <DEDUP_REMOVED lines=19> */
[----:B------:R-:W1:Y:S01]  /*0600*/  LDC.64 R14, c[0x0][0x380] ;  /* 0x0000e000ff0e7b82 */ /* 0x000e620000000a00 */
[----:B---3--:R-:W-:Y:S01]  /*0610*/  @!P2 LEA R20, P4, R5, R20, 0x2 ;  /* 0x000000140514a211 */ /* 0x008fe200078810ff */
[----:B------:R-:W2:Y:S01]  /*0620*/  @!P0 LDG.E.CONSTANT R9, desc[UR4][R16.64] ;  /* 0x0000000410098981 */ /* 0x000ea2000c1e9900 */
[----:B------:R-:W-:Y:S02]  /*0630*/  @!P1 LEA.HI.X R19, R7, R19, R6, 0x2, P3 ;  /* 0x0000001307139211 */ /* 0x000fe400018f1406 */
[----:B------:R-:W-:-:S03]  /*0640*/  @!P2 LEA.HI.X R21, R5, R21, R8, 0x2, P4 ;  /* 0x000000150515a211 */ /* 0x000fc600020f1408 */
[----:B------:R-:W3:Y:S01]  /*0650*/  @!P1 LDG.E.CONSTANT R18, desc[UR4][R18.64] ;  /* 0x0000000412129981 */ /* 0x000ee2000c1e9900 */
[----:B------:R-:W2:Y:S03]  /*0660*/  @!P0 LDC R22, c[0x0][0x390] ;  /* 0x0000e400ff168b82 */ /* 0x000ea60000000800 */
[----:B------:R-:W5:Y:S05]  /*0670*/  @!P2 LDG.E.CONSTANT R20, desc[UR4][R20.64] ;  /* 0x000000041414a981 */ /* 0x000f6a000c1e9900 */
[----:B------:R-:W3:Y:S08]  /*0680*/  @!P1 LDC R23, c[0x0][0x390] ;  /* 0x0000e400ff179b82 */ /* 0x000ef00000000800 */
[----:B------:R-:W5:Y:S01]  /*0690*/  @!P2 LDC R25, c[0x0][0x390] ;  /* 0x0000e400ff19ab82 */ /* 0x000f620000000800 */
[----:B0-----:R-:W-:-:S02]  /*06a0*/  @!P1 IADD3 R4, P3, PT, R7, R12, RZ ;  /* 0x0000000c07049210 */ /* 0x001fc40007f7e0ff */
[----:B------:R-:W-:Y:S02]  /*06b0*/  IADD3 R0, P5, PT, R0, R5, RZ ;  /* 0x0000000500007210 */ /* 0x000fe40007fbe0ff */
[----:B----4-:R-:W-:Y:S02]  /*06c0*/  @!P0 IADD3 R2, P4, PT, R2, R10, RZ ;  /* 0x0000000a02028210 */ /* 0x010fe40007f9e0ff */
[----:B-1----:R-:W-:Y:S01]  /*06d0*/  @!P2 IADD3 R14, P6, PT, R5, R14, RZ ;  /* 0x0000000e050ea210 */ /* 0x002fe20007fde0ff */
[----:B------:R-:W-:Y:S01]  /*06e0*/  @!P1 IMAD.X R5, R6, 0x1, R13, P3 ;  /* 0x0000000106059824 */ /* 0x000fe200018e060d */
[----:B------:R-:W-:Y:S01]  /*06f0*/  ISETP.GE.U32.AND P3, PT, R0, UR6, PT ;  /* 0x0000000600007c0c */ /* 0x000fe2000bf66070 */
[----:B------:R-:W-:Y:S02]  /*0700*/  IMAD.X R13, RZ, RZ, R8, P5 ;  /* 0x000000ffff0d7224 */ /* 0x000fe400028e0608 */
[----:B------:R-:W-:-:S03]  /*0710*/  @!P0 IMAD.X R3, R3, 0x1, R11, P4 ;  /* 0x0000000103038824 */ /* 0x000fc600020e060b */
[----:B------:R-:W-:Y:S01]  /*0720*/  ISETP.GE.U32.AND.EX P3, PT, R13, UR7, PT, P3 ;  /* 0x000000070d007c0c */ /* 0x000fe2000bf66130 */
[----:B------:R-:W-:Y:S01]  /*0730*/  @!P2 IMAD.X R15, R8, 0x1, R15, P6 ;  /* 0x00000001080fa824 */ /* 0x000fe200030e060f */
[----:B--2---:R-:W-:-:S04]  /*0740*/  @!P0 FSETP.NEU.AND P4, PT, R9, R22, PT ;  /* 0x000000160900820b */ /* 0x004fc80003f8d000 */
[----:B------:R-:W-:Y:S02]  /*0750*/  @!P0 SEL R7, RZ, 0x1, P4 ;  /* 0x00000001ff078807 */ /* 0x000fe40002000000 */
[----:B---3--:R-:W-:Y:S02]  /*0760*/  @!P1 FSETP.NEU.AND P5, PT, R18, R23, PT ;  /* 0x000000171200920b */ /* 0x008fe40003fad000 */
[----:B-----5:R-:W-:Y:S02]  /*0770*/  @!P2 FSETP.NEU.AND P4, PT, R20, R25, PT ;  /* 0x000000191400a20b */ /* 0x020fe40003f8d000 */
        /* <DEDUP_REMOVED lines=13> */
[----:B-1----:R-:W-:-:S04]  /*0850*/  FSETP.NEU.AND P0, PT, R2, UR6, PT ;  /* 0x0000000602007c0b */ /* 0x002fc8000bf0d000 */
[----:B------:R-:W-:-:S05]  /*0860*/  SEL R7, RZ, 0x1, P0 ;  /* 0x00000001ff077807 */ /* 0x000fca0000000000 */
[----:B------:R-:W-:Y:S01]  /*0870*/  STG.E.U8 desc[UR4][R4.64], R7 ;  /* 0x0000000704007986 */ /* 0x000fe2000c101104 */
[----:B------:R-:W-:Y:S05]  /*0880*/  EXIT ;  /* 0x000000000000794d */ /* 0x000fea0003800000 */
.L_x_1762:
        /* <DEDUP_REMOVED lines=40> */
[----:B------:R-:W-:Y:S02]  /*0b10*/  @!P0 SEL R7, RZ, 0x1, !P4 ;  /* 0x00000001ff078807 */ /* 0x000fe40006000000 */
[----:B---3--:R-:W-:Y:S02]  /*0b20*/  @!P1 FSETP.NEU.AND P5, PT, R18, R23, PT ;  /* 0x000000171200920b */ /* 0x008fe40003fad000 */
[----:B-----5:R-:W-:Y:S02]  /*0b30*/  @!P2 FSETP.NEU.AND P4, PT, R20, R25, PT ;  /* 0x000000191400a20b */ /* 0x020fe40003f8d000 */
[----:B------:R-:W-:Y:S02]  /*0b40*/  @!P1 SEL R9, RZ, 0x1, !P5 ;  /* 0x00000001ff099807 */ /* 0x000fe40006800000 */
[----:B------:R-:W-:Y:S01]  /*0b50*/  @!P2 SEL R11, RZ, 0x1, !P4 ;  /* 0x00000001ff0ba807 */ /* 0x000fe20006000000 */
        /* <DEDUP_REMOVED lines=12> */
[----:B------:R-:W-:-:S05]  /*0c20*/  SEL R7, RZ, 0x1, !P0 ;  /* 0x00000001ff077807 */ /* 0x000fca0004000000 */
[----:B------:R-:W-:Y:S01]  /*0c30*/  STG.E.U8 desc[UR4][R4.64], R7 ;  /* 0x0000000704007986 */ /* 0x000fe2000c101104 */
[----:B------:R-:W-:Y:S05]  /*0c40*/  EXIT ;  /* 0x000000000000794d */ /* 0x000fea0003800000 */
.L_x_939:
[----:B------:R-:W-:-:S05]  /*0c50*/  IMAD.MOV.U32 R5, RZ, RZ, -0x17 ;  /* 0xffffffe9ff057424 */ /* 0x000fca00078e00ff */
[----:B------:R-:W-:-:S05]  /*0c60*/  VIADDMNMX.U32 R4, R4, R5, 0x3, PT ;  /* 0x0000000304047446 */ /* 0x000fca0003800005 */
[----:B------:R-:W-:-:S04]  /*0c70*/  IMAD.SHL.U32 R6, R4, 0x4, RZ ;  /* 0x0000000404067824 */ /* 0x000fc800078e00ff */
[----:B------:R-:W0:Y:S02]  /*0c80*/  LDC R4, c[0x2][R6+0x10] ;  /* 0x0080040006047b82 */ /* 0x000e240000000800 */
[----:B0-----:R-:W-:-:S04]  /*0c90*/  SHF.R.S32.HI R5, RZ, 0x1f, R4 ;  /* 0x0000001fff057819 */ /* 0x001fc80000011404 */
.L_x_1765:
[----:B------:R-:W-:Y:S05]  /*0ca0*/  BRX R4 -0xcb0                                                            (*"BRANCH_TARGETS .L_x_1766,.L_x_1767,.L_x_1768,.L_x_1764"*) ;  /* 0xfffffff004d47949 */ /* 0x000fea000383ffff */
.L_x_1768:
        /* <DEDUP_REMOVED lines=39> */
[----:B--2---:R-:W-:-:S04]  /*0f20*/  @!P0 FSETP.GE.AND P4, PT, R9, R22, PT ;  /* 0x000000160900820b */ /* 0x004fc80003f86000 */
[----:B------:R-:W-:Y:S02]  /*0f30*/  @!P0 SEL R7, RZ, 0x1, !P4 ;  /* 0x00000001ff078807 */ /* 0x000fe40006000000 */
[----:B---3--:R-:W-:Y:S02]  /*0f40*/  @!P1 FSETP.GE.AND P5, PT, R18, R23, PT ;  /* 0x000000171200920b */ /* 0x008fe40003fa6000 */
[----:B-----5:R-:W-:Y:S02]  /*0f50*/  @!P2 FSETP.GE.AND P4, PT, R20, R25, PT ;  /* 0x000000191400a20b */ /* 0x020fe40003f86000 */
        /* <DEDUP_REMOVED lines=13> */
[----:B-1----:R-:W-:-:S04]  /*1030*/  FSETP.GE.AND P0, PT, R2, UR6, PT ;  /* 0x0000000602007c0b */ /* 0x002fc8000bf06000 */
[----:B------:R-:W-:-:S05]  /*1040*/  SEL R7, RZ, 0x1, !P0 ;  /* 0x00000001ff077807 */ /* 0x000fca0004000000 */
[----:B------:R-:W-:Y:S01]  /*1050*/  STG.E.U8 desc[UR4][R4.64], R7 ;  /* 0x0000000704007986 */ /* 0x000fe2000c101104 */
[----:B------:R-:W-:Y:S05]  /*1060*/  EXIT ;  /* 0x000000000000794d */ /* 0x000fea0003800000 */
.L_x_1766:
        /* <DEDUP_REMOVED lines=39> */
[----:B--2---:R-:W-:-:S04]  /*12e0*/  @!P0 FSETP.GTU.AND P4, PT, R9, R22, PT ;  /* 0x000000160900820b */ /* 0x004fc80003f8c000 */
[----:B------:R-:W-:Y:S02]  /*12f0*/  @!P0 SEL R7, RZ, 0x1, P4 ;  /* 0x00000001ff078807 */ /* 0x000fe40002000000 */
[----:B---3--:R-:W-:Y:S02]  /*1300*/  @!P1 FSETP.GTU.AND P5, PT, R18, R23, PT ;  /* 0x000000171200920b */ /* 0x008fe40003fac000 */
[----:B-----5:R-:W-:Y:S02]  /*1310*/  @!P2 FSETP.GTU.AND P4, PT, R20, R25, PT ;  /* 0x000000191400a20b */ /* 0x020fe40003f8c000 */
        /* <DEDUP_REMOVED lines=13> */
[----:B-1----:R-:W-:-:S04]  /*13f0*/  FSETP.GTU.AND P0, PT, R2, UR6, PT ;  /* 0x0000000602007c0b */ /* 0x002fc8000bf0c000 */
[----:B------:R-:W-:-:S05]  /*1400*/  SEL R7, RZ, 0x1, P0 ;  /* 0x00000001ff077807 */ /* 0x000fca0000000000 */
[----:B------:R-:W-:Y:S01]  /*1410*/  STG.E.U8 desc[UR4][R4.64], R7 ;  /* 0x0000000704007986 */ /* 0x000fe2000c101104 */
[----:B------:R-:W-:Y:S05]  /*1420*/  EXIT ;  /* 0x000000000000794d */ /* 0x000fea0003800000 */
.L_x_1767:
        /* <DEDUP_REMOVED lines=39> */
[----:B--2---:R-:W-:-:S04]  /*16a0*/  @!P0 FSETP.GT.AND P4, PT, R9, R22, PT ;  /* 0x000000160900820b */ /* 0x004fc80003f84000 */
[----:B------:R-:W-:Y:S02]  /*16b0*/  @!P0 SEL R7, RZ, 0x1, !P4 ;  /* 0x00000001ff078807 */ /* 0x000fe40006000000 */
[----:B---3--:R-:W-:Y:S02]  /*16c0*/  @!P1 FSETP.GT.AND P5, PT, R18, R23, PT ;  /* 0x000000171200920b */ /* 0x008fe40003fa4000 */
[----:B-----5:R-:W-:Y:S02]  /*16d0*/  @!P2 FSETP.GT.AND P4, PT, R20, R25, PT ;  /* 0x000000191400a20b */ /* 0x020fe40003f84000 */
        /* <DEDUP_REMOVED lines=13> */
[----:B-1----:R-:W-:-:S04]  /*17b0*/  FSETP.GT.AND P0, PT, R2, UR6, PT ;  /* 0x0000000602007c0b */ /* 0x002fc8000bf04000 */
[----:B------:R-:W-:-:S05]  /*17c0*/  SEL R7, RZ, 0x1, !P0 ;  /* 0x00000001ff077807 */ /* 0x000fca0004000000 */
[----:B------:R-:W-:Y:S01]  /*17d0*/  STG.E.U8 desc[UR4][R4.64], R7 ;  /* 0x0000000704007986 */ /* 0x000fe2000c101104 */
[----:B------:R-:W-:Y:S05]  /*17e0*/  EXIT ;  /* 0x000000000000794d */ /* 0x000fea0003800000 */
.L_x_1764:
        /* <DEDUP_REMOVED lines=20> */
[----:B------:R0:W-:Y:S04]  /*1930*/  @!P0 STG.E.U8 desc[UR4][R2.64], RZ ;  /* 0x000000ff02008986 */ /* 0x0001e8000c101104 */
[----:B------:R-:W-:Y:S02]  /*1940*/  ISETP.GE.U32.AND.EX P3, PT, R9, UR7, PT, P3 ;  /* 0x0000000709007c0c */ /* 0x000fe4000bf66130 */
[----:B--2---:R-:W-:Y:S01]  /*1950*/  @!P1 IADD3 R4, P5, PT, R7, R10, RZ ;  /* 0x0000000a07049210 */ /* 0x004fe20007fbe0ff */
[----:B------:R-:W-:-:S04]  /*1960*/  @!P2 IMAD.X R7, R12, 0x1, R15, P6 ;  /* 0x000000010c07a824 */ /* 0x000fc800030e060f */
[----:B------:R-:W-:-:S05]  /*1970*/  @!P1 IMAD.X R5, R8, 0x1, R11, P5 ;  /* 0x0000000108059824 */ /* 0x000fca00028e060b */
[----:B------:R0:W-:Y:S04]  /*1980*/  @!P1 STG.E.U8 desc[UR4][R4.64], RZ ;  /* 0x000000ff04009986 */ /* 0x0001e8000c101104 */
[----:B------:R0:W-:Y:S01]  /*1990*/  @!P2 STG.E.U8 desc[UR4][R6.64], RZ ;  /* 0x000000ff0600a986 */ /* 0x0001e2000c101104 */
[----:B------:R-:W-:Y:S05]  /*19a0*/  @P3 EXIT ;  /* 0x000000000000394d */ /* 0x000fea0003800000 */
[----:B------:R-:W0:Y:S02]  /*19b0*/  LDCU.64 UR6, c[0x0][0x380] ;  /* 0x00007000ff0677ac */ /* 0x000e240008000a00 */
[----:B0-----:R-:W-:-:S04]  /*19c0*/  IADD3 R2, P0, PT, R0, UR6, RZ ;  /* 0x0000000600027c10 */ /* 0x001fc8000ff1e0ff */
[----:B------:R-:W-:-:S05]  /*19d0*/  IADD3.X R3, PT, PT, R9, UR7, RZ, P0, !PT ;  /* 0x0000000709037c10 */ /* 0x000fca00087fe4ff */
[----:B------:R-:W-:Y:S01]  /*19e0*/  STG.E.U8 desc[UR4][R2.64], RZ ;  /* 0x000000ff02007986 */ /* 0x000fe2000c101104 */
[----:B------:R-:W-:Y:S05]  /*19f0*/  EXIT ;  /* 0x000000000000794d */ /* 0x000fea0003800000 */
.L_x_940:
        /* <DEDUP_REMOVED lines=16> */
.L_x_2011:


//--------------------- .text.binary_cmp_ss_float_kernel --------------------------
	.section	.text.binary_cmp_ss_float_kernel,"ax",@progbits
	.align	128
        .global         binary_cmp_ss_float_kernel
        .type           binary_cmp_ss_float_kernel,@function
        .size           binary_cmp_ss_float_kernel,(.L_x_2012 - binary_cmp_ss_float_kernel)
        .other          binary_cmp_ss_float_kernel,@"STO_CUDA_ENTRY STV_DEFAULT"
binary_cmp_ss_float_kernel:
.text.binary_cmp_ss_float_kernel:
        /* <DEDUP_REMOVED lines=16> */
.L_x_1770:
[----:B------:R-:W-:Y:S05]  /*0100*/  BRX R6 -0x110                                                            (*"BRANCH_TARGETS .L_x_1771,.L_x_1772,.L_x_1773,.L_x_1774"*) ;  /* 0xfffffffc06bc7949 */ /* 0x000fea000383ffff */
.L_x_1773:
        /* <DEDUP_REMOVED lines=14> */
[----:B------:R-:W3:Y:S01]  /*01f0*/  @!P0 LDC.64 R6, c[0x0][0x390] ;  /* 0x0000e400ff068b82 */ /* 0x000ee20000000a00 */
[C---:B------:R-:W-:Y:S01]  /*0200*/  @!P0 IMAD.SHL.U32 R23, R2.reuse, 0x4, RZ ;  /* 0x0000000402178824 */ /* 0x040fe200078e00ff */
[----:B------:R-:W-:Y:S01]  /*0210*/  @!P0 SHF.L.U64.HI R22, R2, 0x2, R3 ;  /* 0x0000000202168819 */ /* 0x000fe20000010203 */
[----:B------:R-:W-:-:S03]  /*0220*/  @!P1 IMAD.SHL.U32 R25, R19, 0x4, RZ ;  /* 0x0000000413199824 */ /* 0x000fc600078e00ff */
[----:B-1----:R-:W-:Y:S02]  /*0230*/  @!P0 IADD3 R20, P3, PT, R23, R20, RZ ;  /* 0x0000001417148210 */ /* 0x002fe40007f7e0ff */
[----:B------:R-:W1:Y:S03]  /*0240*/  @!P1 LDC.64 R10, c[0x0][0x390] ;  /* 0x0000e400ff0a9b82 */ /* 0x000e660000000a00 */
[----:B------:R-:W-:-:S05]  /*0250*/  @!P0 IMAD.X R21, R22, 0x1, R21, P3 ;  /* 0x0000000116158824 */ /* 0x000fca00018e0615 */
[----:B------:R-:W4:Y:S01]  /*0260*/  @!P2 LDC.64 R12, c[0x0][0x390] ;  /* 0x0000e400ff0cab82 */ /* 0x000f220000000a00 */
[----:B------:R-:W-:Y:S01]  /*0270*/  @!P1 SHF.L.U64.HI R18, R19, 0x2, R4 ;  /* 0x0000000213129819 */ /* 0x000fe20000010204 */
[----:B------:R5:W4:Y:S01]  /*0280*/  @!P0 LDG.E.CONSTANT R16, desc[UR4][R20.64] ;  /* 0x0000000414108981 */ /* 0x000b22000c1e9900 */
[----:B---3--:R-:W-:Y:S01]  /*0290*/  @!P0 IADD3 R6, P3, PT, R23, R6, RZ ;  /* 0x0000000617068210 */ /* 0x008fe20007f7e0ff */
[----:B------:R-:W-:Y:S01]  /*02a0*/  @!P2 IMAD.SHL.U32 R23, R17, 0x4, RZ ;  /* 0x000000041117a824 */ /* 0x000fe200078e00ff */
[----:B--2---:R-:W-:-:S03]  /*02b0*/  @!P1 IADD3 R14, P4, PT, R25, R14, RZ ;  /* 0x0000000e190e9210 */ /* 0x004fc60007f9e0ff */
[----:B-----5:R-:W2:Y:S01]  /*02c0*/  LDC.64 R20, c[0x0][0x380] ;  /* 0x0000e000ff147b82 */ /* 0x020ea20000000a00 */
[----:B------:R-:W-:Y:S01]  /*02d0*/  @!P0 IMAD.X R7, R22, 0x1, R7, P3 ;  /* 0x0000000116078824 */ /* 0x000fe200018e0607 */
[----:B-1----:R-:W-:Y:S01]  /*02e0*/  @!P1 IADD3 R10, P3, PT, R25, R10, RZ ;  /* 0x0000000a190a9210 */ /* 0x002fe20007f7e0ff */
[----:B------:R-:W-:Y:S01]  /*02f0*/  @!P1 IMAD.X R15, R18, 0x1, R15, P4 ;  /* 0x00000001120f9824 */ /* 0x000fe200020e060f */
[----:B------:R-:W-:-:S03]  /*0300*/  @!P2 SHF.L.U64.HI R22, R17, 0x2, R0 ;  /* 0x000000021116a819 */ /* 0x000fc60000010200 */
[----:B------:R-:W3:Y:S01]  /*0310*/  @!P0 LDG.E.CONSTANT R7, desc[UR4][R6.64] ;  /* 0x0000000406078981 */ /* 0x000ee2000c1e9900 */
[----:B------:R-:W1:Y:S01]  /*0320*/  LDC.64 R24, c[0x0][0x380] ;  /* 0x0000e000ff187b82 */ /* 0x000e620000000a00 */
[----:B------:R-:W-:Y:S01]  /*0330*/  @!P1 IMAD.X R11, R18, 0x1, R11, P3 ;  /* 0x00000001120b9824 */ /* 0x000fe200018e060b */
[C---:B0-----:R-:W-:Y:S01]  /*0340*/  @!P2 IADD3 R8, P4, PT, R23.reuse, R8, RZ ;  /* 0x000000081708a210 */ /* 0x041fe20007f9e0ff */
[----:B------:R-:W5:Y:S01]  /*0350*/  @!P1 LDG.E.CONSTANT R14, desc[UR4][R14.64] ;  /* 0x000000040e0e9981 */ /* 0x000f62000c1e9900 */
[----:B----4-:R-:W-:-:S03]  /*0360*/  @!P2 IADD3 R12, P3, PT, R23, R12, RZ ;  /* 0x0000000c170ca210 */ /* 0x010fc60007f7e0ff */
[C---:B------:R-:W-:Y:S01]  /*0370*/  @!P2 IMAD.X R9, R22.reuse, 0x1, R9, P4 ;  /* 0x000000011609a824 */ /* 0x040fe200020e0609 */
[----:B------:R-:W5:Y:S01]  /*0380*/  @!P1 LDG.E.CONSTANT R11, desc[UR4][R10.64] ;  /* 0x000000040a0b9981 */ /* 0x000f62000c1e9900 */
[----:B------:R-:W-:Y:S02]  /*0390*/  @!P2 IMAD.X R13, R22, 0x1, R13, P3 ;  /* 0x00000001160da824 */ /* 0x000fe400018e060d */
[----:B------:R-:W0:Y:S01]  /*03a0*/  LDC.64 R22, c[0x0][0x380] ;  /* 0x0000e000ff167b82 */ /* 0x000e220000000a00 */
[----:B------:R-:W4:Y:S04]  /*03b0*/  @!P2 LDG.E.CONSTANT R8, desc[UR4][R8.64] ;  /* 0x000000040808a981 */ /* 0x000f28000c1e9900 */
[----:B------:R-:W4:Y:S01]  /*03c0*/  @!P2 LDG.E.CONSTANT R13, desc[UR4][R12.64] ;  /* 0x000000040c0da981 */ /* 0x000f22000c1e9900 */
[----:B--2---:R-:W-:-:S02]  /*03d0*/  @!P2 IADD3 R20, P6, PT, R17, R20, RZ ;  /* 0x000000141114a210 */ /* 0x004fc40007fde0ff */
[----:B------:R-:W-:-:S03]  /*03e0*/  IADD3 R5, P5, PT, R5, R17, RZ ;  /* 0x0000001105057210 */ /* 0x000fc60007fbe0ff */
[----:B------:R-:W-:Y:S01]  /*03f0*/  @!P2 IMAD.X R21, R0, 0x1, R21, P6 ;  /* 0x000000010015a824 */ /* 0x000fe200030e0615 */
[----:B-1----:R-:W-:Y:S01]  /*0400*/  @!P0 IADD3 R24, P4, PT, R2, R24, RZ ;  /* 0x0000001802188210 */ /* 0x002fe20007f9e0ff */
[----:B------:R-:W-:Y:S01]  /*0410*/  IMAD.X R0, RZ, RZ, R0, P5 ;  /* 0x000000ffff007224 */ /* 0x000fe200028e0600 */
[----:B0-----:R-:W-:-:S03]  /*0420*/  @!P1 IADD3 R22, P3, PT, R19, R22, RZ ;  /* 0x0000001613169210 */ /* 0x001fc60007f7e0ff */
[----:B------:R-:W-:Y:S02]  /*0430*/  @!P0 IMAD.X R25, R3, 0x1, R25, P4 ;  /* 0x0000000103198824 */ /* 0x000fe400020e0619 */
[----:B------:R-:W-:Y:S01]  /*0440*/  @!P1 IMAD.X R23, R4, 0x1, R23, P3 ;  /* 0x0000000104179824 */ /* 0x000fe200018e0617 */
[----:B------:R-:W-:-:S04]  /*0450*/  ISETP.GE.U32.AND P3, PT, R5, UR6, PT ;  /* 0x0000000605007c0c */ /* 0x000fc8000bf66070 */
[----:B------:R-:W-:Y:S02]  /*0460*/  ISETP.GE.U32.AND.EX P3, PT, R0, UR7, PT, P3 ;  /* 0x0000000700007c0c */ /* 0x000fe4000bf66130 */
[----:B---3--:R-:W-:-:S04]  /*0470*/  @!P0 FSETP.GEU.AND P4, PT, R16, R7, PT ;  /* 0x000000071000820b */ /* 0x008fc80003f8e000 */
[----:B------:R-:W-:Y:S02]  /*0480*/  @!P0 SEL R3, RZ, 0x1, P4 ;  /* 0x00000001ff038807 */ /* 0x000fe40002000000 */
[----:B-----5:R-:W-:-:S04]  /*0490*/  @!P1 FSETP.GEU.AND P5, PT, R14, R11, PT ;  /* 0x0000000b0e00920b */ /* 0x020fc80003fae000 */
[----:B------:R-:W-:Y:S02]  /*04a0*/  @!P1 SEL R7, RZ, 0x1, P5 ;  /* 0x00000001ff079807 */ /* 0x000fe40002800000 */
[----:B----4-:R-:W-:Y:S01]  /*04b0*/  @!P2 FSETP.GEU.AND P4, PT, R8, R13, PT ;  /* 0x0000000d0800a20b */ /* 0x010fe20003f8e000 */
[----:B------:R0:W-:Y:S03]  /*04c0*/  @!P0 STG.E.U8 desc[UR4][R24.64], R3 ;  /* 0x0000000318008986 */ /* 0x0001e6000c101104 */
[----:B------:R-:W-:Y:S01]  /*04d0*/  @!P2 SEL R9, RZ, 0x1, P4 ;  /* 0x00000001ff09a807 */ /* 0x000fe20002000000 */
[----:B------:R0:W-:Y:S04]  /*04e0*/  @!P1 STG.E.U8 desc[UR4][R22.64], R7 ;  /* 0x0000000716009986 */ /* 0x0001e8000c101104 */
[----:B------:R0:W-:Y:S01]  /*04f0*/  @!P2 STG.E.U8 desc[UR4][R20.64], R9 ;  /* 0x000000091400a986 */ /* 0x0001e2000c101104 */
[----:B------:R-:W-:Y:S05]  /*0500*/  @P3 EXIT ;  /* 0x000000000000394d */ /* 0x000fea0003800000 */
[----:B------:R-:W1:Y:S01]  /*0510*/  LDCU.64 UR6, c[0x0][0x390] ;  /* 0x00007200ff0677ac */ /* 0x000e620008000a00 */
[C---:B------:R-:W-:Y:S01]  /*0520*/  IMAD.SHL.U32 R6, R5.reuse, 0x4, RZ ;  /* 0x0000000405067824 */ /* 0x040fe200078e00ff */
[----:B------:R-:W-:Y:S01]  /*0530*/  SHF.L.U64.HI R4, R5, 0x2, R0 ;  /* 0x0000000205047819 */ /* 0x000fe20000010200 */
[----:B------:R-:W2:Y:S03]  /*0540*/  LDCU.128 UR8, c[0x0][0x380] ;  /* 0x00007000ff0877ac */ /* 0x000ea60008000c00 */
[C---:B-1----:R-:W-:Y:S02]  /*0550*/  IADD3 R2, P1, PT, R6.reuse, UR6, RZ ;  /* 0x0000000606027c10 */ /* 0x042fe4000ff3e0ff */
[----:B--2---:R-:W-:Y:S02]  /*0560*/  IADD3 R6, P0, PT, R6, UR10, RZ ;  /* 0x0000000a06067c10 */ /* 0x004fe4000ff1e0ff */
[----:B0-----:R-:W-:-:S02]  /*0570*/  IADD3.X R3, PT, PT, R4, UR7, RZ, P1, !PT ;  /* 0x0000000704037c10 */ /* 0x001fc40008ffe4ff */
[----:B------:R-:W-:-:S03]  /*0580*/  IADD3.X R7, PT, PT, R4, UR11, RZ, P0, !PT ;  /* 0x0000000b04077c10 */ /* 0x000fc600087fe4ff */
[----:B------:R-:W2:Y:S04]  /*0590*/  LDG.E.CONSTANT R2, desc[UR4][R2.64] ;  /* 0x0000000402027981 */ /* 0x000ea8000c1e9900 */
[----:B------:R-:W2:Y:S01]  /*05a0*/  LDG.E.CONSTANT R7, desc[UR4][R6.64] ;  /* 0x0000000406077981 */ /* 0x000ea2000c1e9900 */
[----:B------:R-:W-:-:S04]  /*05b0*/  IADD3 R4, P1, PT, R5, UR8, RZ ;  /* 0x0000000805047c10 */ /* 0x000fc8000ff3e0ff */
[----:B------:R-:W-:Y:S02]  /*05c0*/  IADD3.X R5, PT, PT, R0, UR9, RZ, P1, !PT ;  /* 0x0000000900057c10 */ /* 0x000fe40008ffe4ff */
[----:B--2---:R-:W-:-:S04]  /*05d0*/  FSETP.GEU.AND P0, PT, R7, R2, PT ;  /* 0x000000020700720b */ /* 0x004fc80003f0e000 */
[----:B------:R-:W-:-:S05]  /*05e0*/  SEL R9, RZ, 0x1, P0 ;  /* 0x00000001ff097807 */ /* 0x000fca0000000000 */
[----:B------:R-:W-:Y:S01]  /*05f0*/  STG.E.U8 desc[UR4][R4.64], R9 ;  /* 0x0000000904007986 */ /* 0x000fe2000c101104 */
[----:B------:R-:W-:Y:S05]  /*0600*/  EXIT ;  /* 0x000000000000794d */ /* 0x000fea0003800000 */
.L_x_1771:
        /* <DEDUP_REMOVED lines=16> */
[----:B------:R-:W-:-:S04]  /*0710*/  @!P0 SHF.L.U64.HI R18, R2, 0x2, R3 ;  /* 0x0000000202128819 */ /* 0x000fc80000010203 */
[----:B-1----:R-:W-:Y:S02]  /*0720*/  @!P0 IADD3 R20, P3, PT, R23, R20, RZ ;  /* 0x0000001417148210 */ /* 0x002fe40007f7e0ff */
[----:B------:R-:W1:Y:S03]  /*0730*/  @!P1 LDC.64 R10, c[0x0][0x390] ;  /* 0x0000e400ff0a9b82 */ /* 0x000e660000000a00 */
[----:B------:R-:W-:-:S05]  /*0740*/  @!P0 IMAD.X R21, R18, 0x1, R21, P3 ;  /* 0x0000000112158824 */ /* 0x000fca00018e0615 */
[----:B------:R-:W4:Y:S01]  /*0750*/  @!P2 LDC.64 R12, c[0x0][0x390] ;  /* 0x0000e400ff0cab82 */ /* 0x000f220000000a00 */
[----:B------:R-:W-:Y:S01]  /*0760*/  @!P1 SHF.L.U64.HI R22, R19, 0x2, R4 ;  /* 0x0000000213169819 */ /* 0x000fe20000010204 */
[----:B------:R-:W-:Y:S01]  /*0770*/  @!P2 IMAD.SHL.U32 R25, R17, 0x4, RZ ;  /* 0x000000041119a824 */ /* 0x000fe200078e00ff */
[----:B------:R5:W4:Y:S01]  /*0780*/  @!P0 LDG.E.CONSTANT R16, desc[UR4][R20.64] ;  /* 0x0000000414108981 */ /* 0x000b22000c1e9900 */
[----:B---3--:R-:W-:Y:S01]  /*0790*/  @!P0 IADD3 R6, P3, PT, R23, R6, RZ ;  /* 0x0000000617068210 */ /* 0x008fe20007f7e0ff */
[----:B------:R-:W-:-:S04]  /*07a0*/  @!P1 IMAD.SHL.U32 R23, R19, 0x4, RZ ;  /* 0x0000000413179824 */ /* 0x000fc800078e00ff */
[----:B------:R-:W-:Y:S01]  /*07b0*/  @!P0 IMAD.X R7, R18, 0x1, R7, P3 ;  /* 0x0000000112078824 */ /* 0x000fe200018e0607 */
[C---:B--2---:R-:W-:Y:S01]  /*07c0*/  @!P1 IADD3 R14, P4, PT, R23.reuse, R14, RZ ;  /* 0x0000000e170e9210 */ /* 0x044fe20007f9e0ff */
[----:B-----5:R-:W2:Y:S01]  /*07d0*/  LDC.64 R20, c[0x0][0x380] ;  /* 0x0000e000ff147b82 */ /* 0x020ea20000000a00 */
[----:B-1----:R-:W-:Y:S02]  /*07e0*/  @!P1 IADD3 R10, P3, PT, R23, R10, RZ ;  /* 0x0000000a170a9210 */ /* 0x002fe40007f7e0ff */
[----:B------:R-:W-:Y:S01]  /*07f0*/  @!P2 SHF.L.U64.HI R18, R17, 0x2, R0 ;  /* 0x000000021112a819 */ /* 0x000fe20000010200 */
[C---:B------:R-:W-:Y:S01]  /*0800*/  @!P1 IMAD.X R15, R22.reuse, 0x1, R15, P4 ;  /* 0x00000001160f9824 */ /* 0x040fe200020e060f */
[----:B------:R-:W3:Y:S01]  /*0810*/  @!P0 LDG.E.CONSTANT R7, desc[UR4][R6.64] ;  /* 0x0000000406078981 */ /* 0x000ee2000c1e9900 */
[----:B------:R-:W-:Y:S01]  /*0820*/  @!P1 IMAD.X R11, R22, 0x1, R11, P3 ;  /* 0x00000001160b9824 */ /* 0x000fe200018e060b */
[C---:B0-----:R-:W-:Y:S01]  /*0830*/  @!P2 IADD3 R8, P4, PT, R25.reuse, R8, RZ ;  /* 0x000000081908a210 */ /* 0x041fe20007f9e0ff */
[----:B------:R-:W0:Y:S01]  /*0840*/  LDC.64 R22, c[0x0][0x380] ;  /* 0x0000e000ff167b82 */ /* 0x000e220000000a00 */
[----:B----4-:R-:W-:Y:S01]  /*0850*/  @!P2 IADD3 R12, P3, PT, R25, R12, RZ ;  /* 0x0000000c190ca210 */ /* 0x010fe20007f7e0ff */
[----:B------:R-:W4:Y:S02]  /*0860*/  @!P1 LDG.E.CONSTANT R14, desc[UR4][R14.64] ;  /* 0x000000040e0e9981 */ /* 0x000f24000c1e9900 */
[----:B------:R-:W-:-:S02]  /*0870*/  @!P2 IMAD.X R9, R18, 0x1, R9, P4 ;  /* 0x000000011209a824 */ /* 0x000fc400020e0609 */
[----:B------:R-:W-:Y:S01]  /*0880*/  @!P2 IMAD.X R13, R18, 0x1, R13, P3 ;  /* 0x00000001120da824 */ /* 0x000fe200018e060d */
[----:B------:R-:W4:Y:S01]  /*0890*/  @!P1 LDG.E.CONSTANT R11, desc[UR4][R10.64] ;  /* 0x000000040a0b9981 */ /* 0x000f22000c1e9900 */
[----:B------:R-:W1:Y:S03]  /*08a0*/  LDC.64 R24, c[0x0][0x380] ;  /* 0x0000e000ff187b82 */ /* 0x000e660000000a00 */
[----:B------:R-:W5:Y:S04]  /*08b0*/  @!P2 LDG.E.CONSTANT R8, desc[UR4][R8.64] ;  /* 0x000000040808a981 */ /* 0x000f68000c1e9900 */
[----:B------:R-:W5:Y:S01]  /*08c0*/  @!P2 LDG.E.CONSTANT R13, desc[UR4][R12.64] ;  /* 0x000000040c0da981 */ /* 0x000f62000c1e9900 */
[----:B--2---:R-:W-:-:S02]  /*08d0*/  @!P2 IADD3 R20, P6, PT, R17, R20, RZ ;  /* 0x000000141114a210 */ /* 0x004fc40007fde0ff */
[----:B------:R-:W-:Y:S02]  /*08e0*/  IADD3 R5, P5, PT, R5, R17, RZ ;  /* 0x0000001105057210 */ /* 0x000fe40007fbe0ff */
[----:B0-----:R-:W-:Y:S01]  /*08f0*/  @!P1 IADD3 R22, P3, PT, R19, R22, RZ ;  /* 0x0000001613169210 */ /* 0x001fe20007f7e0ff */
[----:B------:R-:W-:Y:S02]  /*0900*/  @!P2 IMAD.X R21, R0, 0x1, R21, P6 ;  /* 0x000000010015a824 */ /* 0x000fe400030e0615 */
[----:B------:R-:W-:Y:S02]  /*0910*/  IMAD.X R0, RZ, RZ, R0, P5 ;  /* 0x000000ffff007224 */ /* 0x000fe400028e0600 */
[----:B------:R-:W-:Y:S01]  /*0920*/  @!P1 IMAD.X R23, R4, 0x1, R23, P3 ;  /* 0x0000000104179824 */ /* 0x000fe200018e0617 */
[----:B-1----:R-:W-:Y:S02]  /*0930*/  @!P0 IADD3 R24, P4, PT, R2, R24, RZ ;  /* 0x0000001802188210 */ /* 0x002fe40007f9e0ff */
[----:B------:R-:W-:-:S03]  /*0940*/  ISETP.GE.U32.AND P3, PT, R5, UR6, PT ;  /* 0x0000000605007c0c */ /* 0x000fc6000bf66070 */
[----:B------:R-:W-:Y:S01]  /*0950*/  @!P0 IMAD.X R25, R3, 0x1, R25, P4 ;  /* 0x0000000103198824 */ /* 0x000fe200020e0619 */
[----:B------:R-:W-:Y:S02]  /*0960*/  ISETP.GE.U32.AND.EX P3, PT, R0, UR7, PT, P3 ;  /* 0x0000000700007c0c */ /* 0x000fe4000bf66130 */
[----:B---3--:R-:W-:-:S04]  /*0970*/  @!P0 FSETP.NEU.AND P4, PT, R16, R7, PT ;  /* 0x000000071000820b */ /* 0x008fc80003f8d000 */
[----:B------:R-:W-:Y:S02]  /*0980*/  @!P0 SEL R3, RZ, 0x1, P4 ;  /* 0x00000001ff038807 */ /* 0x000fe40002000000 */
[----:B----4-:R-:W-:-:S04]  /*0990*/  @!P1 FSETP.NEU.AND P5, PT, R14, R11, PT ;  /* 0x0000000b0e00920b */ /* 0x010fc80003fad000 */
[----:B------:R-:W-:Y:S02]  /*09a0*/  @!P1 SEL R7, RZ, 0x1, P5 ;  /* 0x00000001ff079807 */ /* 0x000fe40002800000 */
[----:B-----5:R-:W-:Y:S01]  /*09b0*/  @!P2 FSETP.NEU.AND P4, PT, R8, R13, PT ;  /* 0x0000000d0800a20b */ /* 0x020fe20003f8d000 */
        /* <DEDUP_REMOVED lines=17> */
[----:B--2---:R-:W-:-:S04]  /*0ad0*/  FSETP.NEU.AND P0, PT, R7, R2, PT ;  /* 0x000000020700720b */ /* 0x004fc80003f0d000 */
[----:B------:R-:W-:-:S05]  /*0ae0*/  SEL R9, RZ, 0x1, P0 ;  /* 0x00000001ff097807 */ /* 0x000fca0000000000 */
[----:B------:R-:W-:Y:S01]  /*0af0*/  STG.E.U8 desc[UR4][R4.64], R9 ;  /* 0x0000000904007986 */ /* 0x000fe2000c101104 */
[----:B------:R-:W-:Y:S05]  /*0b00*/  EXIT ;  /* 0x000000000000794d */ /* 0x000fea0003800000 */
.L_x_1772:
        /* <DEDUP_REMOVED lines=55> */
[----:B------:R-:W-:Y:S02]  /*0e80*/  @!P0 SEL R3, RZ, 0x1, !P4 ;  /* 0x00000001ff038807 */ /* 0x000fe40006000000 */
[----:B----4-:R-:W-:-:S04]  /*0e90*/  @!P1 FSETP.NEU.AND P5, PT, R14, R11, PT ;  /* 0x0000000b0e00920b */ /* 0x010fc80003fad000 */
[----:B------:R-:W-:Y:S02]  /*0ea0*/  @!P1 SEL R7, RZ, 0x1, !P5 ;  /* 0x00000001ff079807 */ /* 0x000fe40006800000 */
[----:B-----5:R-:W-:Y:S01]  /*0eb0*/  @!P2 FSETP.NEU.AND P4, PT, R8, R13, PT ;  /* 0x0000000d0800a20b */ /* 0x020fe20003f8d000 */
[----:B------:R0:W-:Y:S03]  /*0ec0*/  @!P0 STG.E.U8 desc[UR4][R24.64], R3 ;  /* 0x0000000318008986 */ /* 0x0001e6000c101104 */
[----:B------:R-:W-:Y:S01]  /*0ed0*/  @!P2 SEL R9, RZ, 0x1, !P4 ;  /* 0x00000001ff09a807 */ /* 0x000fe20006000000 */
        /* <DEDUP_REMOVED lines=16> */
[----:B------:R-:W-:-:S05]  /*0fe0*/  SEL R9, RZ, 0x1, !P0 ;  /* 0x00000001ff097807 */ /* 0x000fca0004000000 */
[----:B------:R-:W-:Y:S01]  /*0ff0*/  STG.E.U8 desc[UR4][R4.64], R9 ;  /* 0x0000000904007986 */ /* 0x000fe2000c101104 */
[----:B------:R-:W-:Y:S05]  /*1000*/  EXIT ;  /* 0x000000000000794d */ /* 0x000fea0003800000 */
.L_x_941:
[----:B------:R-:W-:-:S05]  /*1010*/  IMAD.MOV.U32 R7, RZ, RZ, -0x17 ;  /* 0xffffffe9ff077424 */ /* 0x000fca00078e00ff */
[----:B------:R-:W-:-:S05]  /*1020*/  VIADDMNMX.U32 R0, R0, R7, 0x3, PT ;  /* 0x0000000300007446 */ /* 0x000fca0003800007 */
[----:B------:R-:W-:-:S04]  /*1030*/  IMAD.SHL.U32 R0, R0, 0x4, RZ ;  /* 0x0000000400007824 */ /* 0x000fc800078e00ff */
[----:B------:R-:W0:Y:S02]  /*1040*/  LDC R6, c[0x2][R0+0x10] ;  /* 0x0080040000067b82 */ /* 0x000e240000000800 */
[----:B0-----:R-:W-:-:S04]  /*1050*/  SHF.R.S32.HI R7, RZ, 0x1f, R6 ;  /* 0x0000001fff077819 */ /* 0x001fc80000011406 */
.L_x_1775:
[----:B------:R-:W-:Y:S05]  /*1060*/  BRX R6 -0x1070                                                           (*"BRANCH_TARGETS .L_x_1776,.L_x_1777,.L_x_1778,.L_x_1774"*) ;  /* 0xffffffec06e47949 */ /* 0x000fea000383ffff */
.L_x_1778:
        /* <DEDUP_REMOVED lines=54> */
[----:B---3--:R-:W-:-:S04]  /*13d0*/  @!P0 FSETP.GE.AND P4, PT, R16, R7, PT ;  /* 0x000000071000820b */ /* 0x008fc80003f86000 */
[----:B------:R-:W-:Y:S02]  /*13e0*/  @!P0 SEL R3, RZ, 0x1, !P4 ;  /* 0x00000001ff038807 */ /* 0x000fe40006000000 */
[----:B----4-:R-:W-:-:S04]  /*13f0*/  @!P1 FSETP.GE.AND P5, PT, R14, R11, PT ;  /* 0x0000000b0e00920b */ /* 0x010fc80003fa6000 */
[----:B------:R-:W-:Y:S02]  /*1400*/  @!P1 SEL R7, RZ, 0x1, !P5 ;  /* 0x00000001ff079807 */ /* 0x000fe40006800000 */
[----:B-----5:R-:W-:Y:S01]  /*1410*/  @!P2 FSETP.GE.AND P4, PT, R8, R13, PT ;  /* 0x0000000d0800a20b */ /* 0x020fe20003f86000 */
        /* <DEDUP_REMOVED lines=17> */
[----:B--2---:R-:W-:-:S04]  /*1530*/  FSETP.GE.AND P0, PT, R7, R2, PT ;  /* 0x000000020700720b */ /* 0x004fc80003f06000 */
[----:B------:R-:W-:-:S05]  /*1540*/  SEL R9, RZ, 0x1, !P0 ;  /* 0x00000001ff097807 */ /* 0x000fca0004000000 */
[----:B------:R-:W-:Y:S01]  /*1550*/  STG.E.U8 desc[UR4][R4.64], R9 ;  /* 0x0000000904007986 */ /* 0x000fe2000c101104 */
[----:B------:R-:W-:Y:S05]  /*1560*/  EXIT ;  /* 0x000000000000794d */ /* 0x000fea0003800000 */
.L_x_1776:
        /* <DEDUP_REMOVED lines=54> */
[----:B---3--:R-:W-:-:S04]  /*18d0*/  @!P0 FSETP.GTU.AND P4, PT, R16, R7, PT ;  /* 0x000000071000820b */ /* 0x008fc80003f8c000 */
[----:B------:R-:W-:Y:S02]  /*18e0*/  @!P0 SEL R3, RZ, 0x1, P4 ;  /* 0x00000001ff038807 */ /* 0x000fe40002000000 */
[----:B----4-:R-:W-:-:S04]  /*18f0*/  @!P1 FSETP.GTU.AND P5, PT, R14, R11, PT ;  /* 0x0000000b0e00920b */ /* 0x010fc80003fac000 */
[----:B------:R-:W-:Y:S02]  /*1900*/  @!P1 SEL R7, RZ, 0x1, P5 ;  /* 0x00000001ff079807 */ /* 0x000fe40002800000 */
[----:B-----5:R-:W-:Y:S01]  /*1910*/  @!P2 FSETP.GTU.AND P4, PT, R8, R13, PT ;  /* 0x0000000d0800a20b */ /* 0x020fe20003f8c000 */
        /* <DEDUP_REMOVED lines=17> */
[----:B--2---:R-:W-:-:S04]  /*1a30*/  FSETP.GTU.AND P0, PT, R7, R2, PT ;  /* 0x000000020700720b */ /* 0x004fc80003f0c000 */
[----:B------:R-:W-:-:S05]  /*1a40*/  SEL R9, RZ, 0x1, P0 ;  /* 0x00000001ff097807 */ /* 0x000fca0000000000 */
[----:B------:R-:W-:Y:S01]  /*1a50*/  STG.E.U8 desc[UR4][R4.64], R9 ;  /* 0x0000000904007986 */ /* 0x000fe2000c101104 */
[----:B------:R-:W-:Y:S05]  /*1a60*/  EXIT ;  /* 0x000000000000794d */ /* 0x000fea0003800000 */
.L_x_1777:
        /* <DEDUP_REMOVED lines=54> */
[----:B---3--:R-:W-:-:S04]  /*1dd0*/  @!P0 FSETP.GT.AND P4, PT, R16, R7, PT ;  /* 0x000000071000820b */ /* 0x008fc80003f84000 */
[----:B------:R-:W-:Y:S02]  /*1de0*/  @!P0 SEL R3, RZ, 0x1, !P4 ;  /* 0x00000001ff038807 */ /* 0x000fe40006000000 */
[----:B----4-:R-:W-:-:S04]  /*1df0*/  @!P1 FSETP.GT.AND P5, PT, R14, R11, PT ;  /* 0x0000000b0e00920b */ /* 0x010fc80003fa4000 */
[----:B------:R-:W-:Y:S02]  /*1e00*/  @!P1 SEL R7, RZ, 0x1, !P5 ;  /* 0x00000001ff079807 */ /* 0x000fe40006800000 */
[----:B-----5:R-:W-:Y:S01]  /*1e10*/  @!P2 FSETP.GT.AND P4, PT, R8, R13, PT ;  /* 0x0000000d0800a20b */ /* 0x020fe20003f84000 */
        /* <DEDUP_REMOVED lines=17> */
[----:B--2---:R-:W-:-:S04]  /*1f30*/  FSETP.GT.AND P0, PT, R7, R2, PT ;  /* 0x000000020700720b */ /* 0x004fc80003f04000 */
[----:B------:R-:W-:-:S05]  /*1f40*/  SEL R9, RZ, 0x1, !P0 ;  /* 0x00000001ff097807 */ /* 0x000fca0004000000 */
[----:B------:R-:W-:Y:S01]  /*1f50*/  STG.E.U8 desc[UR4][R4.64], R9 ;  /* 0x0000000904007986 */ /* 0x000fe2000c101104 */
[----:B------:R-:W-:Y:S05]  /*1f60*/  EXIT ;  /* 0x000000000000794d */ /* 0x000fea0003800000 */
.L_x_1774:
        /* <DEDUP_REMOVED lines=33> */
.L_x_942:
        /* <DEDUP_REMOVED lines=16> */
.L_x_2012:


//--------------------- .text.binary_vs_float_kernel --------------------------
	.section	.text.binary_vs_float_kernel,"ax",@progbits
	.align	128
        .global         binary_vs_float_kernel
        .type           binary_vs_float_kernel,@function
        .size           binary_vs_float_kernel,(.L_x_1992 - binary_vs_float_kernel)
        .other          binary_vs_float_kernel,@"STO_CUDA_ENTRY STV_DEFAULT"
binary_vs_float_kernel:
.text.binary_vs_float_kernel:
        /* <DEDUP_REMOVED lines=30> */
[----:B------:R0:W5:Y:S01]  /*01e0*/  LDG.E.CONSTANT R0, desc[UR4][R16.64] ;  /* 0x0000000410007981 */ /* 0x000162000c1e9900 */
        /* <DEDUP_REMOVED lines=10> */
.L_x_1780:
[----:B------:R-:W-:Y:S05]  /*0290*/  BRX R16 -0x2a0                                                           (*"BRANCH_TARGETS .L_x_1781,.L_x_1782,.L_x_1783,.L_x_948"*) ;  /* 0xfffffffc10587949 */ /* 0x000fea000383ffff */
.L_x_1783:
[----:B-----5:R-:W-:Y:S01]  /*02a0*/  FMUL R2, R0, R13 ;  /* 0x0000000d00027220 */ /* 0x020fe20000400000 */
[----:B------:R-:W-:Y:S06]  /*02b0*/  BRA `(.L_x_948) ;  /* 0x0000001400487947 */ /* 0x000fec0003800000 */
.L_x_1781:
[----:B-----5:R-:W-:Y:S01]  /*02c0*/  FADD R2, R0, R13 ;  /* 0x0000000d00027221 */ /* 0x020fe20000000000 */
[----:B------:R-:W-:Y:S06]  /*02d0*/  BRA `(.L_x_948) ;  /* 0x0000001400407947 */ /* 0x000fec0003800000 */
.L_x_1782:
[----:B-----5:R-:W-:Y:S01]  /*02e0*/  FADD R2, R0, -R13 ;  /* 0x8000000d00027221 */ /* 0x020fe20000000000 */
[----:B------:R-:W-:Y:S06]  /*02f0*/  BRA `(.L_x_948) ;  /* 0x0000001400387947 */ /* 0x000fec0003800000 */
.L_x_947:
        /* <DEDUP_REMOVED lines=37> */
.L_x_955:
[----:B------:R-:W-:Y:S05]  /*0550*/  BSYNC.RECONVERGENT B3 ;  /* 0x0000000000037941 */ /* 0x000fea0003800200 */
.L_x_954:
[----:B------:R-:W-:Y:S01]  /*0560*/  FFMA R2, R17, -|R13|, R2 ;  /* 0xc000000d11027223 */ /* 0x000fe20000000002 */
[----:B------:R-:W-:Y:S06]  /*0570*/  BRA `(.L_x_952) ;  /* 0x0000000000707947 */ /* 0x000fec0003800000 */
.L_x_953:
        /* <DEDUP_REMOVED lines=12> */
.L_x_958:
        /* <DEDUP_REMOVED lines=13> */
.L_x_957:
[----:B------:R-:W-:Y:S05]  /*0710*/  BSYNC.RECONVERGENT B3 ;  /* 0x0000000000037941 */ /* 0x000fea0003800200 */
.L_x_956:
[----:B------:R-:W-:-:S04]  /*0720*/  FMUL R13, R2, 1.1920928955078125e-07 ;  /* 0x34000000020d7820 */ /* 0x000fc80000400000 */
[----:B------:R-:W-:-:S07]  /*0730*/  FMUL R2, R18, R13 ;  /* 0x0000000d12027220 */ /* 0x000fce0000400000 */
.L_x_952:
[----:B------:R-:W-:Y:S05]  /*0740*/  BSYNC.RECONVERGENT B2 ;  /* 0x0000000000027941 */ /* 0x000fea0003800200 */
.L_x_951:
[C---:B------:R-:W-:Y:S02]  /*0750*/  FSETP.NAN.AND P0, PT, |R2|.reuse, |R2|, PT ;  /* 0x400000020200720b */ /* 0x040fe40003f08200 */
[----:B------:R-:W-:-:S04]  /*0760*/  LOP3.LUT R13, R2, 0x80000000, R0, 0xb8, !PT ;  /* 0x80000000020d7812 */ /* 0x000fc800078eb800 */
[----:B------:R-:W-:Y:S01]  /*0770*/  FSEL R2, R2, R13, P0 ;  /* 0x0000000d02027208 */ /* 0x000fe20000000000 */
[----:B------:R-:W-:Y:S06]  /*0780*/  BRA `(.L_x_948) ;  /* 0x0000001000147947 */ /* 0x000fec0003800000 */
.L_x_950:
[C---:B-----5:R-:W-:Y:S01]  /*0790*/  FMUL R17, |R0|.reuse, 16777216 ;  /* 0x4b80000000117820 */ /* 0x060fe20000400200 */
        /* <DEDUP_REMOVED lines=85> */
.L_x_949:
        /* <DEDUP_REMOVED lines=13> */
[----:B---3--:R-:W-:Y:S05]  /*0dc0*/  CALL.REL.NOINC `($__internal_21_$__cuda_sm3x_div_rn_noftz_f32_slowpath) ;  /* 0x0000005000c47944 */ /* 0x008fea0003c00000 */
.L_x_960:
[----:B------:R-:W-:Y:S05]  /*0dd0*/  BSYNC.RECONVERGENT B4 ;  /* 0x0000000000047941 */ /* 0x000fea0003800200 */
.L_x_959:
[----:B------:R-:W-:Y:S05]  /*0de0*/  BRA `(.L_x_948) ;  /* 0x00000008007c7947 */ /* 0x000fea0003800000 */
.L_x_946:
[----:B------:R-:W-:-:S13]  /*0df0*/  ISETP.GT.AND P0, PT, R4, 0x8, PT ;  /* 0x000000080400780c */ /* 0x000fda0003f04270 */
[----:B------:R-:W-:Y:S05]  /*0e00*/  @P0 BRA `(.L_x_961) ;  /* 0x0000000400340947 */ /* 0x000fea0003800000 */
[----:B------:R-:W-:-:S05]  /*0e10*/  VIADD R4, R4, 0xfffffffa ;  /* 0xfffffffa04047836 */ /* 0x000fca0000000000 */
[----:B------:R-:W-:-:S05]  /*0e20*/  VIMNMX.U32 R4, PT, PT, R4, 0x3, PT ;  /* 0x0000000304047848 */ /* 0x000fca0003fe0000 */
[----:B------:R-:W-:-:S04]  /*0e30*/  IMAD.SHL.U32 R4, R4, 0x4, RZ ;  /* 0x0000000404047824 */ /* 0x000fc800078e00ff */
[----:B------:R-:W0:Y:S02]  /*0e40*/  LDC R16, c[0x2][R4+0x10] ;  /* 0x0080040004107b82 */ /* 0x000e240000000800 */
[----:B0-----:R-:W-:-:S04]  /*0e50*/  SHF.R.S32.HI R17, RZ, 0x1f, R16 ;  /* 0x0000001fff117819 */ /* 0x001fc80000011410 */
.L_x_1785:
[----:B------:R-:W-:Y:S05]  /*0e60*/  BRX R16 -0xe70                                                           (*"BRANCH_TARGETS .L_x_1786,.L_x_1787,.L_x_1788,.L_x_948"*) ;  /* 0xfffffff010647949 */ /* 0x000fea000383ffff */
.L_x_1788:
[----:B-----5:R-:W-:Y:S01]  /*0e70*/  FMNMX R2, R0, R13, PT ;  /* 0x0000000d00027209 */ /* 0x020fe20003800000 */
[----:B------:R-:W-:Y:S06]  /*0e80*/  BRA `(.L_x_948) ;  /* 0x0000000800547947 */ /* 0x000fec0003800000 */
.L_x_1786:
        /* <DEDUP_REMOVED lines=31> */
.L_x_966:
[----:B------:R-:W-:Y:S05]  /*1080*/  BSYNC.RECONVERGENT B3 ;  /* 0x0000000000037941 */ /* 0x000fea0003800200 */
.L_x_965:
[----:B------:R-:W-:Y:S01]  /*1090*/  FFMA R2, R17, -|R13|, R2 ;  /* 0xc000000d11027223 */ /* 0x000fe20000000002 */
[----:B------:R-:W-:Y:S06]  /*10a0*/  BRA `(.L_x_963) ;  /* 0x0000000000707947 */ /* 0x000fec0003800000 */
.L_x_964:
        /* <DEDUP_REMOVED lines=12> */
.L_x_969:
        /* <DEDUP_REMOVED lines=13> */
.L_x_968:
[----:B------:R-:W-:Y:S05]  /*1240*/  BSYNC.RECONVERGENT B3 ;  /* 0x0000000000037941 */ /* 0x000fea0003800200 */
.L_x_967:
[----:B------:R-:W-:-:S04]  /*1250*/  FMUL R13, R2, 1.1920928955078125e-07 ;  /* 0x34000000020d7820 */ /* 0x000fc80000400000 */
[----:B------:R-:W-:-:S07]  /*1260*/  FMUL R2, R18, R13 ;  /* 0x0000000d12027220 */ /* 0x000fce0000400000 */
.L_x_963:
[----:B------:R-:W-:Y:S05]  /*1270*/  BSYNC.RECONVERGENT B2 ;  /* 0x0000000000027941 */ /* 0x000fea0003800200 */
.L_x_962:
[C---:B------:R-:W-:Y:S02]  /*1280*/  FSETP.NAN.AND P0, PT, |R2|.reuse, |R2|, PT ;  /* 0x400000020200720b */ /* 0x040fe40003f08200 */
[----:B------:R-:W-:-:S04]  /*1290*/  LOP3.LUT R13, R2, 0x80000000, R0, 0xb8, !PT ;  /* 0x80000000020d7812 */ /* 0x000fc800078eb800 */
[----:B------:R-:W-:Y:S01]  /*12a0*/  FSEL R2, R2, R13, P0 ;  /* 0x0000000d02027208 */ /* 0x000fe20000000000 */
[----:B------:R-:W-:Y:S06]  /*12b0*/  BRA `(.L_x_948) ;  /* 0x0000000400487947 */ /* 0x000fec0003800000 */
.L_x_1787:
[----:B-----5:R-:W-:Y:S01]  /*12c0*/  FMNMX R2, R0, R13, !PT ;  /* 0x0000000d00027209 */ /* 0x020fe20007800000 */
[----:B------:R-:W-:Y:S06]  /*12d0*/  BRA `(.L_x_948) ;  /* 0x0000000400407947 */ /* 0x000fec0003800000 */
.L_x_961:
[----:B------:R-:W-:-:S04]  /*12e0*/  MOV R17, 0xfffffff7 ;  /* 0xfffffff700117802 */ /* 0x000fc80000000f00 */
[----:B------:R-:W-:-:S05]  /*12f0*/  VIADDMNMX.U32 R4, R4, R17, 0x3, PT ;  /* 0x0000000304047446 */ /* 0x000fca0003800011 */
[----:B------:R-:W-:-:S04]  /*1300*/  IMAD.SHL.U32 R4, R4, 0x4, RZ ;  /* 0x0000000404047824 */ /* 0x000fc800078e00ff */
[----:B------:R-:W0:Y:S02]  /*1310*/  LDC R16, c[0x2][R4+0x20] ;  /* 0x0080080004107b82 */ /* 0x000e240000000800 */
[----:B0-----:R-:W-:-:S04]  /*1320*/  SHF.R.S32.HI R17, RZ, 0x1f, R16 ;  /* 0x0000001fff117819 */ /* 0x001fc80000011410 */
.L_x_1790:
[----:B------:R-:W-:Y:S05]  /*1330*/  BRX R16 -0x1340                                                          (*"BRANCH_TARGETS .L_x_1791,.L_x_1792,.L_x_1793,.L_x_948"*) ;  /* 0xffffffec10307949 */ /* 0x000fea000383ffff */
.L_x_1793:
[----:B-----5:R-:W-:Y:S01]  /*1340*/  LOP3.LUT R2, R0, 0x80000000, R13, 0xb8, !PT ;  /* 0x8000000000027812 */ /* 0x020fe200078eb80d */
[----:B------:R-:W-:Y:S06]  /*1350*/  BRA `(.L_x_948) ;  /* 0x0000000400207947 */ /* 0x000fec0003800000 */
.L_x_1791:
        /* <DEDUP_REMOVED lines=14> */
[----:B---3--:R-:W-:Y:S05]  /*1440*/  CALL.REL.NOINC `($__internal_21_$__cuda_sm3x_div_rn_noftz_f32_slowpath) ;  /* 0x0000004c00247944 */ /* 0x008fea0003c00000 */
[----:B------:R-:W-:-:S07]  /*1450*/  IMAD.MOV.U32 R4, RZ, RZ, R2 ;  /* 0x000000ffff047224 */ /* 0x000fce00078e0002 */
.L_x_971:
[----:B------:R-:W-:Y:S05]  /*1460*/  BSYNC.RECONVERGENT B4 ;  /* 0x0000000000047941 */ /* 0x000fea0003800200 */
.L_x_970:
        /* <DEDUP_REMOVED lines=28> */
.L_x_1792:
        /* <DEDUP_REMOVED lines=15> */
[----:B---3--:R-:W-:Y:S05]  /*1720*/  CALL.REL.NOINC `($__internal_20_$__cuda_sm20_sqrt_rn_f32_slowpath) ;  /* 0x0000004800147944 */ /* 0x008fea0003c00000 */
[----:B------:R-:W-:Y:S05]  /*1730*/  BRA `(.L_x_974) ;  /* 0x0000000000107947 */ /* 0x000fea0003800000 */
.L_x_973:
[----:B------:R-:W-:Y:S01]  /*1740*/  FMUL.FTZ R17, R2, R13 ;  /* 0x0000000d02117220 */ /* 0x000fe20000410000 */
[----:B------:R-:W-:-:S03]  /*1750*/  FMUL.FTZ R13, R13, 0.5 ;  /* 0x3f0000000d0d7820 */ /* 0x000fc60000410000 */
[----:B------:R-:W-:-:S04]  /*1760*/  FFMA R2, -R17, R17, R2 ;  /* 0x0000001111027223 */ /* 0x000fc80000000102 */
[----:B------:R-:W-:-:S07]  /*1770*/  FFMA R2, R2, R13, R17 ;  /* 0x0000000d02027223 */ /* 0x000fce0000000011 */
.L_x_974:
[----:B------:R-:W-:Y:S05]  /*1780*/  BSYNC.RECONVERGENT B2 ;  /* 0x0000000000027941 */ /* 0x000fea0003800200 */
.L_x_972:
[----:B------:R-:W-:Y:S02]  /*1790*/  FSETP.NEU.AND P0, PT, R22, RZ, PT ;  /* 0x000000ff1600720b */ /* 0x000fe40003f0d000 */
[----:B------:R-:W-:Y:S02]  /*17a0*/  LOP3.LUT R13, R20, 0x800000, RZ, 0xfc, !PT ;  /* 0x00800000140d7812 */ /* 0x000fe400078efcff */
[----:B------:R-:W-:-:S09]  /*17b0*/  FSETP.NEU.AND P1, PT, R22, +INF , PT ;  /* 0x7f8000001600780b */ /* 0x000fd20003f2d000 */
[----:B------:R-:W-:-:S05]  /*17c0*/  @P0 FMUL R0, R13, R2 ;  /* 0x000000020d000220 */ /* 0x000fca0000400000 */
[----:B------:R-:W-:-:S07]  /*17d0*/  FSEL R2, R0, +INF , P1 ;  /* 0x7f80000000027808 */ /* 0x000fce0000800000 */
.L_x_948:
[----:B------:R-:W-:Y:S05]  /*17e0*/  BSYNC.RECONVERGENT B0 ;  /* 0x0000000000007941 */ /* 0x000fea0003800200 */
.L_x_945:
[----:B------:R-:W0:Y:S02]  /*17f0*/  LDCU.64 UR6, c[0x0][0x380] ;  /* 0x00007000ff0677ac */ /* 0x000e240008000a00 */
[----:B0-----:R-:W-:-:S04]  /*1800*/  LEA R16, P0, R14, UR6, 0x2 ;  /* 0x000000060e107c11 */ /* 0x001fc8000f8010ff */
[----:B------:R-:W-:-:S05]  /*1810*/  LEA.HI.X R17, R14, UR7, R15, 0x2, P0 ;  /* 0x000000070e117c11 */ /* 0x000fca00080f140f */
[----:B------:R0:W-:Y:S04]  /*1820*/  STG.E desc[UR4][R16.64], R2 ;  /* 0x0000000210007986 */ /* 0x0001e8000c101904 */
.L_x_944:
[----:B------:R-:W-:Y:S05]  /*1830*/  BSYNC.RECONVERGENT B1 ;  /* 0x0000000000017941 */ /* 0x000fea0003800200 */
.L_x_943:
[----:B------:R-:W1:Y:S01]  /*1840*/  LDCU.64 UR6, c[0x0][0x398] ;  /* 0x00007300ff0677ac */ /* 0x000e620008000a00 */
[----:B-----5:R-:W-:Y:S01]  /*1850*/  IADD3 R0, P0, PT, R14, R3, RZ ;  /* 0x000000030e007210 */ /* 0x020fe20007f1e0ff */
        /* <DEDUP_REMOVED lines=9> */
[----:B------:R0:W5:Y:S01]  /*18f0*/  LDG.E.CONSTANT R14, desc[UR4][R16.64] ;  /* 0x00000004100e7981 */ /* 0x000162000c1e9900 */
[----:B-1----:R-:W-:Y:S01]  /*1900*/  ISETP.GT.AND P0, PT, R13, 0x5, PT ;  /* 0x000000050d00780c */ /* 0x002fe20003f04270 */
[----:B------:R-:W-:Y:S01]  /*1910*/  BSSY.RECONVERGENT B0, `(.L_x_977) ;  /* 0x000016e000007945 */ /* 0x000fe20003800200 */
[----:B------:R-:W-:-:S11]  /*1920*/  IMAD.MOV.U32 R2, RZ, RZ, RZ ;  /* 0x000000ffff027224 */ /* 0x000fd600078e00ff */
[----:B0-----:R-:W-:Y:S05]  /*1930*/  @P0 BRA `(.L_x_978) ;  /* 0x0000000c00100947 */ /* 0x001fea0003800000 */
[----:B------:R-:W-:-:S13]  /*1940*/  ISETP.GT.AND P0, PT, R13, 0x2, PT ;  /* 0x000000020d00780c */ /* 0x000fda0003f04270 */
[----:B------:R-:W-:Y:S05]  /*1950*/  @P0 BRA `(.L_x_979) ;  /* 0x0000000000380947 */ /* 0x000fea0003800000 */
[----:B------:R-:W-:-:S04]  /*1960*/  VIMNMX.U32 R13, PT, PT, R13, 0x3, PT ;  /* 0x000000030d0d7848 */ /* 0x000fc80003fe0000 */
[----:B------:R-:W-:-:S04]  /*1970*/  SHF.L.U32 R13, R13, 0x2, RZ ;  /* 0x000000020d0d7819 */ /* 0x000fc800000006ff */
[----:B------:R-:W0:Y:S02]  /*1980*/  LDC R16, c[0x2][R13+0x30] ;  /* 0x00800c000d107b82 */ /* 0x000e240000000800 */
[----:B0-----:R-:W-:-:S04]  /*1990*/  SHF.R.S32.HI R17, RZ, 0x1f, R16 ;  /* 0x0000001fff117819 */ /* 0x001fc80000011410 */
.L_x_1795:
[----:B------:R-:W-:Y:S05]  /*19a0*/  BRX R16 -0x19b0                                                          (*"BRANCH_TARGETS .L_x_1796,.L_x_1797,.L_x_1798,.L_x_980"*) ;  /* 0xffffffe410947949 */ /* 0x000fea000383ffff */
.L_x_1798:
[----:B------:R-:W0:Y:S02]  /*19b0*/  LDCU UR6, c[0x0][0x390] ;  /* 0x00007200ff0677ac */ /* 0x000e240008000800 */
[----:B0----5:R-:W-:Y:S01]  /*19c0*/  FMUL R2, R14, UR6 ;  /* 0x000000060e027c20 */ /* 0x021fe20008400000 */
[----:B------:R-:W-:Y:S06]  /*19d0*/  BRA `(.L_x_980) ;  /* 0x0000001400847947 */ /* 0x000fec0003800000 */
.L_x_1797:
[----:B------:R-:W0:Y:S02]  /*19e0*/  LDCU UR6, c[0x0][0x390] ;  /* 0x00007200ff0677ac */ /* 0x000e240008000800 */
[----:B0----5:R-:W-:Y:S01]  /*19f0*/  FADD R2, R14, -UR6 ;  /* 0x800000060e027e21 */ /* 0x021fe20008000000 */
[----:B------:R-:W-:Y:S06]  /*1a00*/  BRA `(.L_x_980) ;  /* 0x0000001400787947 */ /* 0x000fec0003800000 */
.L_x_1796:
[----:B------:R-:W0:Y:S02]  /*1a10*/  LDCU UR6, c[0x0][0x390] ;  /* 0x00007200ff0677ac */ /* 0x000e240008000800 */
[----:B0----5:R-:W-:Y:S01]  /*1a20*/  FADD R2, R14, UR6 ;  /* 0x000000060e027e21 */ /* 0x021fe20008000000 */
[----:B------:R-:W-:Y:S06]  /*1a30*/  BRA `(.L_x_980) ;  /* 0x00000014006c7947 */ /* 0x000fec0003800000 */
.L_x_979:
        /* <DEDUP_REMOVED lines=35> */
.L_x_988:
[----:B------:R-:W-:Y:S01]  /*1c70*/  FSETP.GEU.AND P0, PT, R4, -|R17|, PT ;  /* 0xc00000110400720b */ /* 0x000fe20003f0e000 */
[----:B------:R-:W-:-:S12]  /*1c80*/  FADD R13, R13, -1 ;  /* 0xbf8000000d0d7421 */ /* 0x000fd80000000000 */
[----:B------:R-:W-:-:S07]  /*1c90*/  @!P0 FADD R13, R13, -1 ;  /* 0xbf8000000d0d8421 */ /* 0x000fce0000000000 */
.L_x_987:
[----:B------:R-:W-:Y:S05]  /*1ca0*/  BSYNC.RECONVERGENT B3 ;  /* 0x0000000000037941 */ /* 0x000fea0003800200 */
.L_x_986:
[----:B------:R-:W-:Y:S01]  /*1cb0*/  FFMA R2, R13, -|R17|, R2 ;  /* 0xc00000110d027223 */ /* 0x000fe20000000002 */
[----:B------:R-:W-:Y:S06]  /*1cc0*/  BRA `(.L_x_984) ;  /* 0x0000000000707947 */ /* 0x000fec0003800000 */
.L_x_985:
        /* <DEDUP_REMOVED lines=12> */
.L_x_991:
        /* <DEDUP_REMOVED lines=13> */
.L_x_990:
[----:B------:R-:W-:Y:S05]  /*1e60*/  BSYNC.RECONVERGENT B3 ;  /* 0x0000000000037941 */ /* 0x000fea0003800200 */
.L_x_989:
[----:B------:R-:W-:-:S04]  /*1e70*/  FMUL R13, R2, 1.1920928955078125e-07 ;  /* 0x34000000020d7820 */ /* 0x000fc80000400000 */
[----:B------:R-:W-:-:S07]  /*1e80*/  FMUL R2, R16, R13 ;  /* 0x0000000d10027220 */ /* 0x000fce0000400000 */
.L_x_984:
[----:B------:R-:W-:Y:S05]  /*1e90*/  BSYNC.RECONVERGENT B2 ;  /* 0x0000000000027941 */ /* 0x000fea0003800200 */
.L_x_983:
[C---:B------:R-:W-:Y:S02]  /*1ea0*/  FSETP.NAN.AND P0, PT, |R2|.reuse, |R2|, PT ;  /* 0x400000020200720b */ /* 0x040fe40003f08200 */
[----:B------:R-:W-:-:S04]  /*1eb0*/  LOP3.LUT R13, R2, 0x80000000, R14, 0xb8, !PT ;  /* 0x80000000020d7812 */ /* 0x000fc800078eb80e */
[----:B------:R-:W-:Y:S01]  /*1ec0*/  FSEL R2, R2, R13, P0 ;  /* 0x0000000d02027208 */ /* 0x000fe20000000000 */
[----:B------:R-:W-:Y:S06]  /*1ed0*/  BRA `(.L_x_980) ;  /* 0x0000001000447947 */ /* 0x000fec0003800000 */
.L_x_982:
        /* <DEDUP_REMOVED lines=81> */
.L_x_993:
[----:B------:R-:W-:Y:S01]  /*23f0*/  FSETP.GEU.AND P0, PT, R13, RZ, PT ;  /* 0x000000ff0d00720b */ /* 0x000fe20003f0e000 */
[----:B------:R-:W-:Y:S01]  /*2400*/  FADD R2, R14, R14 ;  /* 0x0000000e0e027221 */ /* 0x000fe20000000000 */
[----:B------:R-:W-:-:S11]  /*2410*/  FSETP.NEU.AND P1, PT, |R12|, 1, PT ;  /* 0x3f8000000c00780b */ /* 0x000fd60003f2d200 */
[----:B------:R-:W-:-:S04]  /*2420*/  @!P0 LOP3.LUT R2, R2, 0x7f800000, RZ, 0x3c, !PT ;  /* 0x7f80000002028812 */ /* 0x000fc800078e3cff */
[----:B------:R-:W-:Y:S01]  /*2430*/  @P1 LOP3.LUT R2, R2, 0x7fffffff, RZ, 0xc0, !PT ;  /* 0x7fffffff02021812 */ /* 0x000fe200078ec0ff */
[----:B------:R-:W-:Y:S06]  /*2440*/  BRA `(.L_x_980) ;  /* 0x0000000800e87947 */ /* 0x000fec0003800000 */
.L_x_992:
[----:B------:R-:W-:Y:S01]  /*2450*/  FADD R2, R14, R13 ;  /* 0x0000000d0e027221 */ /* 0x000fe20000000000 */
[----:B------:R-:W-:Y:S06]  /*2460*/  BRA `(.L_x_980) ;  /* 0x0000000800e07947 */ /* 0x000fec0003800000 */
.L_x_981:
[----:B------:R-:W0:Y:S01]  /*2470*/  LDC R19, c[0x0][0x390] ;  /* 0x0000e400ff137b82 */ /* 0x000e220000000800 */
[----:B------:R-:W-:Y:S01]  /*2480*/  BSSY.RECONVERGENT B4, `(.L_x_994) ;  /* 0x000000e000047945 */ /* 0x000fe20003800200 */
[----:B0-----:R-:W0:Y:S08]  /*2490*/  MUFU.RCP R2, R19 ;  /* 0x0000001300027308 */ /* 0x001e300000001000 */
        /* <DEDUP_REMOVED lines=12> */
.L_x_995:
[----:B------:R-:W-:Y:S05]  /*2560*/  BSYNC.RECONVERGENT B4 ;  /* 0x0000000000047941 */ /* 0x000fea0003800200 */
.L_x_994:
[----:B------:R-:W-:Y:S05]  /*2570*/  BRA `(.L_x_980) ;  /* 0x00000008009c7947 */ /* 0x000fea0003800000 */
.L_x_978:
[----:B------:R-:W-:-:S13]  /*2580*/  ISETP.GT.AND P0, PT, R13, 0x8, PT ;  /* 0x000000080d00780c */ /* 0x000fda0003f04270 */
[----:B------:R-:W-:Y:S05]  /*2590*/  @P0 BRA `(.L_x_996) ;  /* 0x0000000400400947 */ /* 0x000fea0003800000 */
[----:B------:R-:W-:-:S05]  /*25a0*/  VIADD R13, R13, 0xfffffffa ;  /* 0xfffffffa0d0d7836 */ /* 0x000fca0000000000 */
[----:B------:R-:W-:-:S05]  /*25b0*/  VIMNMX.U32 R13, PT, PT, R13, 0x3, PT ;  /* 0x000000030d0d7848 */ /* 0x000fca0003fe0000 */
[----:B------:R-:W-:-:S04]  /*25c0*/  IMAD.SHL.U32 R13, R13, 0x4, RZ ;  /* 0x000000040d0d7824 */ /* 0x000fc800078e00ff */
[----:B------:R-:W0:Y:S02]  /*25d0*/  LDC R16, c[0x2][R13+0x40] ;  /* 0x008010000d107b82 */ /* 0x000e240000000800 */
[----:B0-----:R-:W-:-:S04]  /*25e0*/  SHF.R.S32.HI R17, RZ, 0x1f, R16 ;  /* 0x0000001fff117819 */ /* 0x001fc80000011410 */
.L_x_1800:
[----:B------:R-:W-:Y:S05]  /*25f0*/  BRX R16 -0x2600                                                          (*"BRANCH_TARGETS .L_x_1801,.L_x_1802,.L_x_1803,.L_x_980"*) ;  /* 0xffffffd810807949 */ /* 0x000fea000383ffff */
.L_x_1803:
[----:B------:R-:W0:Y:S02]  /*2600*/  LDCU UR6, c[0x0][0x390] ;  /* 0x00007200ff0677ac */ /* 0x000e240008000800 */
[----:B0----5:R-:W-:Y:S01]  /*2610*/  FMNMX R2, R14, UR6, PT ;  /* 0x000000060e027c09 */ /* 0x021fe2000b800000 */
[----:B------:R-:W-:Y:S06]  /*2620*/  BRA `(.L_x_980) ;  /* 0x0000000800707947 */ /* 0x000fec0003800000 */
.L_x_1802:
[----:B------:R-:W0:Y:S02]  /*2630*/  LDCU UR6, c[0x0][0x390] ;  /* 0x00007200ff0677ac */ /* 0x000e240008000800 */
[----:B0----5:R-:W-:Y:S01]  /*2640*/  FMNMX R2, R14, UR6, !PT ;  /* 0x000000060e027c09 */ /* 0x021fe2000f800000 */
[----:B------:R-:W-:Y:S06]  /*2650*/  BRA `(.L_x_980) ;  /* 0x0000000800647947 */ /* 0x000fec0003800000 */
.L_x_1801:
        /* <DEDUP_REMOVED lines=29> */
.L_x_1002:
[----:B------:R-:W-:Y:S01]  /*2830*/  FSETP.GEU.AND P0, PT, R4, -|R17|, PT ;  /* 0xc00000110400720b */ /* 0x000fe20003f0e000 */
[----:B------:R-:W-:-:S12]  /*2840*/  FADD R13, R13, -1 ;  /* 0xbf8000000d0d7421 */ /* 0x000fd80000000000 */
[----:B------:R-:W-:-:S07]  /*2850*/  @!P0 FADD R13, R13, -1 ;  /* 0xbf8000000d0d8421 */ /* 0x000fce0000000000 */
.L_x_1001:
[----:B------:R-:W-:Y:S05]  /*2860*/  BSYNC.RECONVERGENT B3 ;  /* 0x0000000000037941 */ /* 0x000fea0003800200 */
.L_x_1000:
[----:B------:R-:W-:Y:S01]  /*2870*/  FFMA R2, R13, -|R17|, R2 ;  /* 0xc00000110d027223 */ /* 0x000fe20000000002 */
[----:B------:R-:W-:Y:S06]  /*2880*/  BRA `(.L_x_998) ;  /* 0x0000000000707947 */ /* 0x000fec0003800000 */
.L_x_999:
        /* <DEDUP_REMOVED lines=12> */
.L_x_1005:
        /* <DEDUP_REMOVED lines=13> */
.L_x_1004:
[----:B------:R-:W-:Y:S05]  /*2a20*/  BSYNC.RECONVERGENT B3 ;  /* 0x0000000000037941 */ /* 0x000fea0003800200 */
.L_x_1003:
[----:B------:R-:W-:-:S04]  /*2a30*/  FMUL R13, R2, 1.1920928955078125e-07 ;  /* 0x34000000020d7820 */ /* 0x000fc80000400000 */
[----:B------:R-:W-:-:S07]  /*2a40*/  FMUL R2, R16, R13 ;  /* 0x0000000d10027220 */ /* 0x000fce0000400000 */
.L_x_998:
[----:B------:R-:W-:Y:S05]  /*2a50*/  BSYNC.RECONVERGENT B2 ;  /* 0x0000000000027941 */ /* 0x000fea0003800200 */
.L_x_997:
[C---:B------:R-:W-:Y:S02]  /*2a60*/  FSETP.NAN.AND P0, PT, |R2|.reuse, |R2|, PT ;  /* 0x400000020200720b */ /* 0x040fe40003f08200 */
[----:B------:R-:W-:-:S04]  /*2a70*/  LOP3.LUT R13, R2, 0x80000000, R14, 0xb8, !PT ;  /* 0x80000000020d7812 */ /* 0x000fc800078eb80e */
[----:B------:R-:W-:Y:S01]  /*2a80*/  FSEL R2, R2, R13, P0 ;  /* 0x0000000d02027208 */ /* 0x000fe20000000000 */
[----:B------:R-:W-:Y:S06]  /*2a90*/  BRA `(.L_x_980) ;  /* 0x0000000400547947 */ /* 0x000fec0003800000 */
.L_x_996:
[----:B------:R-:W-:-:S05]  /*2aa0*/  IMAD.MOV.U32 R4, RZ, RZ, -0x9 ;  /* 0xfffffff7ff047424 */ /* 0x000fca00078e00ff */
[----:B------:R-:W-:-:S05]  /*2ab0*/  VIADDMNMX.U32 R4, R13, R4, 0x2, PT ;  /* 0x000000020d047446 */ /* 0x000fca0003800004 */
[----:B------:R-:W-:-:S04]  /*2ac0*/  IMAD.SHL.U32 R4, R4, 0x4, RZ ;  /* 0x0000000404047824 */ /* 0x000fc800078e00ff */
[----:B------:R-:W0:Y:S02]  /*2ad0*/  LDC R16, c[0x2][R4+0x50] ;  /* 0x0080140004107b82 */ /* 0x000e240000000800 */
[----:B0-----:R-:W-:-:S04]  /*2ae0*/  SHF.R.S32.HI R17, RZ, 0x1f, R16 ;  /* 0x0000001fff117819 */ /* 0x001fc80000011410 */
.L_x_1805:
[----:B------:R-:W-:Y:S05]  /*2af0*/  BRX R16 -0x2b00                                                          (*"BRANCH_TARGETS .L_x_1806,.L_x_1807,.L_x_1808"*) ;  /* 0xffffffd410407949 */ /* 0x000fea000383ffff */
.L_x_1808:
[----:B------:R-:W-:-:S13]  /*2b00*/  ISETP.NE.AND P0, PT, R13, 0xb, PT ;  /* 0x0000000b0d00780c */ /* 0x000fda0003f05270 */
[----:B------:R-:W-:Y:S05]  /*2b10*/  @P0 BRA `(.L_x_980) ;  /* 0x0000000400340947 */ /* 0x000fea0003800000 */
[----:B------:R-:W0:Y:S02]  /*2b20*/  LDC R13, c[0x0][0x390] ;  /* 0x0000e400ff0d7b82 */ /* 0x000e240000000800 */
[----:B0----5:R-:W-:Y:S01]  /*2b30*/  LOP3.LUT R2, R14, 0x80000000, R13, 0xb8, !PT ;  /* 0x800000000e027812 */ /* 0x021fe200078eb80d */
[----:B------:R-:W-:Y:S06]  /*2b40*/  BRA `(.L_x_980) ;  /* 0x0000000400287947 */ /* 0x000fec0003800000 */
.L_x_1807:
        /* <DEDUP_REMOVED lines=17> */
.L_x_1007:
[----:B------:R-:W-:Y:S01]  /*2c60*/  FMUL.FTZ R17, R2, R13 ;  /* 0x0000000d02117220 */ /* 0x000fe20000410000 */
[----:B------:R-:W-:-:S03]  /*2c70*/  FMUL.FTZ R13, R13, 0.5 ;  /* 0x3f0000000d0d7820 */ /* 0x000fc60000410000 */
[----:B------:R-:W-:-:S04]  /*2c80*/  FFMA R2, -R17, R17, R2 ;  /* 0x0000001111027223 */ /* 0x000fc80000000102 */
[----:B------:R-:W-:-:S07]  /*2c90*/  FFMA R2, R2, R13, R17 ;  /* 0x0000000d02027223 */ /* 0x000fce0000000011 */
.L_x_1008:
[----:B------:R-:W-:Y:S05]  /*2ca0*/  BSYNC.RECONVERGENT B2 ;  /* 0x0000000000027941 */ /* 0x000fea0003800200 */
.L_x_1006:
[----:B------:R-:W-:Y:S02]  /*2cb0*/  FSETP.NEU.AND P0, PT, R20, RZ, PT ;  /* 0x000000ff1400720b */ /* 0x000fe40003f0d000 */
[----:B------:R-:W-:Y:S02]  /*2cc0*/  LOP3.LUT R13, R14, 0x800000, RZ, 0xfc, !PT ;  /* 0x008000000e0d7812 */ /* 0x000fe400078efcff */
[----:B------:R-:W-:-:S09]  /*2cd0*/  FSETP.NEU.AND P1, PT, R20, +INF , PT ;  /* 0x7f8000001400780b */ /* 0x000fd20003f2d000 */
[----:B------:R-:W-:-:S05]  /*2ce0*/  @P0 FMUL R10, R13, R2 ;  /* 0x000000020d0a0220 */ /* 0x000fca0000400000 */
[----:B------:R-:W-:Y:S01]  /*2cf0*/  FSEL R2, R10, +INF , P1 ;  /* 0x7f8000000a027808 */ /* 0x000fe20000800000 */
[----:B------:R-:W-:Y:S06]  /*2d00*/  BRA `(.L_x_980) ;  /* 0x0000000000b87947 */ /* 0x000fec0003800000 */
.L_x_1806:
[----:B------:R-:W0:Y:S01]  /*2d10*/  LDCU UR6, c[0x0][0x390] ;  /* 0x00007200ff0677ac */ /* 0x000e220008000800 */
[----:B------:R-:W-:Y:S01]  /*2d20*/  BSSY.RECONVERGENT B4, `(.L_x_1009) ;  /* 0x0000011000047945 */ /* 0x000fe20003800200 */
[C---:B0----5:R-:W-:Y:S02]  /*2d30*/  FSETP.GT.AND P0, PT, |R14|.reuse, |UR6|, PT ;  /* 0x400000060e007c0b */ /* 0x061fe4000bf04200 */
        /* <DEDUP_REMOVED lines=13> */
[----:B---3--:R-:W-:Y:S05]  /*2e10*/  CALL.REL.NOINC `($__internal_21_$__cuda_sm3x_div_rn_noftz_f32_slowpath) ;  /* 0x0000003000b07944 */ /* 0x008fea0003c00000 */
[----:B------:R-:W-:-:S07]  /*2e20*/  IMAD.MOV.U32 R4, RZ, RZ, R2 ;  /* 0x000000ffff047224 */ /* 0x000fce00078e0002 */
.L_x_1010:
[----:B------:R-:W-:Y:S05]  /*2e30*/  BSYNC.RECONVERGENT B4 ;  /* 0x0000000000047941 */ /* 0x000fea0003800200 */
.L_x_1009:
        /* <DEDUP_REMOVED lines=27> */
.L_x_980:
[----:B------:R-:W-:Y:S05]  /*2ff0*/  BSYNC.RECONVERGENT B0 ;  /* 0x0000000000007941 */ /* 0x000fea0003800200 */
.L_x_977:
[----:B------:R-:W0:Y:S02]  /*3000*/  LDCU.64 UR6, c[0x0][0x380] ;  /* 0x00007000ff0677ac */ /* 0x000e240008000a00 */
[----:B0-----:R-:W-:-:S04]  /*3010*/  LEA R16, P0, R0, UR6, 0x2 ;  /* 0x0000000600107c11 */ /* 0x001fc8000f8010ff */
[----:B------:R-:W-:-:S05]  /*3020*/  LEA.HI.X R17, R0, UR7, R15, 0x2, P0 ;  /* 0x0000000700117c11 */ /* 0x000fca00080f140f */
[----:B------:R1:W-:Y:S04]  /*3030*/  STG.E desc[UR4][R16.64], R2 ;  /* 0x0000000210007986 */ /* 0x0003e8000c101904 */
.L_x_976:
[----:B------:R-:W-:Y:S05]  /*3040*/  BSYNC.RECONVERGENT B1 ;  /* 0x0000000000017941 */ /* 0x000fea0003800200 */
.L_x_975:
        /* <DEDUP_REMOVED lines=12> */
[----:B-----5:R0:W5:Y:S01]  /*3110*/  LDG.E.CONSTANT R14, desc[UR4][R16.64] ;  /* 0x00000004100e7981 */ /* 0x020162000c1e9900 */
[----:B--2---:R-:W-:Y:S01]  /*3120*/  ISETP.GT.AND P0, PT, R4, 0x5, PT ;  /* 0x000000050400780c */ /* 0x004fe20003f04270 */
[----:B------:R-:W-:Y:S01]  /*3130*/  BSSY.RECONVERGENT B0, `(.L_x_1013) ;  /* 0x0000165000007945 */ /* 0x000fe20003800200 */
[----:B------:R-:W-:Y:S02]  /*3140*/  IMAD.MOV.U32 R10, RZ, RZ, RZ ;  /* 0x000000ffff0a7224 */ /* 0x000fe400078e00ff */
[----:B----4-:R-:W-:-:S09]  /*3150*/  FADD R2, |R19|, |R19| ;  /* 0x4000001313027221 */ /* 0x010fd20000000200 */
[----:B0-----:R-:W-:Y:S05]  /*3160*/  @P0 BRA `(.L_x_1014) ;  /* 0x0000000800fc0947 */ /* 0x001fea0003800000 */
[----:B------:R-:W-:-:S13]  /*3170*/  ISETP.GT.AND P0, PT, R4, 0x2, PT ;  /* 0x000000020400780c */ /* 0x000fda0003f04270 */
[----:B------:R-:W-:Y:S05]  /*3180*/  @P0 BRA `(.L_x_1015) ;  /* 0x00000000002c0947 */ /* 0x000fea0003800000 */
[----:B------:R-:W-:-:S05]  /*3190*/  VIMNMX.U32 R4, PT, PT, R4, 0x3, PT ;  /* 0x0000000304047848 */ /* 0x000fca0003fe0000 */
[----:B------:R-:W-:-:S04]  /*31a0*/  IMAD.SHL.U32 R4, R4, 0x4, RZ ;  /* 0x0000000404047824 */ /* 0x000fc800078e00ff */
[----:B------:R-:W0:Y:S02]  /*31b0*/  LDC R16, c[0x2][R4+0x5c] ;  /* 0x0080170004107b82 */ /* 0x000e240000000800 */
[----:B0-----:R-:W-:-:S04]  /*31c0*/  SHF.R.S32.HI R17, RZ, 0x1f, R16 ;  /* 0x0000001fff117819 */ /* 0x001fc80000011410 */
.L_x_1809:
[----:B------:R-:W-:Y:S05]  /*31d0*/  BRX R16 -0x31e0                                                          (*"BRANCH_TARGETS .L_x_1810,.L_x_1811,.L_x_1812,.L_x_1016"*) ;  /* 0xffffffcc10887949 */ /* 0x000fea000383ffff */
.L_x_1812:
[----:B-----5:R-:W-:Y:S01]  /*31e0*/  FMUL R10, R14, R19 ;  /* 0x000000130e0a7220 */ /* 0x020fe20000400000 */
[----:B------:R-:W-:Y:S06]  /*31f0*/  BRA `(.L_x_1016) ;  /* 0x0000001400607947 */ /* 0x000fec0003800000 */
.L_x_1811:
[----:B-----5:R-:W-:Y:S01]  /*3200*/  FADD R10, R14, -R19 ;  /* 0x800000130e0a7221 */ /* 0x020fe20000000000 */
[----:B------:R-:W-:Y:S06]  /*3210*/  BRA `(.L_x_1016) ;  /* 0x0000001400587947 */ /* 0x000fec0003800000 */
.L_x_1810:
[----:B-----5:R-:W-:Y:S01]  /*3220*/  FADD R10, R14, R19 ;  /* 0x000000130e0a7221 */ /* 0x020fe20000000000 */
[----:B------:R-:W-:Y:S06]  /*3230*/  BRA `(.L_x_1016) ;  /* 0x0000001400507947 */ /* 0x000fec0003800000 */
.L_x_1015:
        /* <DEDUP_REMOVED lines=34> */
.L_x_1024:
[----:B------:R-:W-:Y:S01]  /*3460*/  FSETP.GEU.AND P0, PT, R4, -|R19|, PT ;  /* 0xc00000130400720b */ /* 0x000fe20003f0e000 */
[----:B------:R-:W-:-:S12]  /*3470*/  FADD R13, R13, -1 ;  /* 0xbf8000000d0d7421 */ /* 0x000fd80000000000 */
[----:B------:R-:W-:-:S07]  /*3480*/  @!P0 FADD R13, R13, -1 ;  /* 0xbf8000000d0d8421 */ /* 0x000fce0000000000 */
.L_x_1023:
[----:B------:R-:W-:Y:S05]  /*3490*/  BSYNC.RECONVERGENT B3 ;  /* 0x0000000000037941 */ /* 0x000fea0003800200 */
.L_x_1022:
[----:B------:R-:W-:Y:S01]  /*34a0*/  FFMA R10, R13, -|R19|, R10 ;  /* 0xc00000130d0a7223 */ /* 0x000fe2000000000a */
[----:B------:R-:W-:Y:S06]  /*34b0*/  BRA `(.L_x_1020) ;  /* 0x0000000000707947 */ /* 0x000fec0003800000 */
.L_x_1021:
        /* <DEDUP_REMOVED lines=12> */
.L_x_1027:
        /* <DEDUP_REMOVED lines=13> */
.L_x_1026:
[----:B------:R-:W-:Y:S05]  /*3650*/  BSYNC.RECONVERGENT B3 ;  /* 0x0000000000037941 */ /* 0x000fea0003800200 */
.L_x_1025:
[----:B------:R-:W-:-:S04]  /*3660*/  FMUL R13, R10, 1.1920928955078125e-07 ;  /* 0x340000000a0d7820 */ /* 0x000fc80000400000 */
[----:B------:R-:W-:-:S07]  /*3670*/  FMUL R10, R16, R13 ;  /* 0x0000000d100a7220 */ /* 0x000fce0000400000 */
.L_x_1020:
[----:B------:R-:W-:Y:S05]  /*3680*/  BSYNC.RECONVERGENT B2 ;  /* 0x0000000000027941 */ /* 0x000fea0003800200 */
.L_x_1019:
[C---:B------:R-:W-:Y:S02]  /*3690*/  FSETP.NAN.AND P0, PT, |R10|.reuse, |R10|, PT ;  /* 0x4000000a0a00720b */ /* 0x040fe40003f08200 */
[----:B------:R-:W-:-:S04]  /*36a0*/  LOP3.LUT R13, R10, 0x80000000, R14, 0xb8, !PT ;  /* 0x800000000a0d7812 */ /* 0x000fc800078eb80e */
[----:B------:R-:W-:Y:S01]  /*36b0*/  FSEL R10, R10, R13, P0 ;  /* 0x0000000d0a0a7208 */ /* 0x000fe20000000000 */
[----:B------:R-:W-:Y:S06]  /*36c0*/  BRA `(.L_x_1016) ;  /* 0x00000010002c7947 */ /* 0x000fec0003800000 */
.L_x_1018:
[C---:B-----5:R-:W-:Y:S01]  /*36d0*/  FMUL R13, |R14|.reuse, 16777216 ;  /* 0x4b8000000e0d7820 */ /* 0x060fe20000400200 */
        /* <DEDUP_REMOVED lines=79> */
.L_x_1029:
[----:B------:R-:W-:Y:S01]  /*3bd0*/  FSETP.GEU.AND P0, PT, R19, RZ, PT ;  /* 0x000000ff1300720b */ /* 0x000fe20003f0e000 */
[----:B------:R-:W-:Y:S01]  /*3be0*/  FADD R10, R14, R14 ;  /* 0x0000000e0e0a7221 */ /* 0x000fe20000000000 */
[----:B------:R-:W-:-:S11]  /*3bf0*/  FSETP.NEU.AND P1, PT, |R12|, 1, PT ;  /* 0x3f8000000c00780b */ /* 0x000fd60003f2d200 */
[----:B------:R-:W-:-:S04]  /*3c00*/  @!P0 LOP3.LUT R10, R10, 0x7f800000, RZ, 0x3c, !PT ;  /* 0x7f8000000a0a8812 */ /* 0x000fc800078e3cff */
[----:B------:R-:W-:Y:S01]  /*3c10*/  @P1 LOP3.LUT R10, R10, 0x7fffffff, RZ, 0xc0, !PT ;  /* 0x7fffffff0a0a1812 */ /* 0x000fe200078ec0ff */
[----:B------:R-:W-:Y:S06]  /*3c20*/  BRA `(.L_x_1016) ;  /* 0x0000000800d47947 */ /* 0x000fec0003800000 */
.L_x_1028:
[----:B------:R-:W-:Y:S01]  /*3c30*/  FADD R10, R14, R19 ;  /* 0x000000130e0a7221 */ /* 0x000fe20000000000 */
[----:B------:R-:W-:Y:S06]  /*3c40*/  BRA `(.L_x_1016) ;  /* 0x0000000800cc7947 */ /* 0x000fec0003800000 */
.L_x_1017:
        /* <DEDUP_REMOVED lines=13> */
[----:B---3--:R-:W-:Y:S05]  /*3d20*/  CALL.REL.NOINC `($__internal_21_$__cuda_sm3x_div_rn_noftz_f32_slowpath) ;  /* 0x0000002000ec7944 */ /* 0x008fea0003c00000 */
[----:B------:R-:W-:-:S07]  /*3d30*/  MOV R10, R2 ;  /* 0x00000002000a7202 */ /* 0x000fce0000000f00 */
.L_x_1031:
[----:B------:R-:W-:Y:S05]  /*3d40*/  BSYNC.RECONVERGENT B4 ;  /* 0x0000000000047941 */ /* 0x000fea0003800200 */
.L_x_1030:
[----:B------:R-:W-:Y:S05]  /*3d50*/  BRA `(.L_x_1016) ;  /* 0x0000000800887947 */ /* 0x000fea0003800000 */
.L_x_1014:
[----:B------:R-:W-:-:S13]  /*3d60*/  ISETP.GT.AND P0, PT, R4, 0x8, PT ;  /* 0x000000080400780c */ /* 0x000fda0003f04270 */
[----:B------:R-:W-:Y:S05]  /*3d70*/  @P0 BRA `(.L_x_1032) ;  /* 0x0000000400340947 */ /* 0x000fea0003800000 */
[----:B------:R-:W-:-:S05]  /*3d80*/  VIADD R4, R4, 0xfffffffa ;  /* 0xfffffffa04047836 */ /* 0x000fca0000000000 */
[----:B------:R-:W-:-:S05]  /*3d90*/  VIMNMX.U32 R4, PT, PT, R4, 0x3, PT ;  /* 0x0000000304047848 */ /* 0x000fca0003fe0000 */
[----:B------:R-:W-:-:S04]  /*3da0*/  IMAD.SHL.U32 R4, R4, 0x4, RZ ;  /* 0x0000000404047824 */ /* 0x000fc800078e00ff */
[----:B------:R-:W0:Y:S02]  /*3db0*/  LDC R16, c[0x2][R4+0x6c] ;  /* 0x00801b0004107b82 */ /* 0x000e240000000800 */
[----:B0-----:R-:W-:-:S04]  /*3dc0*/  SHF.R.S32.HI R17, RZ, 0x1f, R16 ;  /* 0x0000001fff117819 */ /* 0x001fc80000011410 */
.L_x_1814:
[----:B------:R-:W-:Y:S05]  /*3dd0*/  BRX R16 -0x3de0                                                          (*"BRANCH_TARGETS .L_x_1815,.L_x_1816,.L_x_1817,.L_x_1016"*) ;  /* 0xffffffc010887949 */ /* 0x000fea000383ffff */
.L_x_1817:
[----:B-----5:R-:W-:Y:S01]  /*3de0*/  FMNMX R10, R14, R19, PT ;  /* 0x000000130e0a7209 */ /* 0x020fe20003800000 */
[----:B------:R-:W-:Y:S06]  /*3df0*/  BRA `(.L_x_1016) ;  /* 0x0000000800607947 */ /* 0x000fec0003800000 */
.L_x_1816:
[----:B-----5:R-:W-:Y:S01]  /*3e00*/  FMNMX R10, R14, R19, !PT ;  /* 0x000000130e0a7209 */ /* 0x020fe20007800000 */
[----:B------:R-:W-:Y:S06]  /*3e10*/  BRA `(.L_x_1016) ;  /* 0x0000000800587947 */ /* 0x000fec0003800000 */
.L_x_1815:
        /* <DEDUP_REMOVED lines=28> */
.L_x_1038:
[----:B------:R-:W-:Y:S01]  /*3fe0*/  FSETP.GEU.AND P0, PT, R4, -|R19|, PT ;  /* 0xc00000130400720b */ /* 0x000fe20003f0e000 */
[----:B------:R-:W-:-:S12]  /*3ff0*/  FADD R13, R13, -1 ;  /* 0xbf8000000d0d7421 */ /* 0x000fd80000000000 */
[----:B------:R-:W-:-:S07]  /*4000*/  @!P0 FADD R13, R13, -1 ;  /* 0xbf8000000d0d8421 */ /* 0x000fce0000000000 */
.L_x_1037:
[----:B------:R-:W-:Y:S05]  /*4010*/  BSYNC.RECONVERGENT B3 ;  /* 0x0000000000037941 */ /* 0x000fea0003800200 */
.L_x_1036:
[----:B------:R-:W-:Y:S01]  /*4020*/  FFMA R10, R13, -|R19|, R10 ;  /* 0xc00000130d0a7223 */ /* 0x000fe2000000000a */
[----:B------:R-:W-:Y:S06]  /*4030*/  BRA `(.L_x_1034) ;  /* 0x0000000000707947 */ /* 0x000fec0003800000 */
.L_x_1035:
        /* <DEDUP_REMOVED lines=12> */
.L_x_1041:
        /* <DEDUP_REMOVED lines=13> */
.L_x_1040:
[----:B------:R-:W-:Y:S05]  /*41d0*/  BSYNC.RECONVERGENT B3 ;  /* 0x0000000000037941 */ /* 0x000fea0003800200 */
.L_x_1039:
[----:B------:R-:W-:-:S04]  /*41e0*/  FMUL R13, R10, 1.1920928955078125e-07 ;  /* 0x340000000a0d7820 */ /* 0x000fc80000400000 */
[----:B------:R-:W-:-:S07]  /*41f0*/  FMUL R10, R16, R13 ;  /* 0x0000000d100a7220 */ /* 0x000fce0000400000 */
.L_x_1034:
[----:B------:R-:W-:Y:S05]  /*4200*/  BSYNC.RECONVERGENT B2 ;  /* 0x0000000000027941 */ /* 0x000fea0003800200 */
.L_x_1033:
[C---:B------:R-:W-:Y:S02]  /*4210*/  FSETP.NAN.AND P0, PT, |R10|.reuse, |R10|, PT ;  /* 0x4000000a0a00720b */ /* 0x040fe40003f08200 */
[----:B------:R-:W-:-:S04]  /*4220*/  LOP3.LUT R13, R10, 0x80000000, R14, 0xb8, !PT ;  /* 0x800000000a0d7812 */ /* 0x000fc800078eb80e */
[----:B------:R-:W-:Y:S01]  /*4230*/  FSEL R10, R10, R13, P0 ;  /* 0x0000000d0a0a7208 */ /* 0x000fe20000000000 */
[----:B------:R-:W-:Y:S06]  /*4240*/  BRA `(.L_x_1016) ;  /* 0x00000004004c7947 */ /* 0x000fec0003800000 */
.L_x_1032:
[----:B------:R-:W-:-:S05]  /*4250*/  IMAD.MOV.U32 R13, RZ, RZ, -0x9 ;  /* 0xfffffff7ff0d7424 */ /* 0x000fca00078e00ff */
[----:B------:R-:W-:-:S05]  /*4260*/  VIADDMNMX.U32 R13, R4, R13, 0x2, PT ;  /* 0x00000002040d7446 */ /* 0x000fca000380000d */
[----:B------:R-:W-:-:S04]  /*4270*/  IMAD.SHL.U32 R13, R13, 0x4, RZ ;  /* 0x000000040d0d7824 */ /* 0x000fc800078e00ff */
[----:B------:R-:W0:Y:S02]  /*4280*/  LDC R16, c[0x2][R13+0x7c] ;  /* 0x00801f000d107b82 */ /* 0x000e240000000800 */
[----:B0-----:R-:W-:-:S04]  /*4290*/  SHF.R.S32.HI R17, RZ, 0x1f, R16 ;  /* 0x0000001fff117819 */ /* 0x001fc80000011410 */
.L_x_1819:
[----:B------:R-:W-:Y:S05]  /*42a0*/  BRX R16 -0x42b0                                                          (*"BRANCH_TARGETS .L_x_1820,.L_x_1821,.L_x_1822"*) ;  /* 0xffffffbc10547949 */ /* 0x000fea000383ffff */
.L_x_1822:
[----:B------:R-:W-:-:S13]  /*42b0*/  ISETP.NE.AND P0, PT, R4, 0xb, PT ;  /* 0x0000000b0400780c */ /* 0x000fda0003f05270 */
[----:B------:R-:W-:Y:S05]  /*42c0*/  @P0 BRA `(.L_x_1016) ;  /* 0x00000004002c0947 */ /* 0x000fea0003800000 */
[----:B-----5:R-:W-:Y:S01]  /*42d0*/  LOP3.LUT R10, R14, 0x80000000, R19, 0xb8, !PT ;  /* 0x800000000e0a7812 */ /* 0x020fe200078eb813 */
[----:B------:R-:W-:Y:S06]  /*42e0*/  BRA `(.L_x_1016) ;  /* 0x0000000400247947 */ /* 0x000fec0003800000 */
.L_x_1821:
        /* <DEDUP_REMOVED lines=17> */
.L_x_1043:
[----:B------:R-:W-:Y:S01]  /*4400*/  FMUL.FTZ R17, R2, R13 ;  /* 0x0000000d02117220 */ /* 0x000fe20000410000 */
[----:B------:R-:W-:-:S03]  /*4410*/  FMUL.FTZ R13, R13, 0.5 ;  /* 0x3f0000000d0d7820 */ /* 0x000fc60000410000 */
[----:B------:R-:W-:-:S04]  /*4420*/  FFMA R2, -R17, R17, R2 ;  /* 0x0000001111027223 */ /* 0x000fc80000000102 */
[----:B------:R-:W-:-:S07]  /*4430*/  FFMA R2, R2, R13, R17 ;  /* 0x0000000d02027223 */ /* 0x000fce0000000011 */
.L_x_1044:
[----:B------:R-:W-:Y:S05]  /*4440*/  BSYNC.RECONVERGENT B2 ;  /* 0x0000000000027941 */ /* 0x000fea0003800200 */
.L_x_1042:
[----:B------:R-:W-:Y:S02]  /*4450*/  FSETP.NEU.AND P0, PT, R20, RZ, PT ;  /* 0x000000ff1400720b */ /* 0x000fe40003f0d000 */
[----:B------:R-:W-:Y:S02]  /*4460*/  LOP3.LUT R13, R14, 0x800000, RZ, 0xfc, !PT ;  /* 0x008000000e0d7812 */ /* 0x000fe400078efcff */
[----:B------:R-:W-:-:S09]  /*4470*/  FSETP.NEU.AND P1, PT, R20, +INF , PT ;  /* 0x7f8000001400780b */ /* 0x000fd20003f2d000 */
[----:B------:R-:W-:-:S05]  /*4480*/  @P0 FMUL R10, R13, R2 ;  /* 0x000000020d0a0220 */ /* 0x000fca0000400000 */
[----:B------:R-:W-:Y:S01]  /*4490*/  FSEL R10, R10, +INF , P1 ;  /* 0x7f8000000a0a7808 */ /* 0x000fe20000800000 */
[----:B------:R-:W-:Y:S06]  /*44a0*/  BRA `(.L_x_1016) ;  /* 0x0000000000b47947 */ /* 0x000fec0003800000 */
.L_x_1820:
        /* <DEDUP_REMOVED lines=17> */
.L_x_1046:
[----:B------:R-:W-:Y:S05]  /*45c0*/  BSYNC.RECONVERGENT B4 ;  /* 0x0000000000047941 */ /* 0x000fea0003800200 */
.L_x_1045:
        /* <DEDUP_REMOVED lines=27> */
.L_x_1016:
[----:B------:R-:W-:Y:S05]  /*4780*/  BSYNC.RECONVERGENT B0 ;  /* 0x0000000000007941 */ /* 0x000fea0003800200 */
.L_x_1013:
[----:B------:R-:W0:Y:S02]  /*4790*/  LDCU.64 UR6, c[0x0][0x380] ;  /* 0x00007000ff0677ac */ /* 0x000e240008000a00 */
[----:B0-----:R-:W-:-:S04]  /*47a0*/  LEA R16, P0, R0, UR6, 0x2 ;  /* 0x0000000600107c11 */ /* 0x001fc8000f8010ff */
[----:B------:R-:W-:-:S05]  /*47b0*/  LEA.HI.X R17, R0, UR7, R15, 0x2, P0 ;  /* 0x0000000700117c11 */ /* 0x000fca00080f140f */
[----:B------:R2:W-:Y:S04]  /*47c0*/  STG.E desc[UR4][R16.64], R10 ;  /* 0x0000000a10007986 */ /* 0x0005e8000c101904 */
.L_x_1012:
[----:B------:R-:W-:Y:S05]  /*47d0*/  BSYNC.RECONVERGENT B1 ;  /* 0x0000000000017941 */ /* 0x000fea0003800200 */
.L_x_1011:
        /* <DEDUP_REMOVED lines=11> */
[----:B----45:R-:W-:-:S04]  /*4890*/  IADD3 R14, P0, PT, R3, UR6, RZ ;  /* 0x00000006030e7c10 */ /* 0x030fc8000ff1e0ff */
[----:B------:R-:W-:-:S05]  /*48a0*/  IADD3.X R15, PT, PT, R0, UR7, RZ, P0, !PT ;  /* 0x00000007000f7c10 */ /* 0x000fca00087fe4ff */
[----:B------:R2:W5:Y:S01]  /*48b0*/  LDG.E.CONSTANT R10, desc[UR4][R14.64] ;  /* 0x000000040e0a7981 */ /* 0x000562000c1e9900 */
[----:B0-----:R-:W-:Y:S01]  /*48c0*/  ISETP.GT.AND P0, PT, R16, 0x5, PT ;  /* 0x000000051000780c */ /* 0x001fe20003f04270 */
[----:B------:R-:W-:Y:S02]  /*48d0*/  IMAD.MOV.U32 R4, RZ, RZ, RZ ;  /* 0x000000ffff047224 */ /* 0x000fe400078e00ff */
[----:B-1----:R-:W-:-:S10]  /*48e0*/  FADD R2, |R13|, |R13| ;  /* 0x4000000d0d027221 */ /* 0x002fd40000000200 */
[----:B--2---:R-:W-:Y:S05]  /*48f0*/  @P0 BRA `(.L_x_1047) ;  /* 0x0000000c00040947 */ /* 0x004fea0003800000 */
[----:B------:R-:W-:-:S13]  /*4900*/  ISETP.GT.AND P0, PT, R16, 0x2, PT ;  /* 0x000000021000780c */ /* 0x000fda0003f04270 */
[----:B------:R-:W-:Y:S05]  /*4910*/  @P0 BRA `(.L_x_1048) ;  /* 0x00000000002c0947 */ /* 0x000fea0003800000 */
[----:B------:R-:W-:-:S04]  /*4920*/  VIMNMX.U32 R16, PT, PT, R16, 0x3, PT ;  /* 0x0000000310107848 */ /* 0x000fc80003fe0000 */
[----:B------:R-:W-:-:S04]  /*4930*/  SHF.L.U32 R16, R16, 0x2, RZ ;  /* 0x0000000210107819 */ /* 0x000fc800000006ff */
[----:B------:R-:W3:Y:S02]  /*4940*/  LDC R6, c[0x2][R16+0x88] ;  /* 0x0080220010067b82 */ /* 0x000ee40000000800 */
[----:B---3--:R-:W-:-:S04]  /*4950*/  SHF.R.S32.HI R7, RZ, 0x1f, R6 ;  /* 0x0000001fff077819 */ /* 0x008fc80000011406 */
.L_x_1823:
[----:B------:R-:W-:Y:S05]  /*4960*/  BRX R6 -0x4970                                                           (*"BRANCH_TARGETS .L_x_1824,.L_x_1825,.L_x_1826,.L_x_1049"*) ;  /* 0xffffffb406a47949 */ /* 0x000fea000383ffff */
.L_x_1826:
[----:B-----5:R-:W-:Y:S01]  /*4970*/  FMUL R4, R10, R13 ;  /* 0x0000000d0a047220 */ /* 0x020fe20000400000 */
[----:B------:R-:W-:Y:S06]  /*4980*/  BRA `(.L_x_1049) ;  /* 0x0000001400687947 */ /* 0x000fec0003800000 */
.L_x_1825:
[----:B-----5:R-:W-:Y:S01]  /*4990*/  FADD R4, R10, -R13 ;  /* 0x8000000d0a047221 */ /* 0x020fe20000000000 */
[----:B------:R-:W-:Y:S06]  /*49a0*/  BRA `(.L_x_1049) ;  /* 0x0000001400607947 */ /* 0x000fec0003800000 */
.L_x_1824:
[----:B-----5:R-:W-:Y:S01]  /*49b0*/  FADD R4, R10, R13 ;  /* 0x0000000d0a047221 */ /* 0x020fe20000000000 */
[----:B------:R-:W-:Y:S06]  /*49c0*/  BRA `(.L_x_1049) ;  /* 0x0000001400587947 */ /* 0x000fec0003800000 */
.L_x_1048:
        /* <DEDUP_REMOVED lines=34> */
.L_x_1057:
[----:B------:R-:W-:Y:S01]  /*4bf0*/  FSETP.GEU.AND P0, PT, R6, -|R13|, PT ;  /* 0xc000000d0600720b */ /* 0x000fe20003f0e000 */
[----:B------:R-:W-:-:S12]  /*4c00*/  FADD R5, R5, -1 ;  /* 0xbf80000005057421 */ /* 0x000fd80000000000 */
[----:B------:R-:W-:-:S07]  /*4c10*/  @!P0 FADD R5, R5, -1 ;  /* 0xbf80000005058421 */ /* 0x000fce0000000000 */
.L_x_1056:
[----:B------:R-:W-:Y:S05]  /*4c20*/  BSYNC.RECONVERGENT B1 ;  /* 0x0000000000017941 */ /* 0x000fea0003800200 */
.L_x_1055:
[----:B------:R-:W-:Y:S01]  /*4c30*/  FFMA R4, R5, -|R13|, R4 ;  /* 0xc000000d05047223 */ /* 0x000fe20000000004 */
[----:B------:R-:W-:Y:S06]  /*4c40*/  BRA `(.L_x_1053) ;  /* 0x0000000000707947 */ /* 0x000fec0003800000 */
.L_x_1054:
        /* <DEDUP_REMOVED lines=12> */
.L_x_1060:
        /* <DEDUP_REMOVED lines=13> */
.L_x_1059:
[----:B------:R-:W-:Y:S05]  /*4de0*/  BSYNC.RECONVERGENT B1 ;  /* 0x0000000000017941 */ /* 0x000fea0003800200 */
.L_x_1058:
[----:B------:R-:W-:-:S04]  /*4df0*/  FMUL R5, R4, 1.1920928955078125e-07 ;  /* 0x3400000004057820 */ /* 0x000fc80000400000 */
[----:B------:R-:W-:-:S07]  /*4e00*/  FMUL R4, R12, R5 ;  /* 0x000000050c047220 */ /* 0x000fce0000400000 */
.L_x_1053:
[----:B------:R-:W-:Y:S05]  /*4e10*/  BSYNC.RECONVERGENT B0 ;  /* 0x0000000000007941 */ /* 0x000fea0003800200 */
.L_x_1052:
[C---:B------:R-:W-:Y:S02]  /*4e20*/  FSETP.NAN.AND P0, PT, |R4|.reuse, |R4|, PT ;  /* 0x400000040400720b */ /* 0x040fe40003f08200 */
[----:B------:R-:W-:-:S04]  /*4e30*/  LOP3.LUT R5, R4, 0x80000000, R10, 0xb8, !PT ;  /* 0x8000000004057812 */ /* 0x000fc800078eb80a */
[----:B------:R-:W-:Y:S01]  /*4e40*/  FSEL R4, R4, R5, P0 ;  /* 0x0000000504047208 */ /* 0x000fe20000000000 */
[----:B------:R-:W-:Y:S06]  /*4e50*/  BRA `(.L_x_1049) ;  /* 0x0000001000347947 */ /* 0x000fec0003800000 */
.L_x_1051:
[C---:B-----5:R-:W-:Y:S01]  /*4e60*/  FMUL R5, |R10|.reuse, 16777216 ;  /* 0x4b8000000a057820 */ /* 0x060fe20000400200 */
        /* <DEDUP_REMOVED lines=80> */
.L_x_1064:
[----:B------:R-:W-:Y:S01]  /*5370*/  FSETP.GEU.AND P0, PT, R13, RZ, PT ;  /* 0x000000ff0d00720b */ /* 0x000fe20003f0e000 */
[----:B------:R-:W-:Y:S01]  /*5380*/  FADD R4, R10, R10 ;  /* 0x0000000a0a047221 */ /* 0x000fe20000000000 */
[----:B------:R-:W-:-:S11]  /*5390*/  FSETP.NEU.AND P1, PT, |R12|, 1, PT ;  /* 0x3f8000000c00780b */ /* 0x000fd60003f2d200 */
[----:B------:R-:W-:-:S04]  /*53a0*/  @!P0 LOP3.LUT R4, R4, 0x7f800000, RZ, 0x3c, !PT ;  /* 0x7f80000004048812 */ /* 0x000fc800078e3cff */
[----:B------:R-:W-:Y:S01]  /*53b0*/  @P1 LOP3.LUT R4, R4, 0x7fffffff, RZ, 0xc0, !PT ;  /* 0x7fffffff04041812 */ /* 0x000fe200078ec0ff */
[----:B------:R-:W-:Y:S06]  /*53c0*/  BRA `(.L_x_1062) ;  /* 0x0000000000047947 */ /* 0x000fec0003800000 */
.L_x_1063:
[----:B------:R-:W-:-:S07]  /*53d0*/  FADD R4, R10, R13 ;  /* 0x0000000d0a047221 */ /* 0x000fce0000000000 */
.L_x_1062:
[----:B------:R-:W-:Y:S05]  /*53e0*/  BSYNC.RECONVERGENT B0 ;  /* 0x0000000000007941 */ /* 0x000fea0003800200 */
.L_x_1061:
[----:B------:R-:W-:Y:S05]  /*53f0*/  BRA `(.L_x_1049) ;  /* 0x0000000800cc7947 */ /* 0x000fea0003800000 */
.L_x_1050:
[----:B------:R-:W0:Y:S01]  /*5400*/  MUFU.RCP R2, R13 ;  /* 0x0000000d00027308 */ /* 0x000e220000001000 */
[----:B------:R-:W-:Y:S07]  /*5410*/  BSSY.RECONVERGENT B0, `(.L_x_1065) ;  /* 0x000000e000007945 */ /* 0x000fee0003800200 */
[----:B-----5:R-:W1:Y:S01]  /*5420*/  FCHK P0, R10, R13 ;  /* 0x0000000d0a007302 */ /* 0x020e620000000000 */
        /* <DEDUP_REMOVED lines=10> */
[----:B------:R-:W-:Y:S05]  /*54d0*/  CALL.REL.NOINC `($__internal_21_$__cuda_sm3x_div_rn_noftz_f32_slowpath) ;  /* 0x0000000c00007944 */ /* 0x000fea0003c00000 */
[----:B------:R-:W-:-:S07]  /*54e0*/  IMAD.MOV.U32 R4, RZ, RZ, R2 ;  /* 0x000000ffff047224 */ /* 0x000fce00078e0002 */
.L_x_1066:
[----:B------:R-:W-:Y:S05]  /*54f0*/  BSYNC.RECONVERGENT B0 ;  /* 0x0000000000007941 */ /* 0x000fea0003800200 */
.L_x_1065:
[----:B------:R-:W-:Y:S05]  /*5500*/  BRA `(.L_x_1049) ;  /* 0x0000000800887947 */ /* 0x000fea0003800000 */
.L_x_1047:
[----:B------:R-:W-:-:S13]  /*5510*/  ISETP.GT.AND P0, PT, R16, 0x8, PT ;  /* 0x000000081000780c */ /* 0x000fda0003f04270 */
[----:B------:R-:W-:Y:S05]  /*5520*/  @P0 BRA `(.L_x_1067) ;  /* 0x0000000400340947 */ /* 0x000fea0003800000 */
[----:B------:R-:W-:-:S05]  /*5530*/  VIADD R16, R16, 0xfffffffa ;  /* 0xfffffffa10107836 */ /* 0x000fca0000000000 */
[----:B------:R-:W-:-:S04]  /*5540*/  VIMNMX.U32 R16, PT, PT, R16, 0x3, PT ;  /* 0x0000000310107848 */ /* 0x000fc80003fe0000 */
[----:B------:R-:W-:-:S04]  /*5550*/  SHF.L.U32 R16, R16, 0x2, RZ ;  /* 0x0000000210107819 */ /* 0x000fc800000006ff */
[----:B------:R-:W0:Y:S02]  /*5560*/  LDC R14, c[0x2][R16+0x98] ;  /* 0x00802600100e7b82 */ /* 0x000e240000000800 */
[----:B0-----:R-:W-:-:S04]  /*5570*/  SHF.R.S32.HI R15, RZ, 0x1f, R14 ;  /* 0x0000001fff0f7819 */ /* 0x001fc8000001140e */
.L_x_1828:
[----:B------:R-:W-:Y:S05]  /*5580*/  BRX R14 -0x5590                                                          (*"BRANCH_TARGETS .L_x_1829,.L_x_1830,.L_x_1831,.L_x_1049"*) ;  /* 0xffffffa80e9c7949 */ /* 0x000fea000383ffff */
.L_x_1831:
[----:B-----5:R-:W-:Y:S01]  /*5590*/  FMNMX R4, R10, R13, PT ;  /* 0x0000000d0a047209 */ /* 0x020fe20003800000 */
[----:B------:R-:W-:Y:S06]  /*55a0*/  BRA `(.L_x_1049) ;  /* 0x0000000800607947 */ /* 0x000fec0003800000 */
.L_x_1830:
[----:B-----5:R-:W-:Y:S01]  /*55b0*/  FMNMX R4, R10, R13, !PT ;  /* 0x0000000d0a047209 */ /* 0x020fe20007800000 */
[----:B------:R-:W-:Y:S06]  /*55c0*/  BRA `(.L_x_1049) ;  /* 0x0000000800587947 */ /* 0x000fec0003800000 */
.L_x_1829:
        /* <DEDUP_REMOVED lines=28> */
.L_x_1073:
[----:B------:R-:W-:Y:S01]  /*5790*/  FSETP.GEU.AND P0, PT, R6, -|R13|, PT ;  /* 0xc000000d0600720b */ /* 0x000fe20003f0e000 */
[----:B------:R-:W-:-:S12]  /*57a0*/  FADD R5, R5, -1 ;  /* 0xbf80000005057421 */ /* 0x000fd80000000000 */
[----:B------:R-:W-:-:S07]  /*57b0*/  @!P0 FADD R5, R5, -1 ;  /* 0xbf80000005058421 */ /* 0x000fce0000000000 */
.L_x_1072:
[----:B------:R-:W-:Y:S05]  /*57c0*/  BSYNC.RECONVERGENT B1 ;  /* 0x0000000000017941 */ /* 0x000fea0003800200 */
.L_x_1071:
[----:B------:R-:W-:Y:S01]  /*57d0*/  FFMA R4, R5, -|R13|, R4 ;  /* 0xc000000d05047223 */ /* 0x000fe20000000004 */
[----:B------:R-:W-:Y:S06]  /*57e0*/  BRA `(.L_x_1069) ;  /* 0x0000000000707947 */ /* 0x000fec0003800000 */
.L_x_1070:
        /* <DEDUP_REMOVED lines=12> */
.L_x_1076:
        /* <DEDUP_REMOVED lines=13> */
.L_x_1075:
[----:B------:R-:W-:Y:S05]  /*5980*/  BSYNC.RECONVERGENT B1 ;  /* 0x0000000000017941 */ /* 0x000fea0003800200 */
.L_x_1074:
[----:B------:R-:W-:-:S04]  /*5990*/  FMUL R5, R4, 1.1920928955078125e-07 ;  /* 0x3400000004057820 */ /* 0x000fc80000400000 */
[----:B------:R-:W-:-:S07]  /*59a0*/  FMUL R4, R12, R5 ;  /* 0x000000050c047220 */ /* 0x000fce0000400000 */
.L_x_1069:
[----:B------:R-:W-:Y:S05]  /*59b0*/  BSYNC.RECONVERGENT B0 ;  /* 0x0000000000007941 */ /* 0x000fea0003800200 */
.L_x_1068:
[C---:B------:R-:W-:Y:S02]  /*59c0*/  FSETP.NAN.AND P0, PT, |R4|.reuse, |R4|, PT ;  /* 0x400000040400720b */ /* 0x040fe40003f08200 */
[----:B------:R-:W-:-:S04]  /*59d0*/  LOP3.LUT R5, R4, 0x80000000, R10, 0xb8, !PT ;  /* 0x8000000004057812 */ /* 0x000fc800078eb80a */
[----:B------:R-:W-:Y:S01]  /*59e0*/  FSEL R4, R4, R5, P0 ;  /* 0x0000000504047208 */ /* 0x000fe20000000000 */
[----:B------:R-:W-:Y:S06]  /*59f0*/  BRA `(.L_x_1049) ;  /* 0x00000004004c7947 */ /* 0x000fec0003800000 */
.L_x_1067:
[----:B------:R-:W-:-:S05]  /*5a00*/  IMAD.MOV.U32 R5, RZ, RZ, -0x9 ;  /* 0xfffffff7ff057424 */ /* 0x000fca00078e00ff */
[----:B------:R-:W-:-:S04]  /*5a10*/  VIADDMNMX.U32 R5, R16, R5, 0x2, PT ;  /* 0x0000000210057446 */ /* 0x000fc80003800005 */
[----:B------:R-:W-:-:S04]  /*5a20*/  SHF.L.U32 R5, R5, 0x2, RZ ;  /* 0x0000000205057819 */ /* 0x000fc800000006ff */
[----:B------:R-:W3:Y:S02]  /*5a30*/  LDC R6, c[0x2][R5+0xa8] ;  /* 0x00802a0005067b82 */ /* 0x000ee40000000800 */
[----:B---3--:R-:W-:-:S04]  /*5a40*/  SHF.R.S32.HI R7, RZ, 0x1f, R6 ;  /* 0x0000001fff077819 */ /* 0x008fc80000011406 */
.L_x_1833:
[----:B------:R-:W-:Y:S05]  /*5a50*/  BRX R6 -0x5a60                                                           (*"BRANCH_TARGETS .L_x_1834,.L_x_1835,.L_x_1836"*) ;  /* 0xffffffa406687949 */ /* 0x000fea000383ffff */
.L_x_1836:
[----:B------:R-:W-:-:S13]  /*5a60*/  ISETP.NE.AND P0, PT, R16, 0xb, PT ;  /* 0x0000000b1000780c */ /* 0x000fda0003f05270 */
[----:B------:R-:W-:Y:S05]  /*5a70*/  @P0 BRA `(.L_x_1049) ;  /* 0x00000004002c0947 */ /* 0x000fea0003800000 */
[----:B-----5:R-:W-:Y:S01]  /*5a80*/  LOP3.LUT R4, R10, 0x80000000, R13, 0xb8, !PT ;  /* 0x800000000a047812 */ /* 0x020fe200078eb80d */
[----:B------:R-:W-:Y:S06]  /*5a90*/  BRA `(.L_x_1049) ;  /* 0x0000000400247947 */ /* 0x000fec0003800000 */
.L_x_1835:
        /* <DEDUP_REMOVED lines=15> */
[----:B------:R-:W-:Y:S05]  /*5b90*/  CALL.REL.NOINC `($__internal_20_$__cuda_sm20_sqrt_rn_f32_slowpath) ;  /* 0x0000000000f87944 */ /* 0x000fea0003c00000 */
[----:B------:R-:W-:Y:S05]  /*5ba0*/  BRA `(.L_x_1079) ;  /* 0x0000000000107947 */ /* 0x000fea0003800000 */
.L_x_1078:
[----:B------:R-:W-:Y:S01]  /*5bb0*/  FMUL.FTZ R11, R2, R7 ;  /* 0x00000007020b7220 */ /* 0x000fe20000410000 */
[----:B------:R-:W-:-:S03]  /*5bc0*/  FMUL.FTZ R7, R7, 0.5 ;  /* 0x3f00000007077820 */ /* 0x000fc60000410000 */
[----:B------:R-:W-:-:S04]  /*5bd0*/  FFMA R2, -R11, R11, R2 ;  /* 0x0000000b0b027223 */ /* 0x000fc80000000102 */
[----:B------:R-:W-:-:S07]  /*5be0*/  FFMA R2, R2, R7, R11 ;  /* 0x0000000702027223 */ /* 0x000fce000000000b */
.L_x_1079:
[----:B------:R-:W-:Y:S05]  /*5bf0*/  BSYNC.RECONVERGENT B0 ;  /* 0x0000000000007941 */ /* 0x000fea0003800200 */
.L_x_1077:
[C---:B------:R-:W-:Y:S02]  /*5c00*/  FSETP.NEU.AND P0, PT, R9.reuse, RZ, PT ;  /* 0x000000ff0900720b */ /* 0x040fe40003f0d000 */
[----:B------:R-:W-:Y:S02]  /*5c10*/  LOP3.LUT R7, R6, 0x800000, RZ, 0xfc, !PT ;  /* 0x0080000006077812 */ /* 0x000fe400078efcff */
[----:B------:R-:W-:-:S09]  /*5c20*/  FSETP.NEU.AND P1, PT, R9, +INF , PT ;  /* 0x7f8000000900780b */ /* 0x000fd20003f2d000 */
[----:B------:R-:W-:-:S05]  /*5c30*/  @P0 FMUL R5, R7, R2 ;  /* 0x0000000207050220 */ /* 0x000fca0000400000 */
[----:B------:R-:W-:Y:S01]  /*5c40*/  FSEL R4, R5, +INF , P1 ;  /* 0x7f80000005047808 */ /* 0x000fe20000800000 */
[----:B------:R-:W-:Y:S06]  /*5c50*/  BRA `(.L_x_1049) ;  /* 0x0000000000b47947 */ /* 0x000fec0003800000 */
.L_x_1834:
        /* <DEDUP_REMOVED lines=15> */
[----:B------:R-:W-:Y:S05]  /*5d50*/  CALL.REL.NOINC `($__internal_21_$__cuda_sm3x_div_rn_noftz_f32_slowpath) ;  /* 0x0000000000e07944 */ /* 0x000fea0003c00000 */
[----:B------:R-:W-:-:S07]  /*5d60*/  MOV R4, R2 ;  /* 0x0000000200047202 */ /* 0x000fce0000000f00 */
.L_x_1081:
[----:B------:R-:W-:Y:S05]  /*5d70*/  BSYNC.RECONVERGENT B0 ;  /* 0x0000000000007941 */ /* 0x000fea0003800200 */
.L_x_1080:
        /* <DEDUP_REMOVED lines=27> */
.L_x_1049:
[----:B------:R-:W0:Y:S02]  /*5f30*/  LDCU.64 UR6, c[0x0][0x380] ;  /* 0x00007000ff0677ac */ /* 0x000e240008000a00 */
[----:B0-----:R-:W-:-:S04]  /*5f40*/  IADD3 R2, P0, PT, R3, UR6, RZ ;  /* 0x0000000603027c10 */ /* 0x001fc8000ff1e0ff */
[----:B------:R-:W-:-:S05]  /*5f50*/  IADD3.X R3, PT, PT, R0, UR7, RZ, P0, !PT ;  /* 0x0000000700037c10 */ /* 0x000fca00087fe4ff */
[----:B------:R-:W-:Y:S01]  /*5f60*/  STG.E desc[UR4][R2.64], R4 ;  /* 0x0000000402007986 */ /* 0x000fe2000c101904 */
[----:B------:R-:W-:Y:S05]  /*5f70*/  EXIT ;  /* 0x000000000000794d */ /* 0x000fea0003800000 */
        .weak           $__internal_20_$__cuda_sm20_sqrt_rn_f32_slowpath
        .type           $__internal_20_$__cuda_sm20_sqrt_rn_f32_slowpath,@function
        .size           $__internal_20_$__cuda_sm20_sqrt_rn_f32_slowpath,($__internal_21_$__cuda_sm3x_div_rn_noftz_f32_slowpath - $__internal_20_$__cuda_sm20_sqrt_rn_f32_slowpath)
$__internal_20_$__cuda_sm20_sqrt_rn_f32_slowpath:
        /* <DEDUP_REMOVED lines=19> */
.L_x_1082:
[----:B------:R-:W-:Y:S02]  /*60b0*/  IMAD.MOV.U32 R2, RZ, RZ, R17 ;  /* 0x000000ffff027224 */ /* 0x000fe400078e0011 */
[----:B------:R-:W-:-:S04]  /*60c0*/  IMAD.MOV.U32 R17, RZ, RZ, 0x0 ;  /* 0x00000000ff117424 */ /* 0x000fc800078e00ff */
[----:B------:R-:W-:Y:S05]  /*60d0*/  RET.REL.NODEC R16 `(binary_vs_float_kernel) ;  /* 0xffffff9c10c87950 */ /* 0x000fea0003c3ffff */
        .weak           $__internal_21_$__cuda_sm3x_div_rn_noftz_f32_slowpath
        .type           $__internal_21_$__cuda_sm3x_div_rn_noftz_f32_slowpath,@function
        .size           $__internal_21_$__cuda_sm3x_div_rn_noftz_f32_slowpath,(.L_x_1992 - $__internal_21_$__cuda_sm3x_div_rn_noftz_f32_slowpath)
$__internal_21_$__cuda_sm3x_div_rn_noftz_f32_slowpath:
        /* <DEDUP_REMOVED lines=35> */
.L_x_1084:
        /* <DEDUP_REMOVED lines=51> */
.L_x_1091:
[----:B------:R-:W-:-:S04]  /*6640*/  LOP3.LUT R2, R2, 0x80000000, RZ, 0xc0, !PT ;  /* 0x8000000002027812 */ /* 0x000fc800078ec0ff */
[----:B------:R-:W-:Y:S01]  /*6650*/  LOP3.LUT R2, R2, 0x7f800000, RZ, 0xfc, !PT ;  /* 0x7f80000002027812 */ /* 0x000fe200078efcff */
[----:B------:R-:W-:Y:S06]  /*6660*/  BRA `(.L_x_1092) ;  /* 0x0000000000047947 */ /* 0x000fec0003800000 */
.L_x_1090:
[----:B------:R-:W-:-:S07]  /*6670*/  LEA R2, R23, R2, 0x17 ;  /* 0x0000000217027211 */ /* 0x000fce00078eb8ff */
.L_x_1092:
[----:B------:R-:W-:Y:S05]  /*6680*/  BSYNC.RECONVERGENT B3 ;  /* 0x0000000000037941 */ /* 0x000fea0003800200 */
.L_x_1089:
[----:B------:R-:W-:Y:S05]  /*6690*/  BRA `(.L_x_1093) ;  /* 0x0000000000207947 */ /* 0x000fea0003800000 */
.L_x_1088:
[----:B------:R-:W-:-:S04]  /*66a0*/  LOP3.LUT R2, R21, 0x80000000, R2, 0x48, !PT ;  /* 0x8000000015027812 */ /* 0x000fc800078e4802 */
[----:B------:R-:W-:Y:S01]  /*66b0*/  LOP3.LUT R2, R2, 0x7f800000, RZ, 0xfc, !PT ;  /* 0x7f80000002027812 */ /* 0x000fe200078efcff */
[----:B------:R-:W-:Y:S06]  /*66c0*/  BRA `(.L_x_1093) ;  /* 0x0000000000147947 */ /* 0x000fec0003800000 */
.L_x_1087:
[----:B------:R-:W-:Y:S01]  /*66d0*/  LOP3.LUT R2, R21, 0x80000000, R2, 0x48, !PT ;  /* 0x8000000015027812 */ /* 0x000fe200078e4802 */
[----:B------:R-:W-:Y:S06]  /*66e0*/  BRA `(.L_x_1093) ;  /* 0x00000000000c7947 */ /* 0x000fec0003800000 */
.L_x_1086:
[----:B------:R-:W0:Y:S01]  /*66f0*/  MUFU.RSQ R2, -QNAN ;  /* 0xffc0000000027908 */ /* 0x000e220000001400 */
[----:B------:R-:W-:Y:S05]  /*6700*/  BRA `(.L_x_1093) ;  /* 0x0000000000047947 */ /* 0x000fea0003800000 */
.L_x_1085:
[----:B------:R-:W-:-:S07]  /*6710*/  FADD.FTZ R2, R2, R17 ;  /* 0x0000001102027221 */ /* 0x000fce0000010000 */
.L_x_1093:
[----:B------:R-:W-:Y:S05]  /*6720*/  BSYNC.RECONVERGENT B2 ;  /* 0x0000000000027941 */ /* 0x000fea0003800200 */
.L_x_1083:
[----:B------:R-:W-:Y:S02]  /*6730*/  HFMA2 R19, -RZ, RZ, 0, 0 ;  /* 0x00000000ff137431 */ /* 0x000fe400000001ff */
[----:B------:R-:W-:-:S04]  /*6740*/  IMAD.MOV.U32 R18, RZ, RZ, R4 ;  /* 0x000000ffff127224 */ /* 0x000fc800078e0004 */
[----:B0-----:R-:W-:Y:S05]  /*6750*/  RET.REL.NODEC R18 `(binary_vs_float_kernel) ;  /* 0xffffff9812287950 */ /* 0x001fea0003c3ffff */
.L_x_1094:
        /* <DEDUP_REMOVED lines=10> */
.L_x_1992:


//--------------------- .text.binary_sv_float_kernel --------------------------
	.section	.text.binary_sv_float_kernel,"ax",@progbits
	.align	128
        .global         binary_sv_float_kernel
        .type           binary_sv_float_kernel,@function
        .size           binary_sv_float_kernel,(.L_x_1994 - binary_sv_float_kernel)
        .other          binary_sv_float_kernel,@"STO_CUDA_ENTRY STV_DEFAULT"
binary_sv_float_kernel:
.text.binary_sv_float_kernel:
[----:B------:R-:W-:Y:S08]  /*0000*/  LDC R1, c[0x0][0x37c] ;  /* 0x0000df00ff017b82 */ /* 0x000ff00000000800 */
[----:B------:R-:W0:Y:S01]  /*0010*/  LDC R23, c[0x0][0x388] ;  /* 0x0000e200ff177b82 */ /* 0x000e220000000800 */
[----:B------:R-:W1:Y:S01]  /*0020*/  S2R R14, SR_TID.X ;  /* 0x00000000000e7919 */ /* 0x000e620000002100 */
[----:B------:R-:W-:Y:S01]  /*0030*/  IMAD.MOV.U32 R10, RZ, RZ, 0x3a2c32e4 ;  /* 0x3a2c32e4ff0a7424 */ /* 0x000fe200078e00ff */
[----:B------:R-:W2:Y:S01]  /*0040*/  LDCU.64 UR6, c[0x0][0x398] ;  /* 0x00007300ff0677ac */ /* 0x000ea20008000a00 */
[----:B------:R-:W-:Y:S01]  /*0050*/  HFMA2 R15, -RZ, RZ, 0, 0 ;  /* 0x00000000ff0f7431 */ /* 0x000fe200000001ff */
[----:B------:R-:W-:Y:S03]  /*0060*/  BSSY.RECONVERGENT B1, `(.L_x_1095) ;  /* 0x0000185000017945 */ /* 0x000fe60003800200 */
[----:B------:R-:W1:Y:S01]  /*0070*/  S2UR UR4, SR_CTAID.X ;  /* 0x00000000000479c3 */ /* 0x000e620000002500 */
[C---:B0-----:R-:W-:Y:S01]  /*0080*/  FMUL R0, |R23|.reuse, 16777216 ;  /* 0x4b80000017007820 */ /* 0x041fe20000400200 */
[----:B------:R-:W-:-:S04]  /*0090*/  FSETP.GEU.AND P0, PT, |R23|, 1.175494350822287508e-38, PT ;  /* 0x008000001700780b */ /* 0x000fc80003f0e200 */
[----:B------:R-:W-:-:S05]  /*00a0*/  FSEL R2, R0, |R23|, !P0 ;  /* 0x4000001700027208 */ /* 0x000fca0004000000 */
[----:B------:R-:W-:-:S05]  /*00b0*/  VIADD R3, R2, 0xc0cafb0d ;  /* 0xc0cafb0d02037836 */ /* 0x000fca0000000000 */
[----:B------:R-:W-:Y:S02]  /*00c0*/  LOP3.LUT R5, R3, 0xff800000, RZ, 0xc0, !PT ;  /* 0xff80000003057812 */ /* 0x000fe400078ec0ff */
[----:B------:R-:W-:Y:S02]  /*00d0*/  FSEL R3, RZ, -24, P0 ;  /* 0xc1c00000ff037808 */ /* 0x000fe40000000000 */
[----:B------:R-:W-:Y:S01]  /*00e0*/  I2FP.F32.S32 R4, R5 ;  /* 0x0000000500047245 */ /* 0x000fe20000201400 */
[----:B------:R-:W-:Y:S01]  /*00f0*/  IMAD.IADD R2, R2, 0x1, -R5 ;  /* 0x0000000102027824 */ /* 0x000fe200078e0a05 */
[----:B------:R-:W-:-:S03]  /*0100*/  FSETP.NEU.AND P0, PT, |R23|, +INF , PT ;  /* 0x7f8000001700780b */ /* 0x000fc60003f0d200 */
[C---:B------:R-:W-:Y:S01]  /*0110*/  FADD R6, R2.reuse, 1 ;  /* 0x3f80000002067421 */ /* 0x040fe20000000000 */
[----:B------:R-:W-:Y:S01]  /*0120*/  FADD R7, R2, -1 ;  /* 0xbf80000002077421 */ /* 0x000fe20000000000 */
[----:B------:R-:W-:Y:S01]  /*0130*/  FFMA R3, R4, 1.1920928955078125e-07, R3 ;  /* 0x3400000004037823 */ /* 0x000fe20000000003 */
[----:B------:R-:W-:Y:S02]  /*0140*/  FSETP.EQ.OR P0, PT, R23, RZ, !P0 ;  /* 0x000000ff1700720b */ /* 0x000fe40004702400 */
[C---:B------:R-:W-:Y:S01]  /*0150*/  FADD R9, R7.reuse, R7 ;  /* 0x0000000707097221 */ /* 0x040fe20000000000 */
[----:B------:R-:W0:Y:S03]  /*0160*/  MUFU.RCP R6, R6 ;  /* 0x0000000600067308 */ /* 0x000e260000001000 */
[----:B0-----:R-:W-:Y:S02]  /*0170*/  FMUL R2, R6, R9 ;  /* 0x0000000906027220 */ /* 0x001fe40000400000 */
[----:B------:R-:W0:Y:S02]  /*0180*/  LDC R9, c[0x0][0x360] ;  /* 0x0000d800ff097b82 */ /* 0x000e240000000800 */
[----:B------:R-:W-:Y:S01]  /*0190*/  FADD R4, R7, -R2 ;  /* 0x8000000207047221 */ /* 0x000fe20000000000 */
[----:B------:R-:W-:-:S03]  /*01a0*/  FMUL R5, R2, R2 ;  /* 0x0000000202057220 */ /* 0x000fc60000400000 */
[----:B------:R-:W-:Y:S01]  /*01b0*/  FADD R8, R4, R4 ;  /* 0x0000000404087221 */ /* 0x000fe20000000000 */
[----:B------:R-:W-:Y:S01]  /*01c0*/  FFMA R4, R2, 1.4426950216293334961, R3 ;  /* 0x3fb8aa3b02047823 */ /* 0x000fe20000000003 */
[----:B------:R-:W-:Y:S02]  /*01d0*/  FFMA R10, R5, R10, 0.0032181653659790754318 ;  /* 0x3b52e7db050a7423 */ /* 0x000fe4000000000a */
[----:B------:R-:W-:Y:S01]  /*01e0*/  FFMA R7, R7, -R2, R8 ;  /* 0x8000000207077223 */ /* 0x000fe20000000008 */
[----:B------:R-:W-:Y:S01]  /*01f0*/  FADD R3, R3, -R4 ;  /* 0x8000000403037221 */ /* 0x000fe20000000000 */
[C---:B------:R-:W-:Y:S02]  /*0200*/  FFMA R10, R5.reuse, R10, 0.018033718690276145935 ;  /* 0x3c93bb73050a7423 */ /* 0x040fe4000000000a */
[----:B------:R-:W-:Y:S01]  /*0210*/  FMUL R7, R6, R7 ;  /* 0x0000000706077220 */ /* 0x000fe20000400000 */
[----:B------:R-:W-:Y:S01]  /*0220*/  FFMA R6, R2, 1.4426950216293334961, R3 ;  /* 0x3fb8aa3b02067823 */ /* 0x000fe20000000003 */
[----:B------:R-:W-:-:S03]  /*0230*/  FFMA R10, R5, R10, 0.12022458761930465698 ;  /* 0x3df6384f050a7423 */ /* 0x000fc6000000000a */
[----:B------:R-:W-:Y:S01]  /*0240*/  FFMA R11, R7, 1.4426950216293334961, R6 ;  /* 0x3fb8aa3b070b7823 */ /* 0x000fe20000000006 */
[----:B------:R-:W-:-:S03]  /*0250*/  FMUL R5, R5, R10 ;  /* 0x0000000a05057220 */ /* 0x000fc60000400000 */
[----:B------:R-:W-:Y:S01]  /*0260*/  FFMA R6, R2, 1.9251366722983220825e-08, R11 ;  /* 0x32a55e3402067823 */ /* 0x000fe2000000000b */
[----:B0-----:R-:W-:Y:S02]  /*0270*/  IMAD.SHL.U32 R3, R9, 0x4, RZ ;  /* 0x0000000409037824 */ /* 0x001fe400078e00ff */
[----:B------:R-:W-:Y:S02]  /*0280*/  FMUL R8, R5, 3 ;  /* 0x4040000005087820 */ /* 0x000fe40000400000 */
[----:B-1----:R-:W-:-:S04]  /*0290*/  IMAD.WIDE.U32 R14, R3, UR4, R14 ;  /* 0x00000004030e7c25 */ /* 0x002fc8000f8e000e */
[----:B------:R-:W-:Y:S01]  /*02a0*/  FFMA R7, R7, R8, R6 ;  /* 0x0000000807077223 */ /* 0x000fe20000000006 */
[C---:B------:R-:W-:Y:S01]  /*02b0*/  FADD R8, |R23|.reuse, -RZ ;  /* 0x800000ff17087221 */ /* 0x040fe20000000200 */
[----:B------:R-:W-:Y:S01]  /*02c0*/  FADD R6, R23, R23 ;  /* 0x0000001717067221 */ /* 0x000fe20000000000 */
[----:B------:R-:W0:Y:S01]  /*02d0*/  LDCU.64 UR4, c[0x0][0x358] ;  /* 0x00006b00ff0477ac */ /* 0x000e220008000a00 */
[----:B--2---:R-:W-:Y:S01]  /*02e0*/  ISETP.GE.U32.AND P1, PT, R14, UR6, PT ;  /* 0x000000060e007c0c */ /* 0x004fe2000bf26070 */
[----:B------:R-:W-:Y:S01]  /*02f0*/  FFMA R5, R2, R5, R7 ;  /* 0x0000000502057223 */ /* 0x000fe20000000007 */
[----:B------:R-:W-:Y:S01]  /*0300*/  LOP3.LUT R17, R8, 0x7fffff, RZ, 0xc0, !PT ;  /* 0x007fffff08117812 */ /* 0x000fe200078ec0ff */
[----:B------:R-:W-:Y:S01]  /*0310*/  IMAD.MOV.U32 R2, RZ, RZ, R8 ;  /* 0x000000ffff027224 */ /* 0x000fe200078e0008 */
[----:B------:R-:W-:Y:S01]  /*0320*/  ISETP.GE.U32.AND.EX P1, PT, R15, UR7, PT, P1 ;  /* 0x000000070f007c0c */ /* 0x000fe2000bf26110 */
[----:B------:R-:W-:Y:S01]  /*0330*/  FADD R7, R4, R5 ;  /* 0x0000000504077221 */ /* 0x000fe20000000000 */
[----:B------:R-:W-:-:S02]  /*0340*/  LOP3.LUT R17, R17, 0x3f800000, RZ, 0xfc, !PT ;  /* 0x3f80000011117812 */ /* 0x000fc400078efcff */
[----:B------:R-:W-:Y:S01]  /*0350*/  LOP3.LUT R3, R6, 0x7f800000, RZ, 0x3c, !PT ;  /* 0x7f80000006037812 */ /* 0x000fe200078e3cff */
[----:B------:R-:W-:-:S04]  /*0360*/  FADD R4, -R4, R7 ;  /* 0x0000000704047221 */ /* 0x000fc80000000100 */
[----:B------:R-:W-:Y:S01]  /*0370*/  FADD R5, R5, -R4 ;  /* 0x8000000405057221 */ /* 0x000fe20000000000 */
[----:B------:R-:W-:-:S03]  /*0380*/  VIADD R4, R8, 0xb800000 ;  /* 0x0b80000008047836 */ /* 0x000fc60000000000 */
[----:B0-----:R-:W-:Y:S05]  /*0390*/  @P1 BRA `(.L_x_1096) ;  /* 0x0000001400441947 */ /* 0x001fea0003800000 */
        /* <DEDUP_REMOVED lines=17> */
.L_x_1837:
[----:B------:R-:W-:Y:S05]  /*04b0*/  BRX R10 -0x4c0                                                           (*"BRANCH_TARGETS .L_x_1838,.L_x_1839,.L_x_1840,.L_x_1100"*) ;  /* 0xfffffff80ad07949 */ /* 0x000fea000383ffff */
.L_x_1840:
[----:B-----5:R-:W-:Y:S01]  /*04c0*/  FMUL R18, R20, R23 ;  /* 0x0000001714127220 */ /* 0x020fe20000400000 */
[----:B------:R-:W-:Y:S06]  /*04d0*/  BRA `(.L_x_1100) ;  /* 0x0000001000e07947 */ /* 0x000fec0003800000 */
.L_x_1838:
[----:B-----5:R-:W-:Y:S01]  /*04e0*/  FADD R18, R20, R23 ;  /* 0x0000001714127221 */ /* 0x020fe20000000000 */
[----:B------:R-:W-:Y:S06]  /*04f0*/  BRA `(.L_x_1100) ;  /* 0x0000001000d87947 */ /* 0x000fec0003800000 */
.L_x_1839:
[----:B-----5:R-:W-:Y:S01]  /*0500*/  FADD R18, -R20, R23 ;  /* 0x0000001714127221 */ /* 0x020fe20000000100 */
[----:B------:R-:W-:Y:S06]  /*0510*/  BRA `(.L_x_1100) ;  /* 0x0000001000d07947 */ /* 0x000fec0003800000 */
.L_x_1099:
[----:B------:R-:W-:-:S05]  /*0520*/  IMAD.MOV.U32 R11, RZ, RZ, -0x3 ;  /* 0xfffffffdff0b7424 */ /* 0x000fca00078e00ff */
[----:B------:R-:W-:-:S05]  /*0530*/  VIADDMNMX.U32 R10, R12, R11, 0x3, PT ;  /* 0x000000030c0a7446 */ /* 0x000fca000380000b */
[----:B------:R-:W-:-:S04]  /*0540*/  IMAD.SHL.U32 R12, R10, 0x4, RZ ;  /* 0x000000040a0c7824 */ /* 0x000fc800078e00ff */
[----:B------:R-:W0:Y:S02]  /*0550*/  LDC R10, c[0x2][R12+0x10] ;  /* 0x008004000c0a7b82 */ /* 0x000e240000000800 */
[----:B0-----:R-:W-:-:S04]  /*0560*/  SHF.R.S32.HI R11, RZ, 0x1f, R10 ;  /* 0x0000001fff0b7819 */ /* 0x001fc8000001140a */
.L_x_1842:
[----:B------:R-:W-:Y:S05]  /*0570*/  BRX R10 -0x580                                                           (*"BRANCH_TARGETS .L_x_1843,.L_x_1844,.L_x_1845,.L_x_1100"*) ;  /* 0xfffffff80aa07949 */ /* 0x000fea000383ffff */
.L_x_1845:
[----:B-----5:R-:W-:Y:S01]  /*0580*/  FSETP.GT.AND P1, PT, |R20|, |R23|, PT ;  /* 0x400000171400720b */ /* 0x020fe20003f24200 */
[----:B------:R-:W-:Y:S01]  /*0590*/  BSSY.RECONVERGENT B2, `(.L_x_1101) ;  /* 0x0000041000027945 */ /* 0x000fe20003800200 */
[----:B------:R-:W-:-:S11]  /*05a0*/  IMAD.MOV.U32 R10, RZ, RZ, R8 ;  /* 0x000000ffff0a7224 */ /* 0x000fd600078e0008 */
[----:B------:R-:W-:Y:S05]  /*05b0*/  @P1 BRA `(.L_x_1102) ;  /* 0x0000000000f81947 */ /* 0x000fea0003800000 */
[----:B------:R-:W-:-:S05]  /*05c0*/  FMUL R10, |R20|, 8388608 ;  /* 0x4b000000140a7820 */ /* 0x000fca0000400200 */
[----:B------:R-:W-:-:S13]  /*05d0*/  FSETP.GE.AND P1, PT, R10, |R23|, PT ;  /* 0x400000170a00720b */ /* 0x000fda0003f26000 */
[----:B------:R-:W-:Y:S05]  /*05e0*/  @!P1 BRA `(.L_x_1103) ;  /* 0x0000000000749947 */ /* 0x000fea0003800000 */
[C---:B------:R-:W-:Y:S01]  /*05f0*/  FMUL R11, |R20|.reuse, 16777216 ;  /* 0x4b800000140b7820 */ /* 0x040fe20000400200 */
[C---:B------:R-:W-:Y:S01]  /*0600*/  FSETP.GEU.AND P1, PT, |R20|.reuse, 1.175494350822287508e-38, PT ;  /* 0x008000001400780b */ /* 0x040fe20003f2e200 */
[----:B------:R-:W-:Y:S01]  /*0610*/  FADD R10, |R20|, -RZ ;  /* 0x800000ff140a7221 */ /* 0x000fe20000000200 */
[----:B------:R-:W-:Y:S02]  /*0620*/  BSSY.RECONVERGENT B3, `(.L_x_1104) ;  /* 0x0000017000037945 */ /* 0x000fe40003800200 */
[----:B------:R-:W-:Y:S02]  /*0630*/  FSEL R11, R11, |R20|, !P1 ;  /* 0x400000140b0b7208 */ /* 0x000fe40004800000 */
[----:B------:R-:W-:-:S04]  /*0640*/  FSEL R0, R0, |R23|, !P1 ;  /* 0x4000001700007208 */ /* 0x000fc80004800000 */
[----:B------:R-:W0:Y:S02]  /*0650*/  MUFU.RCP R11, R11 ;  /* 0x0000000b000b7308 */ /* 0x000e240000001000 */
[----:B0-----:R-:W-:-:S06]  /*0660*/  FMUL R0, R11, R0 ;  /* 0x000000000b007220 */ /* 0x001fcc0000400000 */
[----:B------:R-:W0:Y:S02]  /*0670*/  FRND.TRUNC R0, R0 ;  /* 0x0000000000007307 */ /* 0x000e24000020d000 */
[----:B0-----:R-:W-:-:S05]  /*0680*/  FFMA R13, -|R20|, R0, |R23| ;  /* 0x00000000140d7223 */ /* 0x001fca0000000717 */
        /* <DEDUP_REMOVED lines=11> */
[----:B------:R-:W-:Y:S01]  /*0740*/  @P1 FFMA R13, |R20|, -3, R13 ;  /* 0xc0400000140d1823 */ /* 0x000fe2000000020d */
[----:B------:R-:W-:-:S04]  /*0750*/  @P1 FADD R10, R0, 1 ;  /* 0x3f800000000a1421 */ /* 0x000fc80000000000 */
[----:B------:R-:W-:-:S13]  /*0760*/  FSETP.GE.AND P2, PT, R13, RZ, P1 ;  /* 0x000000ff0d00720b */ /* 0x000fda0000f46000 */
[----:B------:R-:W-:-:S05]  /*0770*/  @P2 FADD R10, R10, 1 ;  /* 0x3f8000000a0a2421 */ /* 0x000fca0000000000 */
[----:B------:R-:W-:-:S07]  /*0780*/  @P1 MOV R0, R10 ;  /* 0x0000000a00001202 */ /* 0x000fce0000000f00 */
.L_x_1105:
[----:B------:R-:W-:Y:S05]  /*0790*/  BSYNC.RECONVERGENT B3 ;  /* 0x0000000000037941 */ /* 0x000fea0003800200 */
.L_x_1104:
[----:B------:R-:W-:Y:S01]  /*07a0*/  FFMA R10, -|R20|, R0, |R23| ;  /* 0x00000000140a7223 */ /* 0x000fe20000000717 */
[----:B------:R-:W-:Y:S06]  /*07b0*/  BRA `(.L_x_1102) ;  /* 0x0000000000787947 */ /* 0x000fec0003800000 */
.L_x_1103:
[----:B------:R-:W-:Y:S01]  /*07c0*/  LOP3.LUT R11, R10, 0xff800000, RZ, 0xc0, !PT ;  /* 0xff8000000a0b7812 */ /* 0x000fe200078ec0ff */
[----:B------:R-:W-:Y:S01]  /*07d0*/  BSSY.RECONVERGENT B3, `(.L_x_1106) ;  /* 0x000001a000037945 */ /* 0x000fe20003800200 */
[----:B------:R-:W-:Y:S01]  /*07e0*/  FSETP.GT.AND P3, PT, |R20|, RZ, PT ;  /* 0x000000ff1400720b */ /* 0x000fe20003f64200 */
[----:B------:R-:W-:Y:S01]  /*07f0*/  IMAD.MOV.U32 R13, RZ, RZ, R17 ;  /* 0x000000ffff0d7224 */ /* 0x000fe200078e0011 */
[----:B------:R-:W-:Y:S01]  /*0800*/  ISETP.GT.U32.AND P1, PT, R8, 0x7f7fffff, PT ;  /* 0x7f7fffff0800780c */ /* 0x000fe20003f24070 */
[----:B------:R-:W-:-:S05]  /*0810*/  IMAD.IADD R0, R4, 0x1, -R11 ;  /* 0x0000000104007824 */ /* 0x000fca00078e0a0b */
[----:B------:R-:W-:Y:S02]  /*0820*/  LOP3.LUT P2, R12, R0, 0xff800000, RZ, 0xc0, !PT ;  /* 0xff800000000c7812 */ /* 0x000fe4000784c0ff */
[----:B------:R-:W-:-:S04]  /*0830*/  FSEL R0, R11, +QNAN , P3 ;  /* 0x7fffffff0b007808 */ /* 0x000fc80001800000 */
[----:B------:R-:W-:-:S07]  /*0840*/  FSEL R0, R0, +QNAN , !P1 ;  /* 0x7fffffff00007808 */ /* 0x000fce0004800000 */
[----:B------:R-:W-:Y:S05]  /*0850*/  @!P2 BRA `(.L_x_1107) ;  /* 0x000000000044a947 */ /* 0x000fea0003800000 */
[----:B------:R-:W-:Y:S01]  /*0860*/  LOP3.LUT R10, R10, 0x7fffff, RZ, 0xc0, !PT ;  /* 0x007fffff0a0a7812 */ /* 0x000fe200078ec0ff */
[----:B------:R-:W-:-:S03]  /*0870*/  IMAD.MOV.U32 R13, RZ, RZ, R17 ;  /* 0x000000ffff0d7224 */ /* 0x000fc600078e0011 */
[----:B------:R-:W-:-:S04]  /*0880*/  LOP3.LUT R10, R10, 0x3f800000, RZ, 0xfc, !PT ;  /* 0x3f8000000a0a7812 */ /* 0x000fc800078efcff */
[----:B------:R0:W1:Y:S03]  /*0890*/  MUFU.RCP R11, R10 ;  /* 0x0000000a000b7308 */ /* 0x0000660000001000 */
.L_x_1108:
        /* <DEDUP_REMOVED lines=13> */
.L_x_1107:
[----:B------:R-:W-:Y:S05]  /*0970*/  BSYNC.RECONVERGENT B3 ;  /* 0x0000000000037941 */ /* 0x000fea0003800200 */
.L_x_1106:
[----:B------:R-:W-:-:S04]  /*0980*/  FMUL R11, R13, 1.1920928955078125e-07 ;  /* 0x340000000d0b7820 */ /* 0x000fc80000400000 */
[----:B0-----:R-:W-:-:S07]  /*0990*/  FMUL R10, R0, R11 ;  /* 0x0000000b000a7220 */ /* 0x001fce0000400000 */
.L_x_1102:
[----:B------:R-:W-:Y:S05]  /*09a0*/  BSYNC.RECONVERGENT B2 ;  /* 0x0000000000027941 */ /* 0x000fea0003800200 */
.L_x_1101:
[C---:B------:R-:W-:Y:S02]  /*09b0*/  FSETP.NAN.AND P1, PT, |R10|.reuse, |R10|, PT ;  /* 0x4000000a0a00720b */ /* 0x040fe40003f28200 */
[----:B------:R-:W-:-:S04]  /*09c0*/  LOP3.LUT R23, R10, 0x80000000, R23, 0xb8, !PT ;  /* 0x800000000a177812 */ /* 0x000fc800078eb817 */
[----:B------:R-:W-:Y:S01]  /*09d0*/  FSEL R18, R10, R23, P1 ;  /* 0x000000170a127208 */ /* 0x000fe20000800000 */
[----:B------:R-:W-:Y:S06]  /*09e0*/  BRA `(.L_x_1100) ;  /* 0x0000000c009c7947 */ /* 0x000fec0003800000 */
.L_x_1843:
        /* <DEDUP_REMOVED lines=9> */
[----:B------:R-:W0:Y:S01]  /*0a80*/  LDCU UR6, c[0x0][0x388] ;  /* 0x00007100ff0677ac */ /* 0x000e220008000800 */
[----:B------:R-:W-:Y:S01]  /*0a90*/  IMAD.MOV.U32 R24, RZ, RZ, R20 ;  /* 0x000000ffff187224 */ /* 0x000fe200078e0014 */
[----:B------:R-:W-:Y:S01]  /*0aa0*/  MOV R10, 0xad0 ;  /* 0x00000ad0000a7802 */ /* 0x000fe20000000f00 */
[----:B0-----:R-:W-:-:S07]  /*0ab0*/  IMAD.U32 R23, RZ, RZ, UR6 ;  /* 0x00000006ff177e24 */ /* 0x001fce000f8e00ff */
[----:B------:R-:W-:Y:S05]  /*0ac0*/  CALL.REL.NOINC `($__internal_23_$__cuda_sm3x_div_rn_noftz_f32_slowpath) ;  /* 0x0000005000c07944 */ /* 0x000fea0003c00000 */
.L_x_1110:
[----:B------:R-:W-:Y:S05]  /*0ad0*/  BSYNC.RECONVERGENT B4 ;  /* 0x0000000000047941 */ /* 0x000fea0003800200 */
.L_x_1109:
[----:B------:R-:W-:Y:S01]  /*0ae0*/  IMAD.MOV.U32 R18, RZ, RZ, R0 ;  /* 0x000000ffff127224 */ /* 0x000fe200078e0000 */
[----:B------:R-:W-:Y:S06]  /*0af0*/  BRA `(.L_x_1100) ;  /* 0x0000000c00587947 */ /* 0x000fec0003800000 */
.L_x_1844:
[CC--:B-----5:R-:W-:Y:S01]  /*0b00*/  FMUL R0, R7.reuse, R20.reuse ;  /* 0x0000001407007220 */ /* 0x0e0fe20000400000 */
[----:B------:R-:W-:Y:S02]  /*0b10*/  IMAD.MOV.U32 R19, RZ, RZ, 0x391fcb8e ;  /* 0x391fcb8eff137424 */ /* 0x000fe400078e00ff */
[----:B------:R-:W-:Y:S01]  /*0b20*/  IMAD.MOV.U32 R18, RZ, RZ, 0x3f800000 ;  /* 0x3f800000ff127424 */ /* 0x000fe200078e00ff */
[----:B------:R-:W0:Y:S01]  /*0b30*/  FRND R11, R0 ;  /* 0x00000000000b7307 */ /* 0x000e220000201000 */
[-C--:B------:R-:W-:Y:S01]  /*0b40*/  FFMA R10, R7, R20.reuse, -R0 ;  /* 0x00000014070a7223 */ /* 0x080fe20000000800 */
[C---:B------:R-:W-:Y:S02]  /*0b50*/  FSETP.GT.AND P2, PT, |R0|.reuse, 152, PT ;  /* 0x431800000000780b */ /* 0x040fe40003f44200 */
[----:B------:R-:W-:Y:S01]  /*0b60*/  FSETP.GEU.AND P3, PT, R0, RZ, PT ;  /* 0x000000ff0000720b */ /* 0x000fe20003f6e000 */
[----:B------:R-:W-:-:S03]  /*0b70*/  FFMA R10, R5, R20, R10 ;  /* 0x00000014050a7223 */ /* 0x000fc6000000000a */
        /* <DEDUP_REMOVED lines=10> */
[----:B------:R-:W-:-:S04]  /*0c20*/  FFMA R13, R10, R13, 0.0096188392490148544312 ;  /* 0x3c1d98560a0d7423 */ /* 0x000fc8000000000d */
        /* <DEDUP_REMOVED lines=12> */
[C---:B------:R-:W-:Y:S01]  /*0cf0*/  FMUL R0, R20.reuse, 0.5 ;  /* 0x3f00000014007820 */ /* 0x040fe20000400000 */
[----:B------:R-:W-:-:S04]  /*0d00*/  @P0 FSETP.GEU.AND P1, PT, R20, RZ, PT ;  /* 0x000000ff1400020b */ /* 0x000fc80003f2e000 */
[----:B------:R-:W-:Y:S01]  /*0d10*/  @P0 SEL R18, R3, R6, !P1 ;  /* 0x0000000603120207 */ /* 0x000fe20004800000 */
[----:B------:R-:W0:Y:S02]  /*0d20*/  FRND.TRUNC R0, R0 ;  /* 0x0000000000007307 */ /* 0x000e24000020d000 */
[----:B0-----:R-:W-:-:S04]  /*0d30*/  FADD R11, R0, R0 ;  /* 0x00000000000b7221 */ /* 0x001fc80000000000 */
[----:B------:R-:W-:-:S05]  /*0d40*/  FADD R10, R20, -R11 ;  /* 0x8000000b140a7221 */ /* 0x000fca0000000000 */
[----:B------:R-:W-:-:S13]  /*0d50*/  FSETP.NEU.AND P2, PT, |R10|, 1, P0 ;  /* 0x3f8000000a00780b */ /* 0x000fda000074d200 */
[----:B------:R-:W-:Y:S01]  /*0d60*/  @P2 LOP3.LUT R18, R18, 0x7fffffff, RZ, 0xc0, !PT ;  /* 0x7fffffff12122812 */ /* 0x000fe200078ec0ff */
[----:B------:R-:W-:Y:S06]  /*0d70*/  @P0 BRA `(.L_x_1100) ;  /* 0x0000000800b80947 */ /* 0x000fec0003800000 */
[----:B------:R-:W-:-:S04]  /*0d80*/  FSETP.NEU.AND P1, PT, |R20|, +INF , PT ;  /* 0x7f8000001400780b */ /* 0x000fc80003f2d200 */
[----:B------:R-:W-:-:S04]  /*0d90*/  FSETP.EQ.AND P1, PT, R23, -1, !P1 ;  /* 0xbf8000001700780b */ /* 0x000fc80004f22000 */
[----:B------:R-:W-:Y:S02]  /*0da0*/  FSETP.GEU.OR P2, PT, R23, RZ, P1 ;  /* 0x000000ff1700720b */ /* 0x000fe40000f4e400 */
[----:B------:R-:W-:-:S11]  /*0db0*/  FSEL R18, R12, 1, !P1 ;  /* 0x3f8000000c127808 */ /* 0x000fd60004800000 */
[----:B------:R-:W-:Y:S05]  /*0dc0*/  @P2 BRA `(.L_x_1100) ;  /* 0x0000000800a42947 */ /* 0x000fea0003800000 */
[----:B------:R-:W0:Y:S01]  /*0dd0*/  FRND.FLOOR R11, R20 ;  /* 0x00000014000b7307 */ /* 0x000e220000205000 */
[----:B------:R-:W-:-:S04]  /*0de0*/  FSETP.NEU.AND P2, PT, |R10|, 1, PT ;  /* 0x3f8000000a00780b */ /* 0x000fc80003f4d200 */
[----:B------:R-:W-:Y:S02]  /*0df0*/  FSEL R12, R12, -R12, P2 ;  /* 0x8000000c0c0c7208 */ /* 0x000fe40001000000 */
[----:B0-----:R-:W-:-:S04]  /*0e00*/  FSETP.NEU.AND P1, PT, R20, R11, PT ;  /* 0x0000000b1400720b */ /* 0x001fc80003f2d000 */
[----:B------:R-:W-:Y:S01]  /*0e10*/  FSEL R18, R12, +QNAN , !P1 ;  /* 0x7fffffff0c127808 */ /* 0x000fe20004800000 */
[----:B------:R-:W-:Y:S08]  /*0e20*/  BRA `(.L_x_1100) ;  /* 0x00000008008c7947 */ /* 0x000ff00003800000 */
.L_x_1098:
[----:B------:R-:W-:-:S13]  /*0e30*/  ISETP.GT.AND P1, PT, R12, 0x8, PT ;  /* 0x000000080c00780c */ /* 0x000fda0003f24270 */
[----:B------:R-:W-:Y:S05]  /*0e40*/  @P1 BRA `(.L_x_1111) ;  /* 0x0000000400441947 */ /* 0x000fea0003800000 */
[----:B------:R-:W-:-:S05]  /*0e50*/  VIADD R10, R12, 0xfffffffa ;  /* 0xfffffffa0c0a7836 */ /* 0x000fca0000000000 */
[----:B------:R-:W-:-:S04]  /*0e60*/  VIMNMX.U32 R10, PT, PT, R10, 0x3, PT ;  /* 0x000000030a0a7848 */ /* 0x000fc80003fe0000 */
[----:B------:R-:W-:-:S04]  /*0e70*/  SHF.L.U32 R12, R10, 0x2, RZ ;  /* 0x000000020a0c7819 */ /* 0x000fc800000006ff */
[----:B------:R-:W0:Y:S02]  /*0e80*/  LDC R10, c[0x2][R12+0x20] ;  /* 0x008008000c0a7b82 */ /* 0x000e240000000800 */
[----:B0-----:R-:W-:-:S04]  /*0e90*/  SHF.R.S32.HI R11, RZ, 0x1f, R10 ;  /* 0x0000001fff0b7819 */ /* 0x001fc8000001140a */
.L_x_1847:
[----:B------:R-:W-:Y:S05]  /*0ea0*/  BRX R10 -0xeb0                                                           (*"BRANCH_TARGETS .L_x_1848,.L_x_1849,.L_x_1850,.L_x_1100"*) ;  /* 0xfffffff00a547949 */ /* 0x000fea000383ffff */
.L_x_1850:
[----:B-----5:R-:W-:Y:S01]  /*0eb0*/  FMNMX R18, R20, R23, PT ;  /* 0x0000001714127209 */ /* 0x020fe20003800000 */
[----:B------:R-:W-:Y:S06]  /*0ec0*/  BRA `(.L_x_1100) ;  /* 0x0000000800647947 */ /* 0x000fec0003800000 */
.L_x_1848:
        /* <DEDUP_REMOVED lines=8> */
[----:B------:R-:W-:Y:S01]  /*0f50*/  FSETP.GEU.AND P1, PT, |R20|, 1.175494350822287508e-38, PT ;  /* 0x008000001400780b */ /* 0x000fe20003f2e200 */
[----:B------:R-:W-:Y:S03]  /*0f60*/  BSSY.RECONVERGENT B3, `(.L_x_1115) ;  /* 0x0000018000037945 */ /* 0x000fe60003800200 */
[----:B------:R-:W-:Y:S02]  /*0f70*/  FSEL R11, R11, |R20|, !P1 ;  /* 0x400000140b0b7208 */ /* 0x000fe40004800000 */
[----:B------:R-:W-:-:S04]  /*0f80*/  FSEL R0, R0, |R23|, !P1 ;  /* 0x4000001700007208 */ /* 0x000fc80004800000 */
[----:B------:R-:W0:Y:S02]  /*0f90*/  MUFU.RCP R11, R11 ;  /* 0x0000000b000b7308 */ /* 0x000e240000001000 */
[----:B0-----:R-:W-:Y:S01]  /*0fa0*/  FMUL R10, R11, R0 ;  /* 0x000000000b0a7220 */ /* 0x001fe20000400000 */
[----:B------:R-:W-:-:S05]  /*0fb0*/  FADD R0, |R20|, -RZ ;  /* 0x800000ff14007221 */ /* 0x000fca0000000200 */
        /* <DEDUP_REMOVED lines=16> */
[----:B------:R-:W-:-:S04]  /*10c0*/  @P2 FADD R0, R0, 1 ;  /* 0x3f80000000002421 */ /* 0x000fc80000000000 */
[----:B------:R-:W-:-:S07]  /*10d0*/  @P1 IMAD.MOV.U32 R10, RZ, RZ, R0 ;  /* 0x000000ffff0a1224 */ /* 0x000fce00078e0000 */
.L_x_1116:
[----:B------:R-:W-:Y:S05]  /*10e0*/  BSYNC.RECONVERGENT B3 ;  /* 0x0000000000037941 */ /* 0x000fea0003800200 */
.L_x_1115:
[----:B------:R-:W-:Y:S01]  /*10f0*/  FFMA R10, -|R20|, R10, |R23| ;  /* 0x0000000a140a7223 */ /* 0x000fe20000000717 */
[----:B------:R-:W-:Y:S06]  /*1100*/  BRA `(.L_x_1113) ;  /* 0x0000000000787947 */ /* 0x000fec0003800000 */
.L_x_1114:
[----:B------:R-:W-:Y:S01]  /*1110*/  LOP3.LUT R11, R10, 0xff800000, RZ, 0xc0, !PT ;  /* 0xff8000000a0b7812 */ /* 0x000fe200078ec0ff */
[----:B------:R-:W-:Y:S01]  /*1120*/  BSSY.RECONVERGENT B3, `(.L_x_1117) ;  /* 0x000001a000037945 */ /* 0x000fe20003800200 */
[----:B------:R-:W-:Y:S01]  /*1130*/  FSETP.GT.AND P3, PT, |R20|, RZ, PT ;  /* 0x000000ff1400720b */ /* 0x000fe20003f64200 */
[----:B------:R-:W-:Y:S01]  /*1140*/  IMAD.MOV.U32 R13, RZ, RZ, R17 ;  /* 0x000000ffff0d7224 */ /* 0x000fe200078e0011 */
[----:B------:R-:W-:Y:S02]  /*1150*/  IADD3 R0, PT, PT, R4, -R11, RZ ;  /* 0x8000000b04007210 */ /* 0x000fe40007ffe0ff */
[----:B------:R-:W-:Y:S02]  /*1160*/  ISETP.GT.U32.AND P2, PT, R8, 0x7f7fffff, PT ;  /* 0x7f7fffff0800780c */ /* 0x000fe40003f44070 */
        /* <DEDUP_REMOVED lines=8> */
.L_x_1119:
        /* <DEDUP_REMOVED lines=13> */
.L_x_1118:
[----:B------:R-:W-:Y:S05]  /*12c0*/  BSYNC.RECONVERGENT B3 ;  /* 0x0000000000037941 */ /* 0x000fea0003800200 */
.L_x_1117:
[----:B------:R-:W-:-:S04]  /*12d0*/  FMUL R11, R13, 1.1920928955078125e-07 ;  /* 0x340000000d0b7820 */ /* 0x000fc80000400000 */
[----:B0-----:R-:W-:-:S07]  /*12e0*/  FMUL R10, R0, R11 ;  /* 0x0000000b000a7220 */ /* 0x001fce0000400000 */
.L_x_1113:
[----:B------:R-:W-:Y:S05]  /*12f0*/  BSYNC.RECONVERGENT B2 ;  /* 0x0000000000027941 */ /* 0x000fea0003800200 */
.L_x_1112:
[C---:B------:R-:W-:Y:S02]  /*1300*/  FSETP.NAN.AND P1, PT, |R10|.reuse, |R10|, PT ;  /* 0x4000000a0a00720b */ /* 0x040fe40003f28200 */
[----:B------:R-:W-:-:S04]  /*1310*/  LOP3.LUT R23, R10, 0x80000000, R23, 0xb8, !PT ;  /* 0x800000000a177812 */ /* 0x000fc800078eb817 */
[----:B------:R-:W-:Y:S01]  /*1320*/  FSEL R18, R10, R23, P1 ;  /* 0x000000170a127208 */ /* 0x000fe20000800000 */
[----:B------:R-:W-:Y:S06]  /*1330*/  BRA `(.L_x_1100) ;  /* 0x0000000400487947 */ /* 0x000fec0003800000 */
.L_x_1849:
[----:B-----5:R-:W-:Y:S01]  /*1340*/  FMNMX R18, R20, R23, !PT ;  /* 0x0000001714127209 */ /* 0x020fe20007800000 */
[----:B------:R-:W-:Y:S06]  /*1350*/  BRA `(.L_x_1100) ;  /* 0x0000000400407947 */ /* 0x000fec0003800000 */
.L_x_1111:
[----:B------:R-:W-:-:S05]  /*1360*/  IMAD.MOV.U32 R11, RZ, RZ, -0x9 ;  /* 0xfffffff7ff0b7424 */ /* 0x000fca00078e00ff */
[----:B------:R-:W-:-:S05]  /*1370*/  VIADDMNMX.U32 R0, R12, R11, 0x3, PT ;  /* 0x000000030c007446 */ /* 0x000fca000380000b */
[----:B------:R-:W-:-:S04]  /*1380*/  IMAD.SHL.U32 R0, R0, 0x4, RZ ;  /* 0x0000000400007824 */ /* 0x000fc800078e00ff */
[----:B------:R-:W0:Y:S02]  /*1390*/  LDC R10, c[0x2][R0+0x30] ;  /* 0x00800c00000a7b82 */ /* 0x000e240000000800 */
[----:B0-----:R-:W-:-:S04]  /*13a0*/  SHF.R.S32.HI R11, RZ, 0x1f, R10 ;  /* 0x0000001fff0b7819 */ /* 0x001fc8000001140a */
.L_x_1852:
[----:B------:R-:W-:Y:S05]  /*13b0*/  BRX R10 -0x13c0                                                          (*"BRANCH_TARGETS .L_x_1853,.L_x_1854,.L_x_1855,.L_x_1100"*) ;  /* 0xffffffec0a107949 */ /* 0x000fea000383ffff */
.L_x_1855:
[----:B-----5:R-:W-:Y:S01]  /*13c0*/  LOP3.LUT R18, R23, 0x80000000, R20, 0xb8, !PT ;  /* 0x8000000017127812 */ /* 0x020fe200078eb814 */
[----:B------:R-:W-:Y:S06]  /*13d0*/  BRA `(.L_x_1100) ;  /* 0x0000000400207947 */ /* 0x000fec0003800000 */
.L_x_1853:
[CC--:B-----5:R-:W-:Y:S01]  /*13e0*/  FSETP.GEU.AND P1, PT, |R20|.reuse, |R23|.reuse, PT ;  /* 0x400000171400720b */ /* 0x0e0fe20003f2e200 */
[----:B------:R-:W-:Y:S03]  /*13f0*/  BSSY.RECONVERGENT B4, `(.L_x_1120) ;  /* 0x000000e000047945 */ /* 0x000fe60003800200 */
        /* <DEDUP_REMOVED lines=12> */
[----:B------:R-:W-:Y:S05]  /*14c0*/  CALL.REL.NOINC `($__internal_23_$__cuda_sm3x_div_rn_noftz_f32_slowpath) ;  /* 0x0000004800407944 */ /* 0x000fea0003c00000 */
.L_x_1121:
[----:B------:R-:W-:Y:S05]  /*14d0*/  BSYNC.RECONVERGENT B4 ;  /* 0x0000000000047941 */ /* 0x000fea0003800200 */
.L_x_1120:
[----:B------:R-:W-:Y:S02]  /*14e0*/  HFMA2 R11, -RZ, RZ, 0.89990234375, 10328 ;  /* 0x3b33710bff0b7431 */ /* 0x000fe400000001ff */
[----:B------:R-:W-:Y:S01]  /*14f0*/  FMUL R10, R0, R0 ;  /* 0x00000000000a7220 */ /* 0x000fe20000400000 */
[----:B------:R-:W-:-:S03]  /*1500*/  ISETP.GE.AND P2, PT, R20, RZ, PT ;  /* 0x000000ff1400720c */ /* 0x000fc60003f46270 */
[----:B------:R-:W-:-:S04]  /*1510*/  FFMA R11, R10, R11, -0.015681877732276916504 ;  /* 0xbc8077480a0b7423 */ /* 0x000fc8000000000b */
[----:B------:R-:W-:-:S04]  /*1520*/  FFMA R11, R10, R11, 0.042200751602649688721 ;  /* 0x3d2cdab20a0b7423 */ /* 0x000fc8000000000b */
[----:B------:R-:W-:-:S04]  /*1530*/  FFMA R11, R10, R11, -0.074792981147766113281 ;  /* 0xbd992d100a0b7423 */ /* 0x000fc8000000000b */
[C---:B------:R-:W-:Y:S02]  /*1540*/  FFMA R13, R10.reuse, R11, 0.10640415549278259277 ;  /* 0x3dd9ea6c0a0d7423 */ /* 0x040fe4000000000b */
[----:B------:R-:W0:Y:S02]  /*1550*/  LDC R11, c[0x0][0x388] ;  /* 0x0000e200ff0b7b82 */ /* 0x000e240000000800 */
[----:B------:R-:W-:-:S04]  /*1560*/  FFMA R13, R10, R13, -0.14207722246646881104 ;  /* 0xbe117cb10a0d7423 */ /* 0x000fc8000000000d */
[----:B------:R-:W-:-:S04]  /*1570*/  FFMA R13, R10, R13, 0.19993925094604492188 ;  /* 0x3e4cbce00a0d7423 */ /* 0x000fc8000000000d */
[----:B------:R-:W-:-:S04]  /*1580*/  FFMA R13, R10, R13, -0.33333197236061096191 ;  /* 0xbeaaaa7d0a0d7423 */ /* 0x000fc8000000000d */
[----:B------:R-:W-:Y:S01]  /*1590*/  FMUL R13, R10, R13 ;  /* 0x0000000d0a0d7220 */ /* 0x000fe20000400000 */
[----:B------:R-:W-:-:S03]  /*15a0*/  IMAD.MOV.U32 R10, RZ, RZ, 0x3f6ee581 ;  /* 0x3f6ee581ff0a7424 */ /* 0x000fc600078e00ff */
[----:B------:R-:W-:-:S04]  /*15b0*/  FFMA R13, R13, R0, R0 ;  /* 0x000000000d0d7223 */ /* 0x000fc80000000000 */
[C---:B------:R-:W-:Y:S01]  /*15c0*/  FFMA R0, R10.reuse, 1.6832555532455444336, -R13 ;  /* 0x3fd774eb0a007823 */ /* 0x040fe2000000080d */
[----:B------:R-:W-:Y:S02]  /*15d0*/  FSEL R10, R10, 1.8663789033889770508, !P1 ;  /* 0x3feee5810a0a7808 */ /* 0x000fe40004800000 */
[----:B0-----:R-:W-:Y:S02]  /*15e0*/  FSETP.NEU.AND P3, PT, |R20|, |R11|, PT ;  /* 0x4000000b1400720b */ /* 0x001fe40003f6d200 */
[-C--:B------:R-:W-:Y:S02]  /*15f0*/  FSEL R0, R0, R13.reuse, !P1 ;  /* 0x0000000d00007208 */ /* 0x080fe40004800000 */
[----:B------:R-:W-:Y:S02]  /*1600*/  FSEL R13, R13, -R13, !P1 ;  /* 0x8000000d0d0d7208 */ /* 0x000fe40004800000 */
[----:B------:R-:W-:Y:S01]  /*1610*/  FSETP.NEU.AND P1, PT, R18, RZ, PT ;  /* 0x000000ff1200720b */ /* 0x000fe20003f2d000 */
[----:B------:R-:W-:-:S02]  /*1620*/  FADD R18, |R20|, |R11| ;  /* 0x4000000b14127221 */ /* 0x000fc40000000200 */
[----:B------:R-:W-:Y:S01]  /*1630*/  @!P2 FFMA R0, R10, 1.6832555532455444336, R13 ;  /* 0x3fd774eb0a00a823 */ /* 0x000fe2000000000d */
[----:B------:R-:W-:-:S05]  /*1640*/  IMAD.MOV.U32 R10, RZ, RZ, 0x4016cbe4 ;  /* 0x4016cbe4ff0a7424 */ /* 0x000fca00078e00ff */
[----:B------:R-:W-:-:S04]  /*1650*/  @!P3 FSEL R0, R10, 0.78539818525314331055, !P2 ;  /* 0x3f490fdb0a00b808 */ /* 0x000fc80005000000 */
[----:B------:R-:W-:Y:S02]  /*1660*/  @!P1 FSEL R0, RZ, 3.1415927410125732422, P2 ;  /* 0x40490fdbff009808 */ /* 0x000fe40001000000 */
[----:B------:R-:W-:Y:S02]  /*1670*/  FSETP.NAN.AND P1, PT, R18, R18, PT ;  /* 0x000000121200720b */ /* 0x000fe40003f28000 */
[----:B------:R-:W-:-:S04]  /*1680*/  LOP3.LUT R11, R0, 0x80000000, R11, 0xb8, !PT ;  /* 0x80000000000b7812 */ /* 0x000fc800078eb80b */
[----:B------:R-:W-:Y:S01]  /*1690*/  FSEL R18, R18, R11, P1 ;  /* 0x0000000b12127208 */ /* 0x000fe20000800000 */
[----:B------:R-:W-:Y:S06]  /*16a0*/  BRA `(.L_x_1100) ;  /* 0x00000000006c7947 */ /* 0x000fec0003800000 */
.L_x_1854:
        /* <DEDUP_REMOVED lines=15> */
[----:B------:R-:W-:Y:S05]  /*17a0*/  CALL.REL.NOINC `($__internal_22_$__cuda_sm20_sqrt_rn_f32_slowpath) ;  /* 0x0000004400347944 */ /* 0x000fea0003c00000 */
[----:B------:R-:W-:Y:S05]  /*17b0*/  BRA `(.L_x_1124) ;  /* 0x0000000000107947 */ /* 0x000fea0003800000 */
.L_x_1123:
[----:B------:R-:W-:Y:S01]  /*17c0*/  FMUL.FTZ R13, R0, R11 ;  /* 0x0000000b000d7220 */ /* 0x000fe20000410000 */
[----:B------:R-:W-:-:S03]  /*17d0*/  FMUL.FTZ R11, R11, 0.5 ;  /* 0x3f0000000b0b7820 */ /* 0x000fc60000410000 */
[----:B------:R-:W-:-:S04]  /*17e0*/  FFMA R0, -R13, R13, R0 ;  /* 0x0000000d0d007223 */ /* 0x000fc80000000100 */
[----:B------:R-:W-:-:S07]  /*17f0*/  FFMA R13, R0, R11, R13 ;  /* 0x0000000b000d7223 */ /* 0x000fce000000000d */
.L_x_1124:
[----:B------:R-:W-:Y:S05]  /*1800*/  BSYNC.RECONVERGENT B2 ;  /* 0x0000000000027941 */ /* 0x000fea0003800200 */
.L_x_1122:
[C---:B------:R-:W-:Y:S02]  /*1810*/  FSETP.NEU.AND P1, PT, R20.reuse, RZ, PT ;  /* 0x000000ff1400720b */ /* 0x040fe40003f2d000 */
[----:B------:R-:W-:Y:S02]  /*1820*/  LOP3.LUT R0, R19, 0x800000, RZ, 0xfc, !PT ;  /* 0x0080000013007812 */ /* 0x000fe400078efcff */
[----:B------:R-:W-:-:S09]  /*1830*/  FSETP.NEU.AND P2, PT, R20, +INF , PT ;  /* 0x7f8000001400780b */ /* 0x000fd20003f4d000 */
[----:B------:R-:W-:-:S05]  /*1840*/  @P1 FMUL R18, R0, R13 ;  /* 0x0000000d00121220 */ /* 0x000fca0000400000 */
[----:B------:R-:W-:-:S07]  /*1850*/  FSEL R18, R18, +INF , P2 ;  /* 0x7f80000012127808 */ /* 0x000fce0001000000 */
.L_x_1100:
[----:B------:R-:W-:Y:S05]  /*1860*/  BSYNC.RECONVERGENT B0 ;  /* 0x0000000000007941 */ /* 0x000fea0003800200 */
.L_x_1097:
[----:B------:R-:W0:Y:S02]  /*1870*/  LDCU.64 UR6, c[0x0][0x380] ;  /* 0x00007000ff0677ac */ /* 0x000e240008000a00 */
[----:B0-----:R-:W-:-:S04]  /*1880*/  IADD3 R22, P1, PT, R22, UR6, RZ ;  /* 0x0000000616167c10 */ /* 0x001fc8000ff3e0ff */
[----:B------:R-:W-:-:S05]  /*1890*/  IADD3.X R23, PT, PT, R21, UR7, RZ, P1, !PT ;  /* 0x0000000715177c10 */ /* 0x000fca0008ffe4ff */
[----:B------:R0:W-:Y:S04]  /*18a0*/  STG.E desc[UR4][R22.64], R18 ;  /* 0x0000001216007986 */ /* 0x0001e8000c101904 */
.L_x_1096:
[----:B------:R-:W-:Y:S05]  /*18b0*/  BSYNC.RECONVERGENT B1 ;  /* 0x0000000000017941 */ /* 0x000fea0003800200 */
.L_x_1095:
[----:B------:R-:W1:Y:S01]  /*18c0*/  LDCU.64 UR6, c[0x0][0x398] ;  /* 0x00007300ff0677ac */ /* 0x000e620008000a00 */
[----:B-----5:R-:W-:Y:S01]  /*18d0*/  IADD3 R20, P1, PT, R14, R9, RZ ;  /* 0x000000090e147210 */ /* 0x020fe20007f3e0ff */
[----:B------:R-:W-:Y:S03]  /*18e0*/  BSSY.RECONVERGENT B1, `(.L_x_1125) ;  /* 0x0000169000017945 */ /* 0x000fe60003800200 */
[----:B------:R-:W-:Y:S02]  /*18f0*/  IADD3.X R15, PT, PT, RZ, R15, RZ, P1, !PT ;  /* 0x0000000fff0f7210 */ /* 0x000fe40000ffe4ff */
        /* <DEDUP_REMOVED lines=18> */
.L_x_1857:
[----:B------:R-:W-:Y:S05]  /*1a20*/  BRX R10 -0x1a30                                                          (*"BRANCH_TARGETS .L_x_1858,.L_x_1859,.L_x_1860,.L_x_1130"*) ;  /* 0xffffffe40a747949 */ /* 0x000fea000383ffff */
.L_x_1860:
[----:B------:R-:W0:Y:S02]  /*1a30*/  LDCU UR6, c[0x0][0x388] ;  /* 0x00007100ff0677ac */ /* 0x000e240008000800 */
[----:B0----5:R-:W-:Y:S01]  /*1a40*/  FMUL R14, R18, UR6 ;  /* 0x00000006120e7c20 */ /* 0x021fe20008400000 */
[----:B------:R-:W-:Y:S06]  /*1a50*/  BRA `(.L_x_1130) ;  /* 0x0000001400307947 */ /* 0x000fec0003800000 */
.L_x_1859:
[----:B------:R-:W0:Y:S02]  /*1a60*/  LDCU UR6, c[0x0][0x388] ;  /* 0x00007100ff0677ac */ /* 0x000e240008000800 */
[----:B0----5:R-:W-:Y:S01]  /*1a70*/  FADD R14, -R18, UR6 ;  /* 0x00000006120e7e21 */ /* 0x021fe20008000100 */
[----:B------:R-:W-:Y:S06]  /*1a80*/  BRA `(.L_x_1130) ;  /* 0x0000001400247947 */ /* 0x000fec0003800000 */
.L_x_1858:
[----:B------:R-:W0:Y:S02]  /*1a90*/  LDCU UR6, c[0x0][0x388] ;  /* 0x00007100ff0677ac */ /* 0x000e240008000800 */
[----:B0----5:R-:W-:Y:S01]  /*1aa0*/  FADD R14, R18, UR6 ;  /* 0x00000006120e7e21 */ /* 0x021fe20008000000 */
[----:B------:R-:W-:Y:S06]  /*1ab0*/  BRA `(.L_x_1130) ;  /* 0x0000001400187947 */ /* 0x000fec0003800000 */
.L_x_1129:
[----:B------:R-:W-:-:S05]  /*1ac0*/  IMAD.MOV.U32 R11, RZ, RZ, -0x3 ;  /* 0xfffffffdff0b7424 */ /* 0x000fca00078e00ff */
[----:B------:R-:W-:-:S04]  /*1ad0*/  VIADDMNMX.U32 R11, R12, R11, 0x3, PT ;  /* 0x000000030c0b7446 */ /* 0x000fc8000380000b */
[----:B------:R-:W-:-:S04]  /*1ae0*/  SHF.L.U32 R0, R11, 0x2, RZ ;  /* 0x000000020b007819 */ /* 0x000fc800000006ff */
[----:B------:R-:W0:Y:S02]  /*1af0*/  LDC R10, c[0x2][R0+0x50] ;  /* 0x00801400000a7b82 */ /* 0x000e240000000800 */
[----:B0-----:R-:W-:-:S04]  /*1b00*/  SHF.R.S32.HI R11, RZ, 0x1f, R10 ;  /* 0x0000001fff0b7819 */ /* 0x001fc8000001140a */
.L_x_1862:
[----:B------:R-:W-:Y:S05]  /*1b10*/  BRX R10 -0x1b20                                                          (*"BRANCH_TARGETS .L_x_1863,.L_x_1864,.L_x_1865,.L_x_1130"*) ;  /* 0xffffffe40a387949 */ /* 0x000fea000383ffff */
.L_x_1865:
[----:B------:R-:W0:Y:S01]  /*1b20*/  LDC R11, c[0x0][0x388] ;  /* 0x0000e200ff0b7b82 */ /* 0x000e220000000800 */
[----:B------:R-:W-:Y:S01]  /*1b30*/  BSSY.RECONVERGENT B2, `(.L_x_1131) ;  /* 0x0000044000027945 */ /* 0x000fe20003800200 */
[----:B0----5:R-:W-:Y:S01]  /*1b40*/  FSETP.GT.AND P1, PT, |R18|, |R11|, PT ;  /* 0x4000000b1200720b */ /* 0x021fe20003f24200 */
[----:B------:R-:W-:-:S04]  /*1b50*/  FADD R8, |R11|, -RZ ;  /* 0x800000ff0b087221 */ /* 0x000fc80000000200 */
[----:B------:R-:W-:-:S08]  /*1b60*/  IMAD.MOV.U32 R0, RZ, RZ, R8 ;  /* 0x000000ffff007224 */ /* 0x000fd000078e0008 */
[----:B------:R-:W-:Y:S05]  /*1b70*/  @P1 BRA `(.L_x_1132) ;  /* 0x0000000000fc1947 */ /* 0x000fea0003800000 */
[----:B------:R-:W-:-:S05]  /*1b80*/  FMUL R10, |R18|, 8388608 ;  /* 0x4b000000120a7820 */ /* 0x000fca0000400200 */
[----:B------:R-:W-:-:S13]  /*1b90*/  FSETP.GE.AND P1, PT, R10, |R11|, PT ;  /* 0x4000000b0a00720b */ /* 0x000fda0003f26000 */
[----:B------:R-:W-:Y:S05]  /*1ba0*/  @!P1 BRA `(.L_x_1133) ;  /* 0x0000000000789947 */ /* 0x000fea0003800000 */
[C---:B------:R-:W-:Y:S01]  /*1bb0*/  FMUL R13, |R18|.reuse, 16777216 ;  /* 0x4b800000120d7820 */ /* 0x040fe20000400200 */
[C---:B------:R-:W-:Y:S01]  /*1bc0*/  FSETP.GEU.AND P1, PT, |R18|.reuse, 1.175494350822287508e-38, PT ;  /* 0x008000001200780b */ /* 0x040fe20003f2e200 */
[----:B------:R-:W-:Y:S01]  /*1bd0*/  FMUL R0, |R11|, 16777216 ;  /* 0x4b8000000b007820 */ /* 0x000fe20000400200 */
[----:B------:R-:W-:Y:S01]  /*1be0*/  FADD R10, |R18|, -RZ ;  /* 0x800000ff120a7221 */ /* 0x000fe20000000200 */
[----:B------:R-:W-:Y:S01]  /*1bf0*/  BSSY.RECONVERGENT B3, `(.L_x_1134) ;  /* 0x0000017000037945 */ /* 0x000fe20003800200 */
        /* <DEDUP_REMOVED lines=19> */
.L_x_1136:
[----:B------:R-:W-:Y:S01]  /*1d30*/  FSETP.GEU.AND P1, PT, R19, -|R18|, PT ;  /* 0xc00000121300720b */ /* 0x000fe20003f2e000 */
[----:B------:R-:W-:-:S12]  /*1d40*/  FADD R0, R0, -1 ;  /* 0xbf80000000007421 */ /* 0x000fd80000000000 */
[----:B------:R-:W-:-:S07]  /*1d50*/  @!P1 FADD R0, R0, -1 ;  /* 0xbf80000000009421 */ /* 0x000fce0000000000 */
.L_x_1135:
[----:B------:R-:W-:Y:S05]  /*1d60*/  BSYNC.RECONVERGENT B3 ;  /* 0x0000000000037941 */ /* 0x000fea0003800200 */
.L_x_1134:
[----:B------:R-:W-:Y:S01]  /*1d70*/  FFMA R0, -|R18|, R0, |R11| ;  /* 0x0000000012007223 */ /* 0x000fe2000000070b */
[----:B------:R-:W-:Y:S06]  /*1d80*/  BRA `(.L_x_1132) ;  /* 0x0000000000787947 */ /* 0x000fec0003800000 */
.L_x_1133:
[----:B------:R-:W-:Y:S01]  /*1d90*/  LOP3.LUT R13, R10, 0xff800000, RZ, 0xc0, !PT ;  /* 0xff8000000a0d7812 */ /* 0x000fe200078ec0ff */
[----:B------:R-:W-:Y:S01]  /*1da0*/  BSSY.RECONVERGENT B3, `(.L_x_1137) ;  /* 0x000001a000037945 */ /* 0x000fe20003800200 */
[----:B------:R-:W-:Y:S02]  /*1db0*/  FSETP.GT.AND P2, PT, |R18|, RZ, PT ;  /* 0x000000ff1200720b */ /* 0x000fe40003f44200 */
[----:B------:R-:W-:Y:S01]  /*1dc0*/  ISETP.GT.U32.AND P3, PT, R8, 0x7f7fffff, PT ;  /* 0x7f7fffff0800780c */ /* 0x000fe20003f64070 */
[----:B------:R-:W-:-:S05]  /*1dd0*/  IMAD.IADD R0, R4, 0x1, -R13 ;  /* 0x0000000104007824 */ /* 0x000fca00078e0a0d */
[----:B------:R-:W-:Y:S02]  /*1de0*/  LOP3.LUT P1, R12, R0, 0xff800000, RZ, 0xc0, !PT ;  /* 0xff800000000c7812 */ /* 0x000fe4000782c0ff */
[----:B------:R-:W-:Y:S01]  /*1df0*/  FSEL R0, R13, +QNAN , P2 ;  /* 0x7fffffff0d007808 */ /* 0x000fe20001000000 */
[----:B------:R-:W-:-:S03]  /*1e00*/  IMAD.MOV.U32 R13, RZ, RZ, R17 ;  /* 0x000000ffff0d7224 */ /* 0x000fc600078e0011 */
[----:B------:R-:W-:-:S07]  /*1e10*/  FSEL R0, R0, +QNAN , !P3 ;  /* 0x7fffffff00007808 */ /* 0x000fce0005800000 */
[----:B------:R-:W-:Y:S05]  /*1e20*/  @!P1 BRA `(.L_x_1138) ;  /* 0x0000000000449947 */ /* 0x000fea0003800000 */
[----:B------:R-:W-:Y:S02]  /*1e30*/  LOP3.LUT R10, R10, 0x7fffff, RZ, 0xc0, !PT ;  /* 0x007fffff0a0a7812 */ /* 0x000fe400078ec0ff */
[----:B------:R-:W-:Y:S02]  /*1e40*/  MOV R13, R17 ;  /* 0x00000011000d7202 */ /* 0x000fe40000000f00 */
[----:B------:R-:W-:-:S04]  /*1e50*/  LOP3.LUT R10, R10, 0x3f800000, RZ, 0xfc, !PT ;  /* 0x3f8000000a0a7812 */ /* 0x000fc800078efcff */
[----:B------:R0:W1:Y:S03]  /*1e60*/  MUFU.RCP R14, R10 ;  /* 0x0000000a000e7308 */ /* 0x0000660000001000 */
.L_x_1139:
        /* <DEDUP_REMOVED lines=13> */
.L_x_1138:
[----:B------:R-:W-:Y:S05]  /*1f40*/  BSYNC.RECONVERGENT B3 ;  /* 0x0000000000037941 */ /* 0x000fea0003800200 */
.L_x_1137:
[----:B------:R-:W-:-:S04]  /*1f50*/  FMUL R13, R13, 1.1920928955078125e-07 ;  /* 0x340000000d0d7820 */ /* 0x000fc80000400000 */
[----:B------:R-:W-:-:S07]  /*1f60*/  FMUL R0, R0, R13 ;  /* 0x0000000d00007220 */ /* 0x000fce0000400000 */
.L_x_1132:
[----:B------:R-:W-:Y:S05]  /*1f70*/  BSYNC.RECONVERGENT B2 ;  /* 0x0000000000027941 */ /* 0x000fea0003800200 */
.L_x_1131:
[C---:B------:R-:W-:Y:S02]  /*1f80*/  FSETP.NAN.AND P1, PT, |R0|.reuse, |R0|, PT ;  /* 0x400000000000720b */ /* 0x040fe40003f28200 */
[----:B------:R-:W-:-:S04]  /*1f90*/  LOP3.LUT R11, R0, 0x80000000, R11, 0xb8, !PT ;  /* 0x80000000000b7812 */ /* 0x000fc800078eb80b */
[----:B------:R-:W-:Y:S01]  /*1fa0*/  FSEL R14, R0, R11, P1 ;  /* 0x0000000b000e7208 */ /* 0x000fe20000800000 */
[----:B------:R-:W-:Y:S06]  /*1fb0*/  BRA `(.L_x_1130) ;  /* 0x0000000c00d87947 */ /* 0x000fec0003800000 */
.L_x_1864:
        /* <DEDUP_REMOVED lines=14> */
[----:B------:R-:W-:-:S04]  /*20a0*/  FFMA R11, R10, R19, 0.0013391353422775864601 ;  /* 0x3aaf85ed0a0b7423 */ /* 0x000fc80000000013 */
[C---:B------:R-:W-:Y:S02]  /*20b0*/  FFMA R19, R10.reuse, R11, 0.0096188392490148544312 ;  /* 0x3c1d98560a137423 */ /* 0x040fe4000000000b */
[----:B------:R-:W0:Y:S02]  /*20c0*/  LDC R11, c[0x0][0x388] ;  /* 0x0000e200ff0b7b82 */ /* 0x000e240000000800 */
[----:B------:R-:W-:-:S04]  /*20d0*/  FFMA R19, R10, R19, 0.055503588169813156128 ;  /* 0x3d6357bb0a137423 */ /* 0x000fc80000000013 */
[----:B------:R-:W-:-:S04]  /*20e0*/  FFMA R19, R10, R19, 0.24022644758224487305 ;  /* 0x3e75fdec0a137423 */ /* 0x000fc80000000013 */
[----:B------:R-:W-:-:S04]  /*20f0*/  FFMA R19, R10, R19, 0.69314718246459960938 ;  /* 0x3f3172180a137423 */ /* 0x000fc80000000013 */
[----:B------:R-:W-:Y:S01]  /*2100*/  FFMA R19, R10, R19, 1 ;  /* 0x3f8000000a137423 */ /* 0x000fe20000000013 */
[----:B------:R-:W-:Y:S01]  /*2110*/  IADD3 R10, PT, PT, R13, 0x7f000000, RZ ;  /* 0x7f0000000d0a7810 */ /* 0x000fe20007ffe0ff */
[----:B-1----:R-:W-:-:S04]  /*2120*/  IMAD R13, R12, 0x800000, -R13 ;  /* 0x008000000c0d7824 */ /* 0x002fc800078e0a0d */
[----:B------:R-:W-:Y:S01]  /*2130*/  FMUL R10, R19, R10 ;  /* 0x0000000a130a7220 */ /* 0x000fe20000400000 */
[----:B0-----:R-:W-:-:S03]  /*2140*/  FSETP.EQ.OR P1, PT, R11, 1, !P1 ;  /* 0x3f8000000b00780b */ /* 0x001fc60004f22400 */
[----:B------:R-:W-:Y:S01]  /*2150*/  FMUL R10, R10, R13 ;  /* 0x0000000d0a0a7220 */ /* 0x000fe20000400000 */
[----:B------:R-:W-:-:S09]  /*2160*/  @P2 FSEL R10, RZ, +INF , !P3 ;  /* 0x7f800000ff0a2808 */ /* 0x000fd20005800000 */
[----:B------:R-:W-:Y:S05]  /*2170*/  @P1 BRA `(.L_x_1130) ;  /* 0x0000000c00681947 */ /* 0x000fea0003800000 */
[----:B------:R-:W-:-:S04]  /*2180*/  FSETP.NAN.AND P1, PT, |R18|, |R18|, PT ;  /* 0x400000121200720b */ /* 0x000fc80003f28200 */
[----:B------:R-:W-:-:S13]  /*2190*/  FSETP.NAN.OR P1, PT, |R11|, |R11|, P1 ;  /* 0x4000000b0b00720b */ /* 0x000fda0000f28600 */
[----:B------:R-:W-:Y:S05]  /*21a0*/  @P1 BRA `(.L_x_1140) ;  /* 0x0000000000541947 */ /* 0x000fea0003800000 */
[----:B------:R-:W-:-:S06]  /*21b0*/  FMUL R0, R18, 0.5 ;  /* 0x3f00000012007820 */ /* 0x000fcc0000400000 */
[----:B------:R-:W0:Y:S02]  /*21c0*/  FRND.TRUNC R0, R0 ;  /* 0x0000000000007307 */ /* 0x000e24000020d000 */
[----:B0-----:R-:W-:-:S04]  /*21d0*/  FADD R13, R0, R0 ;  /* 0x00000000000d7221 */ /* 0x001fc80000000000 */
[----:B------:R-:W-:Y:S01]  /*21e0*/  FADD R13, R18, -R13 ;  /* 0x8000000d120d7221 */ /* 0x000fe20000000000 */
        /* <DEDUP_REMOVED lines=12> */
.L_x_1141:
[----:B------:R-:W-:Y:S02]  /*22b0*/  FSETP.NEU.AND P2, PT, |R13|, 1, PT ;  /* 0x3f8000000d00780b */ /* 0x000fe40003f4d200 */
[----:B------:R-:W-:-:S04]  /*22c0*/  FSETP.GEU.AND P1, PT, R18, RZ, PT ;  /* 0x000000ff1200720b */ /* 0x000fc80003f2e000 */
[----:B------:R-:W-:-:S07]  /*22d0*/  SEL R14, R3, R6, !P1 ;  /* 0x00000006030e7207 */ /* 0x000fce0004800000 */
[----:B------:R-:W-:Y:S01]  /*22e0*/  @P2 LOP3.LUT R14, R14, 0x7fffffff, RZ, 0xc0, !PT ;  /* 0x7fffffff0e0e2812 */ /* 0x000fe200078ec0ff */
[----:B------:R-:W-:Y:S06]  /*22f0*/  BRA `(.L_x_1130) ;  /* 0x0000000c00087947 */ /* 0x000fec0003800000 */
.L_x_1140:
[----:B------:R-:W-:Y:S01]  /*2300*/  FADD R14, R18, R11 ;  /* 0x0000000b120e7221 */ /* 0x000fe20000000000 */
[----:B------:R-:W-:Y:S06]  /*2310*/  BRA `(.L_x_1130) ;  /* 0x0000000c00007947 */ /* 0x000fec0003800000 */
.L_x_1863:
[----:B------:R-:W0:Y:S01]  /*2320*/  LDCU UR6, c[0x0][0x388] ;  /* 0x00007100ff0677ac */ /* 0x000e220008000800 */
[----:B-----5:R-:W1:Y:S01]  /*2330*/  MUFU.RCP R11, R18 ;  /* 0x00000012000b7308 */ /* 0x020e620000001000 */
[----:B------:R-:W-:Y:S01]  /*2340*/  BSSY.RECONVERGENT B4, `(.L_x_1142) ;  /* 0x000000e000047945 */ /* 0x000fe20003800200 */
[----:B0-----:R-:W-:Y:S02]  /*2350*/  IMAD.U32 R13, RZ, RZ, UR6 ;  /* 0x00000006ff0d7e24 */ /* 0x001fe4000f8e00ff */
[----:B-1----:R-:W-:-:S04]  /*2360*/  FFMA R0, -R18, R11, 1 ;  /* 0x3f80000012007423 */ /* 0x002fc8000000010b */
[----:B------:R-:W0:Y:S01]  /*2370*/  FCHK P1, R13, R18 ;  /* 0x000000120d007302 */ /* 0x000e220000020000 */
[----:B------:R-:W-:-:S04]  /*2380*/  FFMA R0, R11, R0, R11 ;  /* 0x000000000b007223 */ /* 0x000fc8000000000b */
[----:B------:R-:W-:-:S04]  /*2390*/  FFMA R11, R0, UR6, RZ ;  /* 0x00000006000b7c23 */ /* 0x000fc800080000ff */
[----:B------:R-:W-:-:S04]  /*23a0*/  FFMA R10, -R18, R11, UR6 ;  /* 0x00000006120a7e23 */ /* 0x000fc8000800010b */
[----:B------:R-:W-:Y:S01]  /*23b0*/  FFMA R0, R0, R10, R11 ;  /* 0x0000000a00007223 */ /* 0x000fe2000000000b */
[----:B0-----:R-:W-:Y:S06]  /*23c0*/  @!P1 BRA `(.L_x_1143) ;  /* 0x0000000000149947 */ /* 0x001fec0003800000 */
[----:B------:R-:W0:Y:S01]  /*23d0*/  LDCU UR6, c[0x0][0x388] ;  /* 0x00007100ff0677ac */ /* 0x000e220008000800 */
[----:B------:R-:W-:Y:S02]  /*23e0*/  MOV R24, R18 ;  /* 0x0000001200187202 */ /* 0x000fe40000000f00 */
[----:B------:R-:W-:Y:S01]  /*23f0*/  MOV R10, 0x2420 ;  /* 0x00002420000a7802 */ /* 0x000fe20000000f00 */
[----:B0-----:R-:W-:-:S07]  /*2400*/  IMAD.U32 R23, RZ, RZ, UR6 ;  /* 0x00000006ff177e24 */ /* 0x001fce000f8e00ff */
[----:B------:R-:W-:Y:S05]  /*2410*/  CALL.REL.NOINC `($__internal_23_$__cuda_sm3x_div_rn_noftz_f32_slowpath) ;  /* 0x00000038006c7944 */ /* 0x000fea0003c00000 */
.L_x_1143:
[----:B------:R-:W-:Y:S05]  /*2420*/  BSYNC.RECONVERGENT B4 ;  /* 0x0000000000047941 */ /* 0x000fea0003800200 */
.L_x_1142:
[----:B------:R-:W-:Y:S01]  /*2430*/  IMAD.MOV.U32 R14, RZ, RZ, R0 ;  /* 0x000000ffff0e7224 */ /* 0x000fe200078e0000 */
[----:B------:R-:W-:Y:S06]  /*2440*/  BRA `(.L_x_1130) ;  /* 0x0000000800b47947 */ /* 0x000fec0003800000 */
.L_x_1128:
[----:B------:R-:W-:-:S13]  /*2450*/  ISETP.GT.AND P1, PT, R12, 0x8, PT ;  /* 0x000000080c00780c */ /* 0x000fda0003f24270 */
[----:B------:R-:W-:Y:S05]  /*2460*/  @P1 BRA `(.L_x_1144) ;  /* 0x00000004005c1947 */ /* 0x000fea0003800000 */
[----:B------:R-:W-:-:S05]  /*2470*/  VIADD R12, R12, 0xfffffffa ;  /* 0xfffffffa0c0c7836 */ /* 0x000fca0000000000 */
[----:B------:R-:W-:-:S04]  /*2480*/  VIMNMX.U32 R12, PT, PT, R12, 0x3, PT ;  /* 0x000000030c0c7848 */ /* 0x000fc80003fe0000 */
[----:B------:R-:W-:-:S04]  /*2490*/  SHF.L.U32 R12, R12, 0x2, RZ ;  /* 0x000000020c0c7819 */ /* 0x000fc800000006ff */
[----:B------:R-:W0:Y:S02]  /*24a0*/  LDC R10, c[0x2][R12+0x60] ;  /* 0x008018000c0a7b82 */ /* 0x000e240000000800 */
[----:B0-----:R-:W-:-:S04]  /*24b0*/  SHF.R.S32.HI R11, RZ, 0x1f, R10 ;  /* 0x0000001fff0b7819 */ /* 0x001fc8000001140a */
.L_x_1867:
[----:B------:R-:W-:Y:S05]  /*24c0*/  BRX R10 -0x24d0                                                          (*"BRANCH_TARGETS .L_x_1868,.L_x_1869,.L_x_1870,.L_x_1130"*) ;  /* 0xffffffd80acc7949 */ /* 0x000fea000383ffff */
.L_x_1870:
[----:B------:R-:W0:Y:S02]  /*24d0*/  LDCU UR6, c[0x0][0x388] ;  /* 0x00007100ff0677ac */ /* 0x000e240008000800 */
[----:B0----5:R-:W-:Y:S01]  /*24e0*/  FMNMX R14, R18, UR6, PT ;  /* 0x00000006120e7c09 */ /* 0x021fe2000b800000 */
[----:B------:R-:W-:Y:S06]  /*24f0*/  BRA `(.L_x_1130) ;  /* 0x0000000800887947 */ /* 0x000fec0003800000 */
.L_x_1869:
[----:B------:R-:W0:Y:S02]  /*2500*/  LDCU UR6, c[0x0][0x388] ;  /* 0x00007100ff0677ac */ /* 0x000e240008000800 */
[----:B0----5:R-:W-:Y:S01]  /*2510*/  FMNMX R14, R18, UR6, !PT ;  /* 0x00000006120e7c09 */ /* 0x021fe2000f800000 */
[----:B------:R-:W-:Y:S06]  /*2520*/  BRA `(.L_x_1130) ;  /* 0x00000008007c7947 */ /* 0x000fec0003800000 */
.L_x_1868:
        /* <DEDUP_REMOVED lines=33> */
.L_x_1150:
[----:B------:R-:W-:Y:S01]  /*2740*/  FSETP.GEU.AND P1, PT, R19, -|R18|, PT ;  /* 0xc00000121300720b */ /* 0x000fe20003f2e000 */
[----:B------:R-:W-:-:S12]  /*2750*/  FADD R0, R0, -1 ;  /* 0xbf80000000007421 */ /* 0x000fd80000000000 */
[----:B------:R-:W-:-:S07]  /*2760*/  @!P1 FADD R0, R0, -1 ;  /* 0xbf80000000009421 */ /* 0x000fce0000000000 */
.L_x_1149:
[----:B------:R-:W-:Y:S05]  /*2770*/  BSYNC.RECONVERGENT B3 ;  /* 0x0000000000037941 */ /* 0x000fea0003800200 */
.L_x_1148:
[----:B------:R-:W-:Y:S01]  /*2780*/  FFMA R0, -|R18|, R0, |R11| ;  /* 0x0000000012007223 */ /* 0x000fe2000000070b */
[----:B------:R-:W-:Y:S06]  /*2790*/  BRA `(.L_x_1146) ;  /* 0x00000000007c7947 */ /* 0x000fec0003800000 */
.L_x_1147:
        /* <DEDUP_REMOVED lines=12> */
[----:B------:R-:W-:Y:S02]  /*2860*/  LOP3.LUT R16, R10, 0x3f800000, RZ, 0xfc, !PT ;  /* 0x3f8000000a107812 */ /* 0x000fe400078efcff */
[----:B------:R-:W-:Y:S02]  /*2870*/  MOV R10, R14 ;  /* 0x0000000e000a7202 */ /* 0x000fe40000000f00 */
[----:B------:R0:W1:Y:S05]  /*2880*/  MUFU.RCP R21, R16 ;  /* 0x0000001000157308 */ /* 0x00006a0000001000 */
.L_x_1153:
        /* <DEDUP_REMOVED lines=13> */
.L_x_1152:
[----:B------:R-:W-:Y:S05]  /*2960*/  BSYNC.RECONVERGENT B3 ;  /* 0x0000000000037941 */ /* 0x000fea0003800200 */
.L_x_1151:
[----:B------:R-:W-:-:S04]  /*2970*/  FMUL R13, R12, 1.1920928955078125e-07 ;  /* 0x340000000c0d7820 */ /* 0x000fc80000400000 */
[----:B------:R-:W-:-:S07]  /*2980*/  FMUL R0, R13, R0 ;  /* 0x000000000d007220 */ /* 0x000fce0000400000 */
.L_x_1146:
[----:B------:R-:W-:Y:S05]  /*2990*/  BSYNC.RECONVERGENT B2 ;  /* 0x0000000000027941 */ /* 0x000fea0003800200 */
.L_x_1145:
[C---:B------:R-:W-:Y:S02]  /*29a0*/  FSETP.NAN.AND P1, PT, |R0|.reuse, |R0|, PT ;  /* 0x400000000000720b */ /* 0x040fe40003f28200 */
[----:B------:R-:W-:-:S04]  /*29b0*/  LOP3.LUT R11, R0, 0x80000000, R11, 0xb8, !PT ;  /* 0x80000000000b7812 */ /* 0x000fc800078eb80b */
[----:B------:R-:W-:Y:S01]  /*29c0*/  FSEL R14, R0, R11, P1 ;  /* 0x0000000b000e7208 */ /* 0x000fe20000800000 */
[----:B------:R-:W-:Y:S06]  /*29d0*/  BRA `(.L_x_1130) ;  /* 0x0000000400507947 */ /* 0x000fec0003800000 */
.L_x_1144:
[----:B------:R-:W-:-:S04]  /*29e0*/  MOV R11, 0xfffffff7 ;  /* 0xfffffff7000b7802 */ /* 0x000fc80000000f00 */
[----:B------:R-:W-:-:S05]  /*29f0*/  VIADDMNMX.U32 R0, R12, R11, 0x2, PT ;  /* 0x000000020c007446 */ /* 0x000fca000380000b */
[----:B------:R-:W-:-:S04]  /*2a00*/  IMAD.SHL.U32 R0, R0, 0x4, RZ ;  /* 0x0000000400007824 */ /* 0x000fc800078e00ff */
[----:B------:R-:W0:Y:S02]  /*2a10*/  LDC R10, c[0x2][R0+0x70] ;  /* 0x00801c00000a7b82 */ /* 0x000e240000000800 */
[----:B0-----:R-:W-:-:S04]  /*2a20*/  SHF.R.S32.HI R11, RZ, 0x1f, R10 ;  /* 0x0000001fff0b7819 */ /* 0x001fc8000001140a */
.L_x_1872:
[----:B------:R-:W-:Y:S05]  /*2a30*/  BRX R10 -0x2a40                                                          (*"BRANCH_TARGETS .L_x_1873,.L_x_1874,.L_x_1875"*) ;  /* 0xffffffd40a707949 */ /* 0x000fea000383ffff */
.L_x_1875:
[----:B------:R-:W-:-:S13]  /*2a40*/  ISETP.NE.AND P1, PT, R12, 0xb, PT ;  /* 0x0000000b0c00780c */ /* 0x000fda0003f25270 */
[----:B------:R-:W-:Y:S05]  /*2a50*/  @P1 BRA `(.L_x_1130) ;  /* 0x0000000400301947 */ /* 0x000fea0003800000 */
[----:B------:R-:W0:Y:S02]  /*2a60*/  LDC R11, c[0x0][0x388] ;  /* 0x0000e200ff0b7b82 */ /* 0x000e240000000800 */
[----:B0----5:R-:W-:Y:S01]  /*2a70*/  LOP3.LUT R14, R11, 0x80000000, R18, 0xb8, !PT ;  /* 0x800000000b0e7812 */ /* 0x021fe200078eb812 */
[----:B------:R-:W-:Y:S06]  /*2a80*/  BRA `(.L_x_1130) ;  /* 0x0000000400247947 */ /* 0x000fec0003800000 */
.L_x_1874:
        /* <DEDUP_REMOVED lines=17> */
.L_x_1155:
[----:B------:R-:W-:Y:S01]  /*2ba0*/  FMUL.FTZ R13, R0, R11 ;  /* 0x0000000b000d7220 */ /* 0x000fe20000410000 */
[----:B------:R-:W-:-:S03]  /*2bb0*/  FMUL.FTZ R11, R11, 0.5 ;  /* 0x3f0000000b0b7820 */ /* 0x000fc60000410000 */
[----:B------:R-:W-:-:S04]  /*2bc0*/  FFMA R0, -R13, R13, R0 ;  /* 0x0000000d0d007223 */ /* 0x000fc80000000100 */
[----:B------:R-:W-:-:S07]  /*2bd0*/  FFMA R13, R0, R11, R13 ;  /* 0x0000000b000d7223 */ /* 0x000fce000000000d */
.L_x_1156:
[----:B------:R-:W-:Y:S05]  /*2be0*/  BSYNC.RECONVERGENT B2 ;  /* 0x0000000000027941 */ /* 0x000fea0003800200 */
.L_x_1154:
[C---:B------:R-:W-:Y:S02]  /*2bf0*/  FSETP.NEU.AND P1, PT, R19.reuse, RZ, PT ;  /* 0x000000ff1300720b */ /* 0x040fe40003f2d000 */
[----:B------:R-:W-:Y:S02]  /*2c00*/  LOP3.LUT R18, R18, 0x800000, RZ, 0xfc, !PT ;  /* 0x0080000012127812 */ /* 0x000fe400078efcff */
[----:B------:R-:W-:-:S09]  /*2c10*/  FSETP.NEU.AND P2, PT, R19, +INF , PT ;  /* 0x7f8000001300780b */ /* 0x000fd20003f4d000 */
[----:B------:R-:W-:-:S05]  /*2c20*/  @P1 FMUL R14, R18, R13 ;  /* 0x0000000d120e1220 */ /* 0x000fca0000400000 */
[----:B------:R-:W-:Y:S01]  /*2c30*/  FSEL R14, R14, +INF , P2 ;  /* 0x7f8000000e0e7808 */ /* 0x000fe20001000000 */
[----:B------:R-:W-:Y:S06]  /*2c40*/  BRA `(.L_x_1130) ;  /* 0x0000000000b47947 */ /* 0x000fec0003800000 */
.L_x_1873:
[----:B------:R-:W0:Y:S01]  /*2c50*/  LDCU UR6, c[0x0][0x388] ;  /* 0x00007100ff0677ac */ /* 0x000e220008000800 */
[----:B------:R-:W-:Y:S01]  /*2c60*/  BSSY.RECONVERGENT B4, `(.L_x_1157) ;  /* 0x000000f000047945 */ /* 0x000fe20003800200 */
[----:B0----5:R-:W-:-:S04]  /*2c70*/  FSETP.GEU.AND P1, PT, |R18|, |UR6|, PT ;  /* 0x4000000612007c0b */ /* 0x021fc8000bf2e200 */
        /* <DEDUP_REMOVED lines=13> */
.L_x_1158:
[----:B------:R-:W-:Y:S05]  /*2d50*/  BSYNC.RECONVERGENT B4 ;  /* 0x0000000000047941 */ /* 0x000fea0003800200 */
.L_x_1157:
        /* <DEDUP_REMOVED lines=27> */
[----:B------:R-:W-:-:S07]  /*2f10*/  FSEL R14, R14, R11, P1 ;  /* 0x0000000b0e0e7208 */ /* 0x000fce0000800000 */
.L_x_1130:
[----:B------:R-:W-:Y:S05]  /*2f20*/  BSYNC.RECONVERGENT B0 ;  /* 0x0000000000007941 */ /* 0x000fea0003800200 */
.L_x_1127:
[----:B------:R-:W0:Y:S02]  /*2f30*/  LDCU.64 UR6, c[0x0][0x380] ;  /* 0x00007000ff0677ac */ /* 0x000e240008000a00 */
[----:B0-----:R-:W-:-:S04]  /*2f40*/  LEA R10, P1, R20, UR6, 0x2 ;  /* 0x00000006140a7c11 */ /* 0x001fc8000f8210ff */
[----:B------:R-:W-:-:S05]  /*2f50*/  LEA.HI.X R11, R20, UR7, R15, 0x2, P1 ;  /* 0x00000007140b7c11 */ /* 0x000fca00088f140f */
[----:B------:R1:W-:Y:S04]  /*2f60*/  STG.E desc[UR4][R10.64], R14 ;  /* 0x0000000e0a007986 */ /* 0x0003e8000c101904 */
.L_x_1126:
[----:B------:R-:W-:Y:S05]  /*2f70*/  BSYNC.RECONVERGENT B1 ;  /* 0x0000000000017941 */ /* 0x000fea0003800200 */
.L_x_1125:
[----:B------:R-:W2:Y:S01]  /*2f80*/  LDCU.64 UR6, c[0x0][0x398] ;  /* 0x00007300ff0677ac */ /* 0x000ea20008000a00 */
[----:B------:R-:W-:Y:S01]  /*2f90*/  IADD3 R20, P1, PT, R9, R20, RZ ;  /* 0x0000001409147210 */ /* 0x000fe20007f3e0ff */
[----:B------:R-:W-:Y:S04]  /*2fa0*/  BSSY.RECONVERGENT B1, `(.L_x_1159) ;  /* 0x0000169000017945 */ /* 0x000fe80003800200 */
[----:B------:R-:W-:Y:S01]  /*2fb0*/  IMAD.X R15, RZ, RZ, R15, P1 ;  /* 0x000000ffff0f7224 */ /* 0x000fe200008e060f */
[----:B--2---:R-:W-:-:S04]  /*2fc0*/  ISETP.GE.U32.AND P1, PT, R20, UR6, PT ;  /* 0x0000000614007c0c */ /* 0x004fc8000bf26070 */
[----:B------:R-:W-:-:S13]  /*2fd0*/  ISETP.GE.U32.AND.EX P1, PT, R15, UR7, PT, P1 ;  /* 0x000000070f007c0c */ /* 0x000fda000bf26110 */
[----:B------:R-:W-:Y:S05]  /*2fe0*/  @P1 BRA `(.L_x_1160) ;  /* 0x0000001400901947 */ /* 0x000fea0003800000 */
[----:B------:R-:W0:Y:S01]  /*2ff0*/  LDCU.64 UR6, c[0x0][0x390] ;  /* 0x00007200ff0677ac */ /* 0x000e220008000a00 */
[----:B------:R-:W2:Y:S01]  /*3000*/  LDC R0, c[0x0][0x3a0] ;  /* 0x0000e800ff007b82 */ /* 0x000ea20000000800 */
[----:B0----5:R-:W-:-:S04]  /*3010*/  LEA R18, P1, R20, UR6, 0x2 ;  /* 0x0000000614127c11 */ /* 0x021fc8000f8210ff */
[----:B------:R-:W-:-:S05]  /*3020*/  LEA.HI.X R19, R20, UR7, R15, 0x2, P1 ;  /* 0x0000000714137c11 */ /* 0x000fca00088f140f */
[----:B------:R0:W5:Y:S01]  /*3030*/  LDG.E.CONSTANT R18, desc[UR4][R18.64] ;  /* 0x0000000412127981 */ /* 0x000162000c1e9900 */
[----:B--2---:R-:W-:Y:S01]  /*3040*/  ISETP.GT.AND P1, PT, R0, 0x5, PT ;  /* 0x000000050000780c */ /* 0x004fe20003f24270 */
[----:B------:R-:W-:Y:S01]  /*3050*/  BSSY.RECONVERGENT B0, `(.L_x_1161) ;  /* 0x0000159000007945 */ /* 0x000fe20003800200 */
[----:B-1----:R-:W-:-:S11]  /*3060*/  MOV R14, RZ ;  /* 0x000000ff000e7202 */ /* 0x002fd60000000f00 */
[----:B0-----:R-:W-:Y:S05]  /*3070*/  @P1 BRA `(.L_x_1162) ;  /* 0x0000000800a41947 */ /* 0x001fea0003800000 */
[----:B------:R-:W-:-:S13]  /*3080*/  ISETP.GT.AND P1, PT, R0, 0x2, PT ;  /* 0x000000020000780c */ /* 0x000fda0003f24270 */
[----:B------:R-:W-:Y:S05]  /*3090*/  @P1 BRA `(.L_x_1163) ;  /* 0x0000000000381947 */ /* 0x000fea0003800000 */
[----:B------:R-:W-:-:S05]  /*30a0*/  VIMNMX.U32 R0, PT, PT, R0, 0x3, PT ;  /* 0x0000000300007848 */ /* 0x000fca0003fe0000 */
[----:B------:R-:W-:-:S04]  /*30b0*/  IMAD.SHL.U32 R0, R0, 0x4, RZ ;  /* 0x0000000400007824 */ /* 0x000fc800078e00ff */
[----:B------:R-:W0:Y:S02]  /*30c0*/  LDC R10, c[0x2][R0+0x7c] ;  /* 0x00801f00000a7b82 */ /* 0x000e240000000800 */
[----:B0-----:R-:W-:-:S04]  /*30d0*/  SHF.R.S32.HI R11, RZ, 0x1f, R10 ;  /* 0x0000001fff0b7819 */ /* 0x001fc8000001140a */
.L_x_1876:
[----:B------:R-:W-:Y:S05]  /*30e0*/  BRX R10 -0x30f0                                                          (*"BRANCH_TARGETS .L_x_1877,.L_x_1878,.L_x_1879,.L_x_1164"*) ;  /* 0xffffffcc0ac47949 */ /* 0x000fea000383ffff */
.L_x_1879:
[----:B------:R-:W0:Y:S02]  /*30f0*/  LDCU UR6, c[0x0][0x388] ;  /* 0x00007100ff0677ac */ /* 0x000e240008000800 */
[----:B0----5:R-:W-:Y:S01]  /*3100*/  FMUL R14, R18, UR6 ;  /* 0x00000006120e7c20 */ /* 0x021fe20008400000 */
[----:B------:R-:W-:Y:S06]  /*3110*/  BRA `(.L_x_1164) ;  /* 0x0000001400307947 */ /* 0x000fec0003800000 */
.L_x_1878:
[----:B------:R-:W0:Y:S02]  /*3120*/  LDCU UR6, c[0x0][0x388] ;  /* 0x00007100ff0677ac */ /* 0x000e240008000800 */
[----:B0----5:R-:W-:Y:S01]  /*3130*/  FADD R14, -R18, UR6 ;  /* 0x00000006120e7e21 */ /* 0x021fe20008000100 */
[----:B------:R-:W-:Y:S06]  /*3140*/  BRA `(.L_x_1164) ;  /* 0x0000001400247947 */ /* 0x000fec0003800000 */
.L_x_1877:
[----:B------:R-:W0:Y:S02]  /*3150*/  LDCU UR6, c[0x0][0x388] ;  /* 0x00007100ff0677ac */ /* 0x000e240008000800 */
[----:B0----5:R-:W-:Y:S01]  /*3160*/  FADD R14, R18, UR6 ;  /* 0x00000006120e7e21 */ /* 0x021fe20008000000 */
[----:B------:R-:W-:Y:S06]  /*3170*/  BRA `(.L_x_1164) ;  /* 0x0000001400187947 */ /* 0x000fec0003800000 */
.L_x_1163:
[----:B------:R-:W-:-:S05]  /*3180*/  IMAD.MOV.U32 R11, RZ, RZ, -0x3 ;  /* 0xfffffffdff0b7424 */ /* 0x000fca00078e00ff */
[----:B------:R-:W-:-:S05]  /*3190*/  VIADDMNMX.U32 R11, R0, R11, 0x3, PT ;  /* 0x00000003000b7446 */ /* 0x000fca000380000b */
[----:B------:R-:W-:-:S04]  /*31a0*/  IMAD.SHL.U32 R0, R11, 0x4, RZ ;  /* 0x000000040b007824 */ /* 0x000fc800078e00ff */
[----:B------:R-:W0:Y:S02]  /*31b0*/  LDC R10, c[0x2][R0+0x8c] ;  /* 0x00802300000a7b82 */ /* 0x000e240000000800 */
[----:B0-----:R-:W-:-:S04]  /*31c0*/  SHF.R.S32.HI R11, RZ, 0x1f, R10 ;  /* 0x0000001fff0b7819 */ /* 0x001fc8000001140a */
.L_x_1881:
[----:B------:R-:W-:Y:S05]  /*31d0*/  BRX R10 -0x31e0                                                          (*"BRANCH_TARGETS .L_x_1882,.L_x_1883,.L_x_1884,.L_x_1164"*) ;  /* 0xffffffcc0a887949 */ /* 0x000fea000383ffff */
.L_x_1884:
[----:B------:R-:W0:Y:S01]  /*31e0*/  LDC R11, c[0x0][0x388] ;  /* 0x0000e200ff0b7b82 */ /* 0x000e220000000800 */
[----:B------:R-:W-:Y:S01]  /*31f0*/  BSSY.RECONVERGENT B2, `(.L_x_1165) ;  /* 0x0000044000027945 */ /* 0x000fe20003800200 */
[----:B0----5:R-:W-:Y:S01]  /*3200*/  FSETP.GT.AND P1, PT, |R18|, |R11|, PT ;  /* 0x4000000b1200720b */ /* 0x021fe20003f24200 */
[----:B------:R-:W-:-:S05]  /*3210*/  FADD R8, |R11|, -RZ ;  /* 0x800000ff0b087221 */ /* 0x000fca0000000200 */
[----:B------:R-:W-:-:S07]  /*3220*/  MOV R0, R8 ;  /* 0x0000000800007202 */ /* 0x000fce0000000f00 */
        /* <DEDUP_REMOVED lines=28> */
.L_x_1170:
[----:B------:R-:W-:Y:S01]  /*33f0*/  FSETP.GEU.AND P1, PT, R19, -|R18|, PT ;  /* 0xc00000121300720b */ /* 0x000fe20003f2e000 */
[----:B------:R-:W-:-:S12]  /*3400*/  FADD R0, R0, -1 ;  /* 0xbf80000000007421 */ /* 0x000fd80000000000 */
[----:B------:R-:W-:-:S07]  /*3410*/  @!P1 FADD R0, R0, -1 ;  /* 0xbf80000000009421 */ /* 0x000fce0000000000 */
.L_x_1169:
[----:B------:R-:W-:Y:S05]  /*3420*/  BSYNC.RECONVERGENT B3 ;  /* 0x0000000000037941 */ /* 0x000fea0003800200 */
.L_x_1168:
[----:B------:R-:W-:Y:S01]  /*3430*/  FFMA R0, -|R18|, R0, |R11| ;  /* 0x0000000012007223 */ /* 0x000fe2000000070b */
[----:B------:R-:W-:Y:S06]  /*3440*/  BRA `(.L_x_1166) ;  /* 0x0000000000787947 */ /* 0x000fec0003800000 */
.L_x_1167:
        /* <DEDUP_REMOVED lines=10> */
[----:B------:R-:W-:Y:S01]  /*34f0*/  LOP3.LUT R10, R10, 0x7fffff, RZ, 0xc0, !PT ;  /* 0x007fffff0a0a7812 */ /* 0x000fe200078ec0ff */
[----:B------:R-:W-:-:S03]  /*3500*/  IMAD.MOV.U32 R13, RZ, RZ, R17 ;  /* 0x000000ffff0d7224 */ /* 0x000fc600078e0011 */
[----:B------:R-:W-:-:S04]  /*3510*/  LOP3.LUT R10, R10, 0x3f800000, RZ, 0xfc, !PT ;  /* 0x3f8000000a0a7812 */ /* 0x000fc800078efcff */
[----:B------:R0:W1:Y:S03]  /*3520*/  MUFU.RCP R14, R10 ;  /* 0x0000000a000e7308 */ /* 0x0000660000001000 */
.L_x_1173:
        /* <DEDUP_REMOVED lines=13> */
.L_x_1172:
[----:B------:R-:W-:Y:S05]  /*3600*/  BSYNC.RECONVERGENT B3 ;  /* 0x0000000000037941 */ /* 0x000fea0003800200 */
.L_x_1171:
[----:B------:R-:W-:-:S04]  /*3610*/  FMUL R13, R13, 1.1920928955078125e-07 ;  /* 0x340000000d0d7820 */ /* 0x000fc80000400000 */
[----:B------:R-:W-:-:S07]  /*3620*/  FMUL R0, R0, R13 ;  /* 0x0000000d00007220 */ /* 0x000fce0000400000 */
.L_x_1166:
[----:B------:R-:W-:Y:S05]  /*3630*/  BSYNC.RECONVERGENT B2 ;  /* 0x0000000000027941 */ /* 0x000fea0003800200 */
.L_x_1165:
[C---:B------:R-:W-:Y:S02]  /*3640*/  FSETP.NAN.AND P1, PT, |R0|.reuse, |R0|, PT ;  /* 0x400000000000720b */ /* 0x040fe40003f28200 */
[----:B------:R-:W-:-:S04]  /*3650*/  LOP3.LUT R11, R0, 0x80000000, R11, 0xb8, !PT ;  /* 0x80000000000b7812 */ /* 0x000fc800078eb80b */
[----:B------:R-:W-:Y:S01]  /*3660*/  FSEL R14, R0, R11, P1 ;  /* 0x0000000b000e7208 */ /* 0x000fe20000800000 */
[----:B------:R-:W-:Y:S06]  /*3670*/  BRA `(.L_x_1164) ;  /* 0x0000000c00d87947 */ /* 0x000fec0003800000 */
.L_x_1883:
        /* <DEDUP_REMOVED lines=21> */
[----:B------:R-:W-:Y:S01]  /*37d0*/  VIADD R10, R13, 0x7f000000 ;  /* 0x7f0000000d0a7836 */ /* 0x000fe20000000000 */
[----:B-1----:R-:W-:-:S03]  /*37e0*/  LEA R13, R12, -R13, 0x17 ;  /* 0x8000000d0c0d7211 */ /* 0x002fc600078eb8ff */
[----:B------:R-:W-:-:S04]  /*37f0*/  FMUL R10, R19, R10 ;  /* 0x0000000a130a7220 */ /* 0x000fc80000400000 */
[----:B------:R-:W-:Y:S01]  /*3800*/  FMUL R10, R10, R13 ;  /* 0x0000000d0a0a7220 */ /* 0x000fe20000400000 */
[----:B0-----:R-:W-:Y:S02]  /*3810*/  FSETP.EQ.OR P1, PT, R11, 1, !P1 ;  /* 0x3f8000000b00780b */ /* 0x001fe40004f22400 */
[----:B------:R-:W-:-:S11]  /*3820*/  @P2 FSEL R10, RZ, +INF , !P3 ;  /* 0x7f800000ff0a2808 */ /* 0x000fd60005800000 */
        /* <DEDUP_REMOVED lines=20> */
.L_x_1175:
[----:B------:R-:W-:Y:S02]  /*3970*/  FSETP.NEU.AND P2, PT, |R13|, 1, PT ;  /* 0x3f8000000d00780b */ /* 0x000fe40003f4d200 */
[----:B------:R-:W-:-:S04]  /*3980*/  FSETP.GEU.AND P1, PT, R18, RZ, PT ;  /* 0x000000ff1200720b */ /* 0x000fc80003f2e000 */
[----:B------:R-:W-:-:S07]  /*3990*/  SEL R14, R3, R6, !P1 ;  /* 0x00000006030e7207 */ /* 0x000fce0004800000 */
[----:B------:R-:W-:Y:S01]  /*39a0*/  @P2 LOP3.LUT R14, R14, 0x7fffffff, RZ, 0xc0, !PT ;  /* 0x7fffffff0e0e2812 */ /* 0x000fe200078ec0ff */
[----:B------:R-:W-:Y:S06]  /*39b0*/  BRA `(.L_x_1164) ;  /* 0x0000000c00087947 */ /* 0x000fec0003800000 */
.L_x_1174:
[----:B------:R-:W-:Y:S01]  /*39c0*/  FADD R14, R18, R11 ;  /* 0x0000000b120e7221 */ /* 0x000fe20000000000 */
[----:B------:R-:W-:Y:S06]  /*39d0*/  BRA `(.L_x_1164) ;  /* 0x0000000c00007947 */ /* 0x000fec0003800000 */
.L_x_1882:
        /* <DEDUP_REMOVED lines=12> */
[----:B------:R-:W-:Y:S01]  /*3aa0*/  IMAD.MOV.U32 R24, RZ, RZ, R18 ;  /* 0x000000ffff187224 */ /* 0x000fe200078e0012 */
[----:B------:R-:W-:Y:S02]  /*3ab0*/  MOV R10, 0x3ae0 ;  /* 0x00003ae0000a7802 */ /* 0x000fe40000000f00 */
[----:B0-----:R-:W-:-:S07]  /*3ac0*/  MOV R23, UR6 ;  /* 0x0000000600177c02 */ /* 0x001fce0008000f00 */
[----:B------:R-:W-:Y:S05]  /*3ad0*/  CALL.REL.NOINC `($__internal_23_$__cuda_sm3x_div_rn_noftz_f32_slowpath) ;  /* 0x0000002000bc7944 */ /* 0x000fea0003c00000 */
.L_x_1177:
[----:B------:R-:W-:Y:S05]  /*3ae0*/  BSYNC.RECONVERGENT B4 ;  /* 0x0000000000047941 */ /* 0x000fea0003800200 */
.L_x_1176:
[----:B------:R-:W-:Y:S01]  /*3af0*/  IMAD.MOV.U32 R14, RZ, RZ, R0 ;  /* 0x000000ffff0e7224 */ /* 0x000fe200078e0000 */
[----:B------:R-:W-:Y:S06]  /*3b00*/  BRA `(.L_x_1164) ;  /* 0x0000000800b47947 */ /* 0x000fec0003800000 */
.L_x_1162:
[----:B------:R-:W-:-:S13]  /*3b10*/  ISETP.GT.AND P1, PT, R0, 0x8, PT ;  /* 0x000000080000780c */ /* 0x000fda0003f24270 */
[----:B------:R-:W-:Y:S05]  /*3b20*/  @P1 BRA `(.L_x_1178) ;  /* 0x00000004005c1947 */ /* 0x000fea0003800000 */
[----:B------:R-:W-:-:S05]  /*3b30*/  VIADD R0, R0, 0xfffffffa ;  /* 0xfffffffa00007836 */ /* 0x000fca0000000000 */
[----:B------:R-:W-:-:S05]  /*3b40*/  VIMNMX.U32 R0, PT, PT, R0, 0x3, PT ;  /* 0x0000000300007848 */ /* 0x000fca0003fe0000 */
[----:B------:R-:W-:-:S04]  /*3b50*/  IMAD.SHL.U32 R0, R0, 0x4, RZ ;  /* 0x0000000400007824 */ /* 0x000fc800078e00ff */
[----:B------:R-:W0:Y:S02]  /*3b60*/  LDC R10, c[0x2][R0+0x9c] ;  /* 0x00802700000a7b82 */ /* 0x000e240000000800 */
[----:B0-----:R-:W-:-:S04]  /*3b70*/  SHF.R.S32.HI R11, RZ, 0x1f, R10 ;  /* 0x0000001fff0b7819 */ /* 0x001fc8000001140a */
.L_x_1886:
[----:B------:R-:W-:Y:S05]  /*3b80*/  BRX R10 -0x3b90                                                          (*"BRANCH_TARGETS .L_x_1887,.L_x_1888,.L_x_1889,.L_x_1164"*) ;  /* 0xffffffc40a1c7949 */ /* 0x000fea000383ffff */
.L_x_1889:
[----:B------:R-:W0:Y:S02]  /*3b90*/  LDCU UR6, c[0x0][0x388] ;  /* 0x00007100ff0677ac */ /* 0x000e240008000800 */
[----:B0----5:R-:W-:Y:S01]  /*3ba0*/  FMNMX R14, R18, UR6, PT ;  /* 0x00000006120e7c09 */ /* 0x021fe2000b800000 */
[----:B------:R-:W-:Y:S06]  /*3bb0*/  BRA `(.L_x_1164) ;  /* 0x0000000800887947 */ /* 0x000fec0003800000 */
.L_x_1888:
[----:B------:R-:W0:Y:S02]  /*3bc0*/  LDCU UR6, c[0x0][0x388] ;  /* 0x00007100ff0677ac */ /* 0x000e240008000800 */
[----:B0----5:R-:W-:Y:S01]  /*3bd0*/  FMNMX R14, R18, UR6, !PT ;  /* 0x00000006120e7c09 */ /* 0x021fe2000f800000 */
[----:B------:R-:W-:Y:S06]  /*3be0*/  BRA `(.L_x_1164) ;  /* 0x00000008007c7947 */ /* 0x000fec0003800000 */
.L_x_1887:
        /* <DEDUP_REMOVED lines=33> */
.L_x_1184:
[----:B------:R-:W-:Y:S01]  /*3e00*/  FSETP.GEU.AND P1, PT, R19, -|R18|, PT ;  /* 0xc00000121300720b */ /* 0x000fe20003f2e000 */
[----:B------:R-:W-:-:S12]  /*3e10*/  FADD R0, R0, -1 ;  /* 0xbf80000000007421 */ /* 0x000fd80000000000 */
[----:B------:R-:W-:-:S07]  /*3e20*/  @!P1 FADD R0, R0, -1 ;  /* 0xbf80000000009421 */ /* 0x000fce0000000000 */
.L_x_1183:
[----:B------:R-:W-:Y:S05]  /*3e30*/  BSYNC.RECONVERGENT B3 ;  /* 0x0000000000037941 */ /* 0x000fea0003800200 */
.L_x_1182:
[----:B------:R-:W-:Y:S01]  /*3e40*/  FFMA R0, -|R18|, R0, |R11| ;  /* 0x0000000012007223 */ /* 0x000fe2000000070b */
[----:B------:R-:W-:Y:S06]  /*3e50*/  BRA `(.L_x_1180) ;  /* 0x00000000007c7947 */ /* 0x000fec0003800000 */
.L_x_1181:
        /* <DEDUP_REMOVED lines=10> */
[----:B------:R-:W-:Y:S02]  /*3f00*/  LOP3.LUT R10, R10, 0x7fffff, RZ, 0xc0, !PT ;  /* 0x007fffff0a0a7812 */ /* 0x000fe400078ec0ff */
[----:B------:R-:W-:Y:S02]  /*3f10*/  MOV R12, R17 ;  /* 0x00000011000c7202 */ /* 0x000fe40000000f00 */
[----:B------:R-:W-:Y:S01]  /*3f20*/  LOP3.LUT R16, R10, 0x3f800000, RZ, 0xfc, !PT ;  /* 0x3f8000000a107812 */ /* 0x000fe200078efcff */
[----:B------:R-:W-:-:S03]  /*3f30*/  IMAD.MOV.U32 R10, RZ, RZ, R14 ;  /* 0x000000ffff0a7224 */ /* 0x000fc600078e000e */
[----:B------:R0:W1:Y:S04]  /*3f40*/  MUFU.RCP R21, R16 ;  /* 0x0000001000157308 */ /* 0x0000680000001000 */
.L_x_1187:
        /* <DEDUP_REMOVED lines=13> */
.L_x_1186:
[----:B------:R-:W-:Y:S05]  /*4020*/  BSYNC.RECONVERGENT B3 ;  /* 0x0000000000037941 */ /* 0x000fea0003800200 */
.L_x_1185:
[----:B------:R-:W-:-:S04]  /*4030*/  FMUL R13, R12, 1.1920928955078125e-07 ;  /* 0x340000000c0d7820 */ /* 0x000fc80000400000 */
[----:B------:R-:W-:-:S07]  /*4040*/  FMUL R0, R13, R0 ;  /* 0x000000000d007220 */ /* 0x000fce0000400000 */
.L_x_1180:
[----:B------:R-:W-:Y:S05]  /*4050*/  BSYNC.RECONVERGENT B2 ;  /* 0x0000000000027941 */ /* 0x000fea0003800200 */
.L_x_1179:
[C---:B------:R-:W-:Y:S02]  /*4060*/  FSETP.NAN.AND P1, PT, |R0|.reuse, |R0|, PT ;  /* 0x400000000000720b */ /* 0x040fe40003f28200 */
[----:B------:R-:W-:-:S04]  /*4070*/  LOP3.LUT R11, R0, 0x80000000, R11, 0xb8, !PT ;  /* 0x80000000000b7812 */ /* 0x000fc800078eb80b */
[----:B------:R-:W-:Y:S01]  /*4080*/  FSEL R14, R0, R11, P1 ;  /* 0x0000000b000e7208 */ /* 0x000fe20000800000 */
[----:B------:R-:W-:Y:S06]  /*4090*/  BRA `(.L_x_1164) ;  /* 0x0000000400507947 */ /* 0x000fec0003800000 */
.L_x_1178:
[----:B------:R-:W-:-:S05]  /*40a0*/  IMAD.MOV.U32 R11, RZ, RZ, -0x9 ;  /* 0xfffffff7ff0b7424 */ /* 0x000fca00078e00ff */
[----:B------:R-:W-:-:S04]  /*40b0*/  VIADDMNMX.U32 R11, R0, R11, 0x2, PT ;  /* 0x00000002000b7446 */ /* 0x000fc8000380000b */
[----:B------:R-:W-:-:S04]  /*40c0*/  SHF.L.U32 R12, R11, 0x2, RZ ;  /* 0x000000020b0c7819 */ /* 0x000fc800000006ff */
[----:B------:R-:W0:Y:S02]  /*40d0*/  LDC R10, c[0x2][R12+0xac] ;  /* 0x00802b000c0a7b82 */ /* 0x000e240000000800 */
[----:B0-----:R-:W-:-:S04]  /*40e0*/  SHF.R.S32.HI R11, RZ, 0x1f, R10 ;  /* 0x0000001fff0b7819 */ /* 0x001fc8000001140a */
.L_x_1891:
[----:B------:R-:W-:Y:S05]  /*40f0*/  BRX R10 -0x4100                                                          (*"BRANCH_TARGETS .L_x_1892,.L_x_1893,.L_x_1894"*) ;  /* 0xffffffbc0ac07949 */ /* 0x000fea000383ffff */
.L_x_1894:
[----:B------:R-:W-:-:S13]  /*4100*/  ISETP.NE.AND P1, PT, R0, 0xb, PT ;  /* 0x0000000b0000780c */ /* 0x000fda0003f25270 */
[----:B------:R-:W-:Y:S05]  /*4110*/  @P1 BRA `(.L_x_1164) ;  /* 0x0000000400301947 */ /* 0x000fea0003800000 */
[----:B------:R-:W0:Y:S02]  /*4120*/  LDC R11, c[0x0][0x388] ;  /* 0x0000e200ff0b7b82 */ /* 0x000e240000000800 */
[----:B0----5:R-:W-:Y:S01]  /*4130*/  LOP3.LUT R14, R11, 0x80000000, R18, 0xb8, !PT ;  /* 0x800000000b0e7812 */ /* 0x021fe200078eb812 */
[----:B------:R-:W-:Y:S06]  /*4140*/  BRA `(.L_x_1164) ;  /* 0x0000000400247947 */ /* 0x000fec0003800000 */
.L_x_1893:
        /* <DEDUP_REMOVED lines=17> */
.L_x_1189:
[----:B------:R-:W-:Y:S01]  /*4260*/  FMUL.FTZ R13, R0, R11 ;  /* 0x0000000b000d7220 */ /* 0x000fe20000410000 */
[----:B------:R-:W-:-:S03]  /*4270*/  FMUL.FTZ R11, R11, 0.5 ;  /* 0x3f0000000b0b7820 */ /* 0x000fc60000410000 */
[----:B------:R-:W-:-:S04]  /*4280*/  FFMA R0, -R13, R13, R0 ;  /* 0x0000000d0d007223 */ /* 0x000fc80000000100 */
[----:B------:R-:W-:-:S07]  /*4290*/  FFMA R13, R0, R11, R13 ;  /* 0x0000000b000d7223 */ /* 0x000fce000000000d */
.L_x_1190:
[----:B------:R-:W-:Y:S05]  /*42a0*/  BSYNC.RECONVERGENT B2 ;  /* 0x0000000000027941 */ /* 0x000fea0003800200 */
.L_x_1188:
[C---:B------:R-:W-:Y:S02]  /*42b0*/  FSETP.NEU.AND P1, PT, R19.reuse, RZ, PT ;  /* 0x000000ff1300720b */ /* 0x040fe40003f2d000 */
[----:B------:R-:W-:Y:S02]  /*42c0*/  LOP3.LUT R18, R18, 0x800000, RZ, 0xfc, !PT ;  /* 0x0080000012127812 */ /* 0x000fe400078efcff */
[----:B------:R-:W-:-:S09]  /*42d0*/  FSETP.NEU.AND P2, PT, R19, +INF , PT ;  /* 0x7f8000001300780b */ /* 0x000fd20003f4d000 */
[----:B------:R-:W-:-:S05]  /*42e0*/  @P1 FMUL R14, R18, R13 ;  /* 0x0000000d120e1220 */ /* 0x000fca0000400000 */
[----:B------:R-:W-:Y:S01]  /*42f0*/  FSEL R14, R14, +INF , P2 ;  /* 0x7f8000000e0e7808 */ /* 0x000fe20001000000 */
[----:B------:R-:W-:Y:S06]  /*4300*/  BRA `(.L_x_1164) ;  /* 0x0000000000b47947 */ /* 0x000fec0003800000 */
.L_x_1892:
        /* <DEDUP_REMOVED lines=16> */
.L_x_1192:
[----:B------:R-:W-:Y:S05]  /*4410*/  BSYNC.RECONVERGENT B4 ;  /* 0x0000000000047941 */ /* 0x000fea0003800200 */
.L_x_1191:
[----:B------:R-:W-:Y:S02]  /*4420*/  IMAD.MOV.U32 R11, RZ, RZ, 0x3b33710b ;  /* 0x3b33710bff0b7424 */ /* 0x000fe400078e00ff */
        /* <DEDUP_REMOVED lines=11> */
[----:B------:R-:W-:-:S03]  /*44e0*/  HFMA2 R10, -RZ, RZ, 1.857421875, -1409 ;  /* 0x3f6ee581ff0a7431 */ /* 0x000fc600000001ff */
[----:B------:R-:W-:Y:S01]  /*44f0*/  FFMA R13, R13, R0, R0 ;  /* 0x000000000d0d7223 */ /* 0x000fe20000000000 */
[----:B0-----:R-:W-:-:S03]  /*4500*/  FSETP.NEU.AND P3, PT, |R18|, |R11|, PT ;  /* 0x4000000b1200720b */ /* 0x001fc60003f6d200 */
[C---:B------:R-:W-:Y:S01]  /*4510*/  FFMA R0, R10.reuse, 1.6832555532455444336, -R13 ;  /* 0x3fd774eb0a007823 */ /* 0x040fe2000000080d */
[----:B------:R-:W-:-:S04]  /*4520*/  FSEL R10, R10, 1.8663789033889770508, !P1 ;  /* 0x3feee5810a0a7808 */ /* 0x000fc80004800000 */
[-C--:B------:R-:W-:Y:S02]  /*4530*/  FSEL R0, R0, R13.reuse, !P1 ;  /* 0x0000000d00007208 */ /* 0x080fe40004800000 */
[----:B------:R-:W-:Y:S02]  /*4540*/  FSEL R13, R13, -R13, !P1 ;  /* 0x8000000d0d0d7208 */ /* 0x000fe40004800000 */
[----:B------:R-:W-:Y:S01]  /*4550*/  FSETP.NEU.AND P1, PT, R14, RZ, PT ;  /* 0x000000ff0e00720b */ /* 0x000fe20003f2d000 */
[----:B------:R-:W-:Y:S02]  /*4560*/  FADD R14, |R18|, |R11| ;  /* 0x4000000b120e7221 */ /* 0x000fe40000000200 */
[----:B------:R-:W-:Y:S01]  /*4570*/  @!P2 FFMA R0, R10, 1.6832555532455444336, R13 ;  /* 0x3fd774eb0a00a823 */ /* 0x000fe2000000000d */
[----:B------:R-:W-:-:S05]  /*4580*/  IMAD.MOV.U32 R10, RZ, RZ, 0x4016cbe4 ;  /* 0x4016cbe4ff0a7424 */ /* 0x000fca00078e00ff */
[----:B------:R-:W-:-:S04]  /*4590*/  @!P3 FSEL R0, R10, 0.78539818525314331055, !P2 ;  /* 0x3f490fdb0a00b808 */ /* 0x000fc80005000000 */
[----:B------:R-:W-:Y:S02]  /*45a0*/  @!P1 FSEL R0, RZ, 3.1415927410125732422, P2 ;  /* 0x40490fdbff009808 */ /* 0x000fe40001000000 */
[----:B------:R-:W-:Y:S02]  /*45b0*/  FSETP.NAN.AND P1, PT, R14, R14, PT ;  /* 0x0000000e0e00720b */ /* 0x000fe40003f28000 */
[----:B------:R-:W-:-:S04]  /*45c0*/  LOP3.LUT R11, R0, 0x80000000, R11, 0xb8, !PT ;  /* 0x80000000000b7812 */ /* 0x000fc800078eb80b */
[----:B------:R-:W-:-:S07]  /*45d0*/  FSEL R14, R14, R11, P1 ;  /* 0x0000000b0e0e7208 */ /* 0x000fce0000800000 */
.L_x_1164:
[----:B------:R-:W-:Y:S05]  /*45e0*/  BSYNC.RECONVERGENT B0 ;  /* 0x0000000000007941 */ /* 0x000fea0003800200 */
.L_x_1161:
[----:B------:R-:W0:Y:S02]  /*45f0*/  LDCU.64 UR6, c[0x0][0x380] ;  /* 0x00007000ff0677ac */ /* 0x000e240008000a00 */
[----:B0-----:R-:W-:-:S04]  /*4600*/  LEA R10, P1, R20, UR6, 0x2 ;  /* 0x00000006140a7c11 */ /* 0x001fc8000f8210ff */
[----:B------:R-:W-:-:S05]  /*4610*/  LEA.HI.X R11, R20, UR7, R15, 0x2, P1 ;  /* 0x00000007140b7c11 */ /* 0x000fca00088f140f */
[----:B------:R2:W-:Y:S04]  /*4620*/  STG.E desc[UR4][R10.64], R14 ;  /* 0x0000000e0a007986 */ /* 0x0005e8000c101904 */
.L_x_1160:
[----:B------:R-:W-:Y:S05]  /*4630*/  BSYNC.RECONVERGENT B1 ;  /* 0x0000000000017941 */ /* 0x000fea0003800200 */
.L_x_1159:
[----:B------:R-:W3:Y:S01]  /*4640*/  LDCU.64 UR6, c[0x0][0x398] ;  /* 0x00007300ff0677ac */ /* 0x000ee20008000a00 */
[----:B------:R-:W-:-:S05]  /*4650*/  IADD3 R9, P1, PT, R9, R20, RZ ;  /* 0x0000001409097210 */ /* 0x000fca0007f3e0ff */
[----:B------:R-:W-:Y:S01]  /*4660*/  IMAD.X R0, RZ, RZ, R15, P1 ;  /* 0x000000ffff007224 */ /* 0x000fe200008e060f */
[----:B---3--:R-:W-:-:S04]  /*4670*/  ISETP.GE.U32.AND P1, PT, R9, UR6, PT ;  /* 0x0000000609007c0c */ /* 0x008fc8000bf26070 */
[----:B------:R-:W-:-:S13]  /*4680*/  ISETP.GE.U32.AND.EX P1, PT, R0, UR7, PT, P1 ;  /* 0x0000000700007c0c */ /* 0x000fda000bf26110 */
[----:B------:R-:W-:Y:S05]  /*4690*/  @P1 EXIT ;  /* 0x000000000000194d */ /* 0x000fea0003800000 */
[----:B------:R-:W0:Y:S01]  /*46a0*/  LDCU.64 UR6, c[0x0][0x390] ;  /* 0x00007200ff0677ac */ /* 0x000e220008000a00 */
[C---:B-12---:R-:W-:Y:S01]  /*46b0*/  IMAD.SHL.U32 R14, R9.reuse, 0x4, RZ ;  /* 0x00000004090e7824 */ /* 0x046fe200078e00ff */
[----:B------:R-:W-:Y:S01]  /*46c0*/  SHF.L.U64.HI R9, R9, 0x2, R0 ;  /* 0x0000000209097819 */ /* 0x000fe20000010200 */
[----:B------:R-:W1:Y:S03]  /*46d0*/  LDC R10, c[0x0][0x3a0] ;  /* 0x0000e800ff0a7b82 */ /* 0x000e660000000800 */
[----:B0----5:R-:W-:-:S04]  /*46e0*/  IADD3 R18, P1, PT, R14, UR6, RZ ;  /* 0x000000060e127c10 */ /* 0x021fc8000ff3e0ff */
[----:B------:R-:W-:-:S05]  /*46f0*/  IADD3.X R19, PT, PT, R9, UR7, RZ, P1, !PT ;  /* 0x0000000709137c10 */ /* 0x000fca0008ffe4ff */
[----:B------:R0:W5:Y:S01]  /*4700*/  LDG.E.CONSTANT R18, desc[UR4][R18.64] ;  /* 0x0000000412127981 */ /* 0x000162000c1e9900 */
[----:B-1----:R-:W-:Y:S02]  /*4710*/  ISETP.GT.AND P1, PT, R10, 0x5, PT ;  /* 0x000000050a00780c */ /* 0x002fe40003f24270 */
[----:B------:R-:W-:-:S11]  /*4720*/  MOV R0, RZ ;  /* 0x000000ff00007202 */ /* 0x000fd60000000f00 */
[----:B0-----:R-:W-:Y:S05]  /*4730*/  @P1 BRA `(.L_x_1193) ;  /* 0x0000000800981947 */ /* 0x001fea0003800000 */
[----:B------:R-:W-:-:S13]  /*4740*/  ISETP.GT.AND P1, PT, R10, 0x2, PT ;  /* 0x000000020a00780c */ /* 0x000fda0003f24270 */
[----:B------:R-:W-:Y:S05]  /*4750*/  @P1 BRA `(.L_x_1194) ;  /* 0x0000000000381947 */ /* 0x000fea0003800000 */
[----:B------:R-:W-:-:S05]  /*4760*/  VIMNMX.U32 R10, PT, PT, R10, 0x3, PT ;  /* 0x000000030a0a7848 */ /* 0x000fca0003fe0000 */
[----:B------:R-:W-:-:S04]  /*4770*/  IMAD.SHL.U32 R10, R10, 0x4, RZ ;  /* 0x000000040a0a7824 */ /* 0x000fc800078e00ff */
[----:B------:R-:W0:Y:S02]  /*4780*/  LDC R2, c[0x2][R10+0xb8] ;  /* 0x00802e000a027b82 */ /* 0x000e240000000800 */
[----:B0-----:R-:W-:-:S04]  /*4790*/  SHF.R.S32.HI R3, RZ, 0x1f, R2 ;  /* 0x0000001fff037819 */ /* 0x001fc80000011402 */
.L_x_1895:
[----:B------:R-:W-:Y:S05]  /*47a0*/  BRX R2 -0x47b0                                                           (*"BRANCH_TARGETS .L_x_1896,.L_x_1897,.L_x_1898,.L_x_1195"*) ;  /* 0xffffffb802147949 */ /* 0x000fea000383ffff */
.L_x_1898:
[----:B------:R-:W0:Y:S02]  /*47b0*/  LDCU UR6, c[0x0][0x388] ;  /* 0x00007100ff0677ac */ /* 0x000e240008000800 */
[----:B0----5:R-:W-:Y:S01]  /*47c0*/  FMUL R0, R18, UR6 ;  /* 0x0000000612007c20 */ /* 0x021fe20008400000 */
[----:B------:R-:W-:Y:S06]  /*47d0*/  BRA `(.L_x_1195) ;  /* 0x0000001400147947 */ /* 0x000fec0003800000 */
.L_x_1897:
[----:B------:R-:W0:Y:S02]  /*47e0*/  LDCU UR6, c[0x0][0x388] ;  /* 0x00007100ff0677ac */ /* 0x000e240008000800 */
[----:B0----5:R-:W-:Y:S01]  /*47f0*/  FADD R0, -R18, UR6 ;  /* 0x0000000612007e21 */ /* 0x021fe20008000100 */
[----:B------:R-:W-:Y:S06]  /*4800*/  BRA `(.L_x_1195) ;  /* 0x0000001400087947 */ /* 0x000fec0003800000 */
.L_x_1896:
[----:B------:R-:W0:Y:S02]  /*4810*/  LDCU UR6, c[0x0][0x388] ;  /* 0x00007100ff0677ac */ /* 0x000e240008000800 */
[----:B0----5:R-:W-:Y:S01]  /*4820*/  FADD R0, R18, UR6 ;  /* 0x0000000612007e21 */ /* 0x021fe20008000000 */
[----:B------:R-:W-:Y:S06]  /*4830*/  BRA `(.L_x_1195) ;  /* 0x0000001000fc7947 */ /* 0x000fec0003800000 */
.L_x_1194:
[----:B------:R-:W-:-:S05]  /*4840*/  IMAD.MOV.U32 R11, RZ, RZ, -0x3 ;  /* 0xfffffffdff0b7424 */ /* 0x000fca00078e00ff */
[----:B------:R-:W-:-:S05]  /*4850*/  VIADDMNMX.U32 R11, R10, R11, 0x3, PT ;  /* 0x000000030a0b7446 */ /* 0x000fca000380000b */
[----:B------:R-:W-:-:S04]  /*4860*/  IMAD.SHL.U32 R12, R11, 0x4, RZ ;  /* 0x000000040b0c7824 */ /* 0x000fc800078e00ff */
[----:B------:R-:W0:Y:S02]  /*4870*/  LDC R10, c[0x2][R12+0xc8] ;  /* 0x008032000c0a7b82 */ /* 0x000e240000000800 */
[----:B0-----:R-:W-:-:S04]  /*4880*/  SHF.R.S32.HI R11, RZ, 0x1f, R10 ;  /* 0x0000001fff0b7819 */ /* 0x001fc8000001140a */
.L_x_1900:
[----:B------:R-:W-:Y:S05]  /*4890*/  BRX R10 -0x48a0                                                          (*"BRANCH_TARGETS .L_x_1901,.L_x_1902,.L_x_1903,.L_x_1195"*) ;  /* 0xffffffb40ad87949 */ /* 0x000fea000383ffff */
.L_x_1903:
[----:B------:R-:W0:Y:S01]  /*48a0*/  LDC R3, c[0x0][0x388] ;  /* 0x0000e200ff037b82 */ /* 0x000e220000000800 */
[----:B------:R-:W-:Y:S01]  /*48b0*/  BSSY.RECONVERGENT B0, `(.L_x_1196) ;  /* 0x0000040000007945 */ /* 0x000fe20003800200 */
[----:B0----5:R-:W-:-:S13]  /*48c0*/  FSETP.GT.AND P0, PT, |R18|, |R3|, PT ;  /* 0x400000031200720b */ /* 0x021fda0003f04200 */
        /* <DEDUP_REMOVED lines=28> */
.L_x_1201:
[----:B------:R-:W-:Y:S01]  /*4a90*/  FSETP.GEU.AND P0, PT, R7, -|R18|, PT ;  /* 0xc00000120700720b */ /* 0x000fe20003f0e000 */
[----:B------:R-:W-:-:S12]  /*4aa0*/  FADD R0, R0, -1 ;  /* 0xbf80000000007421 */ /* 0x000fd80000000000 */
[----:B------:R-:W-:-:S07]  /*4ab0*/  @!P0 FADD R0, R0, -1 ;  /* 0xbf80000000008421 */ /* 0x000fce0000000000 */
.L_x_1200:
[----:B------:R-:W-:Y:S05]  /*4ac0*/  BSYNC.RECONVERGENT B1 ;  /* 0x0000000000017941 */ /* 0x000fea0003800200 */
.L_x_1199:
[----:B------:R-:W-:Y:S01]  /*4ad0*/  FFMA R2, -|R18|, R0, |R3| ;  /* 0x0000000012027223 */ /* 0x000fe20000000703 */
[----:B------:R-:W-:Y:S06]  /*4ae0*/  BRA `(.L_x_1197) ;  /* 0x0000000000707947 */ /* 0x000fec0003800000 */
.L_x_1198:
[----:B------:R-:W-:Y:S01]  /*4af0*/  LOP3.LUT R5, R0, 0xff800000, RZ, 0xc0, !PT ;  /* 0xff80000000057812 */ /* 0x000fe200078ec0ff */
[----:B------:R-:W-:Y:S01]  /*4b00*/  BSSY.RECONVERGENT B1, `(.L_x_1202) ;  /* 0x0000018000017945 */ /* 0x000fe20003800200 */
[----:B------:R-:W-:Y:S02]  /*4b10*/  FSETP.GT.AND P1, PT, |R18|, RZ, PT ;  /* 0x000000ff1200720b */ /* 0x000fe40003f24200 */
[----:B------:R-:W-:Y:S02]  /*4b20*/  IADD3 R4, PT, PT, R4, -R5, RZ ;  /* 0x8000000504047210 */ /* 0x000fe40007ffe0ff */
[----:B------:R-:W-:Y:S02]  /*4b30*/  ISETP.GT.U32.AND P2, PT, R8, 0x7f7fffff, PT ;  /* 0x7f7fffff0800780c */ /* 0x000fe40003f44070 */
[----:B------:R-:W-:Y:S02]  /*4b40*/  LOP3.LUT P0, R4, R4, 0xff800000, RZ, 0xc0, !PT ;  /* 0xff80000004047812 */ /* 0x000fe4000780c0ff */
[----:B------:R-:W-:-:S04]  /*4b50*/  FSEL R5, R5, +QNAN , P1 ;  /* 0x7fffffff05057808 */ /* 0x000fc80000800000 */
[----:B------:R-:W-:-:S07]  /*4b60*/  FSEL R8, R5, +QNAN , !P2 ;  /* 0x7fffffff05087808 */ /* 0x000fce0005000000 */
[----:B------:R-:W-:Y:S05]  /*4b70*/  @!P0 BRA `(.L_x_1203) ;  /* 0x0000000000408947 */ /* 0x000fea0003800000 */
[----:B------:R-:W-:-:S04]  /*4b80*/  LOP3.LUT R0, R0, 0x7fffff, RZ, 0xc0, !PT ;  /* 0x007fffff00007812 */ /* 0x000fc800078ec0ff */
[----:B------:R-:W-:-:S04]  /*4b90*/  LOP3.LUT R0, R0, 0x3f800000, RZ, 0xfc, !PT ;  /* 0x3f80000000007812 */ /* 0x000fc800078efcff */
[----:B------:R0:W1:Y:S03]  /*4ba0*/  MUFU.RCP R2, R0 ;  /* 0x0000000000027308 */ /* 0x0000660000001000 */
.L_x_1204:
        /* <DEDUP_REMOVED lines=13> */
.L_x_1203:
[----:B------:R-:W-:Y:S05]  /*4c80*/  BSYNC.RECONVERGENT B1 ;  /* 0x0000000000017941 */ /* 0x000fea0003800200 */
.L_x_1202:
[----:B------:R-:W-:-:S04]  /*4c90*/  FMUL R17, R17, 1.1920928955078125e-07 ;  /* 0x3400000011117820 */ /* 0x000fc80000400000 */
[----:B------:R-:W-:-:S07]  /*4ca0*/  FMUL R2, R8, R17 ;  /* 0x0000001108027220 */ /* 0x000fce0000400000 */
.L_x_1197:
[----:B------:R-:W-:Y:S05]  /*4cb0*/  BSYNC.RECONVERGENT B0 ;  /* 0x0000000000007941 */ /* 0x000fea0003800200 */
.L_x_1196:
[C---:B------:R-:W-:Y:S02]  /*4cc0*/  FSETP.NAN.AND P0, PT, |R2|.reuse, |R2|, PT ;  /* 0x400000020200720b */ /* 0x040fe40003f08200 */
[----:B------:R-:W-:-:S04]  /*4cd0*/  LOP3.LUT R3, R2, 0x80000000, R3, 0xb8, !PT ;  /* 0x8000000002037812 */ /* 0x000fc800078eb803 */
[----:B0-----:R-:W-:Y:S01]  /*4ce0*/  FSEL R0, R2, R3, P0 ;  /* 0x0000000302007208 */ /* 0x001fe20000000000 */
[----:B------:R-:W-:Y:S06]  /*4cf0*/  BRA `(.L_x_1195) ;  /* 0x0000000c00cc7947 */ /* 0x000fec0003800000 */
.L_x_1902:
[CC--:B-----5:R-:W-:Y:S01]  /*4d00*/  FMUL R0, R7.reuse, R18.reuse ;  /* 0x0000001207007220 */ /* 0x0e0fe20000400000 */
[----:B------:R-:W0:Y:S01]  /*4d10*/  LDC R13, c[0x0][0x388] ;  /* 0x0000e200ff0d7b82 */ /* 0x000e220000000800 */
[----:B------:R-:W-:Y:S02]  /*4d20*/  BSSY.RECONVERGENT B0, `(.L_x_1205) ;  /* 0x0000034000007945 */ /* 0x000fe40003800200 */
[----:B------:R-:W1:Y:S01]  /*4d30*/  FRND R11, R0 ;  /* 0x00000000000b7307 */ /* 0x000e620000201000 */
[-C--:B------:R-:W-:Y:S01]  /*4d40*/  FFMA R2, R7, R18.reuse, -R0 ;  /* 0x0000001207027223 */ /* 0x080fe20000000800 */
[----:B------:R-:W-:Y:S01]  /*4d50*/  IMAD.MOV.U32 R7, RZ, RZ, 0x391fcb8e ;  /* 0x391fcb8eff077424 */ /* 0x000fe200078e00ff */
[C---:B------:R-:W-:Y:S02]  /*4d60*/  FSETP.GT.AND P2, PT, |R0|.reuse, 152, PT ;  /* 0x431800000000780b */ /* 0x040fe40003f44200 */
[----:B------:R-:W-:Y:S01]  /*4d70*/  FFMA R2, R5, R18, R2 ;  /* 0x0000001205027223 */ /* 0x000fe20000000002 */
[----:B------:R-:W-:-:S02]  /*4d80*/  FSETP.GEU.AND P3, PT, R0, RZ, PT ;  /* 0x000000ff0000720b */ /* 0x000fc40003f6e000 */
[----:B------:R2:W3:Y:S01]  /*4d90*/  F2I.NTZ R4, R0 ;  /* 0x0000000000047305 */ /* 0x0004e20000203100 */
[----:B-1----:R-:W-:Y:S01]  /*4da0*/  FADD R5, R0, -R11 ;  /* 0x8000000b00057221 */ /* 0x002fe20000000000 */
[----:B------:R-:W-:Y:S01]  /*4db0*/  FSETP.GT.AND P1, PT, R11, RZ, PT ;  /* 0x000000ff0b00720b */ /* 0x000fe20003f24000 */
[----:B--2---:R-:W-:Y:S02]  /*4dc0*/  IMAD.MOV.U32 R0, RZ, RZ, 0x3f800000 ;  /* 0x3f800000ff007424 */ /* 0x004fe400078e00ff */
[----:B------:R-:W-:-:S04]  /*4dd0*/  FADD R2, R2, R5 ;  /* 0x0000000502027221 */ /* 0x000fc80000000000 */
[----:B------:R-:W-:Y:S01]  /*4de0*/  FFMA R5, R2, R7, 0.0013391353422775864601 ;  /* 0x3aaf85ed02057423 */ /* 0x000fe20000000007 */
[----:B------:R-:W-:Y:S02]  /*4df0*/  SEL R7, RZ, 0x83000000, P1 ;  /* 0x83000000ff077807 */ /* 0x000fe40000800000 */
[----:B------:R-:W-:Y:S01]  /*4e00*/  FSETP.NEU.AND P1, PT, R18, RZ, PT ;  /* 0x000000ff1200720b */ /* 0x000fe20003f2d000 */
[----:B------:R-:W-:-:S03]  /*4e10*/  FFMA R5, R2, R5, 0.0096188392490148544312 ;  /* 0x3c1d985602057423 */ /* 0x000fc60000000005 */
[----:B0-----:R-:W-:Y:S01]  /*4e20*/  FSETP.EQ.OR P1, PT, R13, 1, !P1 ;  /* 0x3f8000000d00780b */ /* 0x001fe20004f22400 */
[----:B------:R-:W-:-:S04]  /*4e30*/  FFMA R5, R2, R5, 0.055503588169813156128 ;  /* 0x3d6357bb02057423 */ /* 0x000fc80000000005 */
[----:B------:R-:W-:-:S04]  /*4e40*/  FFMA R5, R2, R5, 0.24022644758224487305 ;  /* 0x3e75fdec02057423 */ /* 0x000fc80000000005 */
[----:B------:R-:W-:-:S04]  /*4e50*/  FFMA R5, R2, R5, 0.69314718246459960938 ;  /* 0x3f31721802057423 */ /* 0x000fc80000000005 */
[----:B------:R-:W-:Y:S01]  /*4e60*/  FFMA R5, R2, R5, 1 ;  /* 0x3f80000002057423 */ /* 0x000fe20000000005 */
[----:B------:R-:W-:Y:S01]  /*4e70*/  IADD3 R2, PT, PT, R7, 0x7f000000, RZ ;  /* 0x7f00000007027810 */ /* 0x000fe20007ffe0ff */
[----:B---3--:R-:W-:-:S04]  /*4e80*/  IMAD R7, R4, 0x800000, -R7 ;  /* 0x0080000004077824 */ /* 0x008fc800078e0a07 */
[----:B------:R-:W-:-:S04]  /*4e90*/  FMUL R2, R5, R2 ;  /* 0x0000000205027220 */ /* 0x000fc80000400000 */
[----:B------:R-:W-:Y:S01]  /*4ea0*/  FMUL R2, R2, R7 ;  /* 0x0000000702027220 */ /* 0x000fe20000400000 */
[----:B------:R-:W-:Y:S01]  /*4eb0*/  @P2 FSEL R2, RZ, +INF , !P3 ;  /* 0x7f800000ff022808 */ /* 0x000fe20005800000 */
[----:B------:R-:W-:Y:S06]  /*4ec0*/  @P1 BRA `(.L_x_1206) ;  /* 0x0000000000641947 */ /* 0x000fec0003800000 */
        /* <DEDUP_REMOVED lines=19> */
.L_x_1208:
[----:B------:R-:W-:Y:S02]  /*5000*/  FSETP.NEU.AND P1, PT, |R5|, 1, PT ;  /* 0x3f8000000500780b */ /* 0x000fe40003f2d200 */
[----:B------:R-:W-:-:S04]  /*5010*/  FSETP.GEU.AND P0, PT, R18, RZ, PT ;  /* 0x000000ff1200720b */ /* 0x000fc80003f0e000 */
[----:B------:R-:W-:-:S07]  /*5020*/  SEL R0, R3, R6, !P0 ;  /* 0x0000000603007207 */ /* 0x000fce0004000000 */
[----:B------:R-:W-:Y:S01]  /*5030*/  @P1 LOP3.LUT R0, R0, 0x7fffffff, RZ, 0xc0, !PT ;  /* 0x7fffffff00001812 */ /* 0x000fe200078ec0ff */
[----:B------:R-:W-:Y:S06]  /*5040*/  BRA `(.L_x_1206) ;  /* 0x0000000000047947 */ /* 0x000fec0003800000 */
.L_x_1207:
[----:B------:R-:W-:-:S07]  /*5050*/  FADD R0, R18, R13 ;  /* 0x0000000d12007221 */ /* 0x000fce0000000000 */
.L_x_1206:
[----:B------:R-:W-:Y:S05]  /*5060*/  BSYNC.RECONVERGENT B0 ;  /* 0x0000000000007941 */ /* 0x000fea0003800200 */
.L_x_1205:
[----:B------:R-:W-:Y:S05]  /*5070*/  BRA `(.L_x_1195) ;  /* 0x0000000800ec7947 */ /* 0x000fea0003800000 */
.L_x_1901:
        /* <DEDUP_REMOVED lines=16> */
.L_x_1210:
[----:B------:R-:W-:Y:S05]  /*5180*/  BSYNC.RECONVERGENT B0 ;  /* 0x0000000000007941 */ /* 0x000fea0003800200 */
.L_x_1209:
[----:B------:R-:W-:Y:S05]  /*5190*/  BRA `(.L_x_1195) ;  /* 0x0000000800a47947 */ /* 0x000fea0003800000 */
.L_x_1193:
[----:B------:R-:W-:-:S13]  /*51a0*/  ISETP.GT.AND P0, PT, R10, 0x8, PT ;  /* 0x000000080a00780c */ /* 0x000fda0003f04270 */
[----:B------:R-:W-:Y:S05]  /*51b0*/  @P0 BRA `(.L_x_1211) ;  /* 0x00000004004c0947 */ /* 0x000fea0003800000 */
[----:B------:R-:W-:-:S05]  /*51c0*/  VIADD R10, R10, 0xfffffffa ;  /* 0xfffffffa0a0a7836 */ /* 0x000fca0000000000 */
[----:B------:R-:W-:-:S05]  /*51d0*/  VIMNMX.U32 R10, PT, PT, R10, 0x3, PT ;  /* 0x000000030a0a7848 */ /* 0x000fca0003fe0000 */
[----:B------:R-:W-:-:S04]  /*51e0*/  IMAD.SHL.U32 R10, R10, 0x4, RZ ;  /* 0x000000040a0a7824 */ /* 0x000fc800078e00ff */
[----:B------:R-:W0:Y:S02]  /*51f0*/  LDC R6, c[0x2][R10+0xd8] ;  /* 0x008036000a067b82 */ /* 0x000e240000000800 */
[----:B0-----:R-:W-:-:S04]  /*5200*/  SHF.R.S32.HI R7, RZ, 0x1f, R6 ;  /* 0x0000001fff077819 */ /* 0x001fc80000011406 */
.L_x_1905:
[----:B------:R-:W-:Y:S05]  /*5210*/  BRX R6 -0x5220                                                           (*"BRANCH_TARGETS .L_x_1906,.L_x_1907,.L_x_1908,.L_x_1195"*) ;  /* 0xffffffac06787949 */ /* 0x000fea000383ffff */
.L_x_1908:
[----:B------:R-:W0:Y:S02]  /*5220*/  LDCU UR6, c[0x0][0x388] ;  /* 0x00007100ff0677ac */ /* 0x000e240008000800 */
[----:B0----5:R-:W-:Y:S01]  /*5230*/  FMNMX R0, R18, UR6, PT ;  /* 0x0000000612007c09 */ /* 0x021fe2000b800000 */
[----:B------:R-:W-:Y:S06]  /*5240*/  BRA `(.L_x_1195) ;  /* 0x0000000800787947 */ /* 0x000fec0003800000 */
.L_x_1907:
[----:B------:R-:W0:Y:S02]  /*5250*/  LDCU UR6, c[0x0][0x388] ;  /* 0x00007100ff0677ac */ /* 0x000e240008000800 */
[----:B0----5:R-:W-:Y:S01]  /*5260*/  FMNMX R0, R18, UR6, !PT ;  /* 0x0000000612007c09 */ /* 0x021fe2000f800000 */
[----:B------:R-:W-:Y:S06]  /*5270*/  BRA `(.L_x_1195) ;  /* 0x00000008006c7947 */ /* 0x000fec0003800000 */
.L_x_1906:
        /* <DEDUP_REMOVED lines=8> */
[----:B------:R-:W-:Y:S01]  /*5300*/  FSETP.GEU.AND P0, PT, |R18|, 1.175494350822287508e-38, PT ;  /* 0x008000001200780b */ /* 0x000fe20003f0e200 */
[----:B------:R-:W-:Y:S01]  /*5310*/  FMUL R0, |R3|, 16777216 ;  /* 0x4b80000003007820 */ /* 0x000fe20000400200 */
[----:B------:R-:W-:Y:S02]  /*5320*/  BSSY.RECONVERGENT B1, `(.L_x_1215) ;  /* 0x0000018000017945 */ /* 0x000fe40003800200 */
        /* <DEDUP_REMOVED lines=20> */
.L_x_1217:
[----:B------:R-:W-:Y:S01]  /*5470*/  FSETP.GEU.AND P0, PT, R7, -|R18|, PT ;  /* 0xc00000120700720b */ /* 0x000fe20003f0e000 */
[----:B------:R-:W-:-:S12]  /*5480*/  FADD R2, R2, -1 ;  /* 0xbf80000002027421 */ /* 0x000fd80000000000 */
[----:B------:R-:W-:-:S07]  /*5490*/  @!P0 FADD R2, R2, -1 ;  /* 0xbf80000002028421 */ /* 0x000fce0000000000 */
.L_x_1216:
[----:B------:R-:W-:Y:S05]  /*54a0*/  BSYNC.RECONVERGENT B1 ;  /* 0x0000000000017941 */ /* 0x000fea0003800200 */
.L_x_1215:
[----:B------:R-:W-:Y:S01]  /*54b0*/  FFMA R2, -|R18|, R2, |R3| ;  /* 0x0000000212027223 */ /* 0x000fe20000000703 */
[----:B------:R-:W-:Y:S06]  /*54c0*/  BRA `(.L_x_1213) ;  /* 0x0000000000747947 */ /* 0x000fec0003800000 */
.L_x_1214:
        /* <DEDUP_REMOVED lines=10> */
[----:B------:R-:W-:Y:S01]  /*5570*/  LOP3.LUT R6, R0, 0x3f800000, RZ, 0xfc, !PT ;  /* 0x3f80000000067812 */ /* 0x000fe200078efcff */
[----:B------:R-:W-:-:S03]  /*5580*/  IMAD.MOV.U32 R0, RZ, RZ, R4 ;  /* 0x000000ffff007224 */ /* 0x000fc600078e0004 */
[----:B------:R0:W1:Y:S04]  /*5590*/  MUFU.RCP R8, R6 ;  /* 0x0000000600087308 */ /* 0x0000680000001000 */
.L_x_1220:
        /* <DEDUP_REMOVED lines=13> */
.L_x_1219:
[----:B------:R-:W-:Y:S05]  /*5670*/  BSYNC.RECONVERGENT B1 ;  /* 0x0000000000017941 */ /* 0x000fea0003800200 */
.L_x_1218:
[----:B------:R-:W-:-:S04]  /*5680*/  FMUL R2, R17, 1.1920928955078125e-07 ;  /* 0x3400000011027820 */ /* 0x000fc80000400000 */
[----:B------:R-:W-:-:S07]  /*5690*/  FMUL R2, R7, R2 ;  /* 0x0000000207027220 */ /* 0x000fce0000400000 */
.L_x_1213:
[----:B------:R-:W-:Y:S05]  /*56a0*/  BSYNC.RECONVERGENT B0 ;  /* 0x0000000000007941 */ /* 0x000fea0003800200 */
.L_x_1212:
[C---:B------:R-:W-:Y:S02]  /*56b0*/  FSETP.NAN.AND P0, PT, |R2|.reuse, |R2|, PT ;  /* 0x400000020200720b */ /* 0x040fe40003f08200 */
[----:B------:R-:W-:-:S04]  /*56c0*/  LOP3.LUT R3, R2, 0x80000000, R3, 0xb8, !PT ;  /* 0x8000000002037812 */ /* 0x000fc800078eb803 */
[----:B------:R-:W-:Y:S01]  /*56d0*/  FSEL R0, R2, R3, P0 ;  /* 0x0000000302007208 */ /* 0x000fe20000000000 */
[----:B------:R-:W-:Y:S06]  /*56e0*/  BRA `(.L_x_1195) ;  /* 0x0000000400507947 */ /* 0x000fec0003800000 */
.L_x_1211:
[----:B------:R-:W-:-:S04]  /*56f0*/  MOV R3, 0xfffffff7 ;  /* 0xfffffff700037802 */ /* 0x000fc80000000f00 */
[----:B------:R-:W-:-:S05]  /*5700*/  VIADDMNMX.U32 R3, R10, R3, 0x2, PT ;  /* 0x000000020a037446 */ /* 0x000fca0003800003 */
[----:B------:R-:W-:-:S04]  /*5710*/  IMAD.SHL.U32 R4, R3, 0x4, RZ ;  /* 0x0000000403047824 */ /* 0x000fc800078e00ff */
[----:B------:R-:W0:Y:S02]  /*5720*/  LDC R2, c[0x2][R4+0xe8] ;  /* 0x00803a0004027b82 */ /* 0x000e240000000800 */
[----:B0-----:R-:W-:-:S04]  /*5730*/  SHF.R.S32.HI R3, RZ, 0x1f, R2 ;  /* 0x0000001fff037819 */ /* 0x001fc80000011402 */
.L_x_1910:
[----:B------:R-:W-:Y:S05]  /*5740*/  BRX R2 -0x5750                                                           (*"BRANCH_TARGETS .L_x_1911,.L_x_1912,.L_x_1913"*) ;  /* 0xffffffa8022c7949 */ /* 0x000fea000383ffff */
.L_x_1913:
[----:B------:R-:W-:-:S13]  /*5750*/  ISETP.NE.AND P0, PT, R10, 0xb, PT ;  /* 0x0000000b0a00780c */ /* 0x000fda0003f05270 */
[----:B------:R-:W-:Y:S05]  /*5760*/  @P0 BRA `(.L_x_1195) ;  /* 0x0000000400300947 */ /* 0x000fea0003800000 */
[----:B------:R-:W0:Y:S02]  /*5770*/  LDC R3, c[0x0][0x388] ;  /* 0x0000e200ff037b82 */ /* 0x000e240000000800 */
[----:B0----5:R-:W-:Y:S01]  /*5780*/  LOP3.LUT R0, R3, 0x80000000, R18, 0xb8, !PT ;  /* 0x8000000003007812 */ /* 0x021fe200078eb812 */
[----:B------:R-:W-:Y:S06]  /*5790*/  BRA `(.L_x_1195) ;  /* 0x0000000400247947 */ /* 0x000fec0003800000 */
.L_x_1912:
        /* <DEDUP_REMOVED lines=17> */
.L_x_1222:
[----:B------:R-:W-:Y:S01]  /*58b0*/  FMUL.FTZ R13, R0, R5 ;  /* 0x00000005000d7220 */ /* 0x000fe20000410000 */
[----:B------:R-:W-:-:S03]  /*58c0*/  FMUL.FTZ R5, R5, 0.5 ;  /* 0x3f00000005057820 */ /* 0x000fc60000410000 */
[----:B------:R-:W-:-:S04]  /*58d0*/  FFMA R0, -R13, R13, R0 ;  /* 0x0000000d0d007223 */ /* 0x000fc80000000100 */
[----:B------:R-:W-:-:S07]  /*58e0*/  FFMA R13, R0, R5, R13 ;  /* 0x00000005000d7223 */ /* 0x000fce000000000d */
.L_x_1223:
[----:B------:R-:W-:Y:S05]  /*58f0*/  BSYNC.RECONVERGENT B0 ;  /* 0x0000000000007941 */ /* 0x000fea0003800200 */
.L_x_1221:
[C---:B------:R-:W-:Y:S02]  /*5900*/  FSETP.NEU.AND P0, PT, R8.reuse, RZ, PT ;  /* 0x000000ff0800720b */ /* 0x040fe40003f0d000 */
[----:B------:R-:W-:Y:S02]  /*5910*/  LOP3.LUT R0, R3, 0x800000, RZ, 0xfc, !PT ;  /* 0x0080000003007812 */ /* 0x000fe400078efcff */
[----:B------:R-:W-:-:S09]  /*5920*/  FSETP.NEU.AND P1, PT, R8, +INF , PT ;  /* 0x7f8000000800780b */ /* 0x000fd20003f2d000 */
[----:B------:R-:W-:-:S05]  /*5930*/  @P0 FMUL R2, R0, R13 ;  /* 0x0000000d00020220 */ /* 0x000fca0000400000 */
[----:B------:R-:W-:Y:S01]  /*5940*/  FSEL R0, R2, +INF , P1 ;  /* 0x7f80000002007808 */ /* 0x000fe20000800000 */
[----:B------:R-:W-:Y:S06]  /*5950*/  BRA `(.L_x_1195) ;  /* 0x0000000000b47947 */ /* 0x000fec0003800000 */
.L_x_1911:
        /* <DEDUP_REMOVED lines=16> */
.L_x_1225:
[----:B------:R-:W-:Y:S05]  /*5a60*/  BSYNC.RECONVERGENT B0 ;  /* 0x0000000000007941 */ /* 0x000fea0003800200 */
.L_x_1224:
[----:B------:R-:W-:Y:S02]  /*5a70*/  HFMA2 R4, -RZ, RZ, 0.89990234375, 10328 ;  /* 0x3b33710bff047431 */ /* 0x000fe400000001ff */
[----:B------:R-:W-:Y:S01]  /*5a80*/  FMUL R3, R0, R0 ;  /* 0x0000000000037220 */ /* 0x000fe20000400000 */
[----:B------:R-:W0:Y:S01]  /*5a90*/  LDC R5, c[0x0][0x388] ;  /* 0x0000e200ff057b82 */ /* 0x000e220000000800 */
[----:B------:R-:W-:Y:S02]  /*5aa0*/  ISETP.GE.AND P1, PT, R18, RZ, PT ;  /* 0x000000ff1200720c */ /* 0x000fe40003f26270 */
[----:B------:R-:W-:-:S04]  /*5ab0*/  FFMA R4, R3, R4, -0.015681877732276916504 ;  /* 0xbc80774803047423 */ /* 0x000fc80000000004 */
[----:B------:R-:W-:-:S04]  /*5ac0*/  FFMA R4, R3, R4, 0.042200751602649688721 ;  /* 0x3d2cdab203047423 */ /* 0x000fc80000000004 */
[----:B------:R-:W-:-:S04]  /*5ad0*/  FFMA R4, R3, R4, -0.074792981147766113281 ;  /* 0xbd992d1003047423 */ /* 0x000fc80000000004 */
[----:B------:R-:W-:-:S04]  /*5ae0*/  FFMA R4, R3, R4, 0.10640415549278259277 ;  /* 0x3dd9ea6c03047423 */ /* 0x000fc80000000004 */
[C---:B------:R-:W-:Y:S01]  /*5af0*/  FFMA R4, R3.reuse, R4, -0.14207722246646881104 ;  /* 0xbe117cb103047423 */ /* 0x040fe20000000004 */
[C---:B0-----:R-:W-:Y:S01]  /*5b00*/  FSETP.NEU.AND P2, PT, |R18|.reuse, |R5|, PT ;  /* 0x400000051200720b */ /* 0x041fe20003f4d200 */
[----:B------:R-:W-:Y:S02]  /*5b10*/  FADD R18, |R18|, |R5| ;  /* 0x4000000512127221 */ /* 0x000fe40000000200 */
[----:B------:R-:W-:-:S04]  /*5b20*/  FFMA R4, R3, R4, 0.19993925094604492188 ;  /* 0x3e4cbce003047423 */ /* 0x000fc80000000004 */
[----:B------:R-:W-:-:S04]  /*5b30*/  FFMA R4, R3, R4, -0.33333197236061096191 ;  /* 0xbeaaaa7d03047423 */ /* 0x000fc80000000004 */
[----:B------:R-:W-:Y:S01]  /*5b40*/  FMUL R3, R3, R4 ;  /* 0x0000000403037220 */ /* 0x000fe20000400000 */
[----:B------:R-:W-:-:S03]  /*5b50*/  IMAD.MOV.U32 R4, RZ, RZ, 0x3f6ee581 ;  /* 0x3f6ee581ff047424 */ /* 0x000fc600078e00ff */
[----:B------:R-:W-:-:S04]  /*5b60*/  FFMA R3, R3, R0, R0 ;  /* 0x0000000003037223 */ /* 0x000fc80000000000 */
[C---:B------:R-:W-:Y:S01]  /*5b70*/  FFMA R0, R4.reuse, 1.6832555532455444336, -R3 ;  /* 0x3fd774eb04007823 */ /* 0x040fe20000000803 */
[----:B------:R-:W-:-:S04]  /*5b80*/  FSEL R4, R4, 1.8663789033889770508, !P0 ;  /* 0x3feee58104047808 */ /* 0x000fc80004000000 */
[-C--:B------:R-:W-:Y:S02]  /*5b90*/  FSEL R0, R0, R3.reuse, !P0 ;  /* 0x0000000300007208 */ /* 0x080fe40004000000 */
[----:B------:R-:W-:Y:S02]  /*5ba0*/  FSEL R3, R3, -R3, !P0 ;  /* 0x8000000303037208 */ /* 0x000fe40004000000 */
[----:B------:R-:W-:Y:S01]  /*5bb0*/  FSETP.NEU.AND P0, PT, R2, RZ, PT ;  /* 0x000000ff0200720b */ /* 0x000fe20003f0d000 */
[----:B------:R-:W-:Y:S02]  /*5bc0*/  IMAD.MOV.U32 R2, RZ, RZ, 0x4016cbe4 ;  /* 0x4016cbe4ff027424 */ /* 0x000fe400078e00ff */
[----:B------:R-:W-:-:S03]  /*5bd0*/  @!P1 FFMA R0, R4, 1.6832555532455444336, R3 ;  /* 0x3fd774eb04009823 */ /* 0x000fc60000000003 */
[----:B------:R-:W-:-:S07]  /*5be0*/  @!P2 FSEL R0, R2, 0.78539818525314331055, !P1 ;  /* 0x3f490fdb0200a808 */ /* 0x000fce0004800000 */
[----:B------:R-:W-:Y:S02]  /*5bf0*/  @!P0 FSEL R0, RZ, 3.1415927410125732422, P1 ;  /* 0x40490fdbff008808 */ /* 0x000fe40000800000 */
[----:B------:R-:W-:Y:S02]  /*5c00*/  FSETP.NAN.AND P0, PT, R18, R18, PT ;  /* 0x000000121200720b */ /* 0x000fe40003f08000 */
[----:B------:R-:W-:-:S04]  /*5c10*/  LOP3.LUT R3, R0, 0x80000000, R5, 0xb8, !PT ;  /* 0x8000000000037812 */ /* 0x000fc800078eb805 */
[----:B------:R-:W-:-:S07]  /*5c20*/  FSEL R0, R18, R3, P0 ;  /* 0x0000000312007208 */ /* 0x000fce0000000000 */
.L_x_1195:
[----:B------:R-:W1:Y:S02]  /*5c30*/  LDCU.64 UR6, c[0x0][0x380] ;  /* 0x00007000ff0677ac */ /* 0x000e640008000a00 */
[----:B-1----:R-:W-:-:S04]  /*5c40*/  IADD3 R14, P0, PT, R14, UR6, RZ ;  /* 0x000000060e0e7c10 */ /* 0x002fc8000ff1e0ff */
[----:B------:R-:W-:-:S05]  /*5c50*/  IADD3.X R15, PT, PT, R9, UR7, RZ, P0, !PT ;  /* 0x00000007090f7c10 */ /* 0x000fca00087fe4ff */
[----:B------:R-:W-:Y:S01]  /*5c60*/  STG.E desc[UR4][R14.64], R0 ;  /* 0x000000000e007986 */ /* 0x000fe2000c101904 */
[----:B------:R-:W-:Y:S05]  /*5c70*/  EXIT ;  /* 0x000000000000794d */ /* 0x000fea0003800000 */
        .weak           $__internal_22_$__cuda_sm20_sqrt_rn_f32_slowpath
        .type           $__internal_22_$__cuda_sm20_sqrt_rn_f32_slowpath,@function
        .size           $__internal_22_$__cuda_sm20_sqrt_rn_f32_slowpath,($__internal_23_$__cuda_sm3x_div_rn_noftz_f32_slowpath - $__internal_22_$__cuda_sm20_sqrt_rn_f32_slowpath)
$__internal_22_$__cuda_sm20_sqrt_rn_f32_slowpath:
        /* <DEDUP_REMOVED lines=19> */
.L_x_1226:
[----:B------:R-:W-:-:S04]  /*5db0*/  IMAD.MOV.U32 R11, RZ, RZ, 0x0 ;  /* 0x00000000ff0b7424 */ /* 0x000fc800078e00ff */
[----:B------:R-:W-:Y:S05]  /*5dc0*/  RET.REL.NODEC R10 `(binary_sv_float_kernel) ;  /* 0xffffffa00a8c7950 */ /* 0x000fea0003c3ffff */
        .weak           $__internal_23_$__cuda_sm3x_div_rn_noftz_f32_slowpath
        .type           $__internal_23_$__cuda_sm3x_div_rn_noftz_f32_slowpath,@function
        .size           $__internal_23_$__cuda_sm3x_div_rn_noftz_f32_slowpath,(.L_x_1994 - $__internal_23_$__cuda_sm3x_div_rn_noftz_f32_slowpath)
$__internal_23_$__cuda_sm3x_div_rn_noftz_f32_slowpath:
        /* <DEDUP_REMOVED lines=34> */
.L_x_1228:
[----:B------:R-:W-:Y:S01]  /*5ff0*/  LEA R25, R11, 0xc0800000, 0x17 ;  /* 0xc08000000b197811 */ /* 0x000fe200078eb8ff */
[----:B------:R-:W-:Y:S01]  /*6000*/  VIADD R16, R16, 0xffffff81 ;  /* 0xffffff8110107836 */ /* 0x000fe20000000000 */
[----:B------:R-:W-:Y:S03]  /*6010*/  BSSY.RECONVERGENT B3, `(.L_x_1233) ;  /* 0x0000035000037945 */ /* 0x000fe60003800200 */
        /* <DEDUP_REMOVED lines=44> */
[----:B------:R-:W-:-:S04]  /*62e0*/  LOP3.LUT R11, R11, R16, RZ, 0xc0, !PT ;  /* 0x000000100b0b7212 */ /* 0x000fc800078ec0ff */
[----:B------:R-:W-:-:S04]  /*62f0*/  IADD3 R11, PT, PT, R12, R11, RZ ;  /* 0x0000000b0c0b7210 */ /* 0x000fc80007ffe0ff */
[----:B------:R-:W-:Y:S01]  /*6300*/  LOP3.LUT R0, R11, R0, RZ, 0xfc, !PT ;  /* 0x000000000b007212 */ /* 0x000fe200078efcff */
[----:B------:R-:W-:Y:S06]  /*6310*/  BRA `(.L_x_1236) ;  /* 0x0000000000107947 */ /* 0x000fec0003800000 */
.L_x_1235:
[----:B------:R-:W-:-:S04]  /*6320*/  LOP3.LUT R0, R0, 0x80000000, RZ, 0xc0, !PT ;  /* 0x8000000000007812 */ /* 0x000fc800078ec0ff */
[----:B------:R-:W-:Y:S01]  /*6330*/  LOP3.LUT R0, R0, 0x7f800000, RZ, 0xfc, !PT ;  /* 0x7f80000000007812 */ /* 0x000fe200078efcff */
[----:B------:R-:W-:Y:S06]  /*6340*/  BRA `(.L_x_1236) ;  /* 0x0000000000047947 */ /* 0x000fec0003800000 */
.L_x_1234:
[----:B------:R-:W-:-:S07]  /*6350*/  IMAD R0, R23, 0x800000, R0 ;  /* 0x0080000017007824 */ /* 0x000fce00078e0200 */
.L_x_1236:
[----:B------:R-:W-:Y:S05]  /*6360*/  BSYNC.RECONVERGENT B3 ;  /* 0x0000000000037941 */ /* 0x000fea0003800200 */
.L_x_1233:
[----:B------:R-:W-:Y:S05]  /*6370*/  BRA `(.L_x_1237) ;  /* 0x0000000000207947 */ /* 0x000fea0003800000 */
.L_x_1232:
[----:B------:R-:W-:-:S04]  /*6380*/  LOP3.LUT R23, R24, 0x80000000, R23, 0x48, !PT ;  /* 0x8000000018177812 */ /* 0x000fc800078e4817 */
[----:B------:R-:W-:Y:S01]  /*6390*/  LOP3.LUT R0, R23, 0x7f800000, RZ, 0xfc, !PT ;  /* 0x7f80000017007812 */ /* 0x000fe200078efcff */
[----:B------:R-:W-:Y:S06]  /*63a0*/  BRA `(.L_x_1237) ;  /* 0x0000000000147947 */ /* 0x000fec0003800000 */
.L_x_1231:
[----:B------:R-:W-:Y:S01]  /*63b0*/  LOP3.LUT R0, R24, 0x80000000, R23, 0x48, !PT ;  /* 0x8000000018007812 */ /* 0x000fe200078e4817 */
[----:B------:R-:W-:Y:S06]  /*63c0*/  BRA `(.L_x_1237) ;  /* 0x00000000000c7947 */ /* 0x000fec0003800000 */
.L_x_1230:
[----:B------:R-:W0:Y:S01]  /*63d0*/  MUFU.RSQ R0, -QNAN ;  /* 0xffc0000000007908 */ /* 0x000e220000001400 */
[----:B------:R-:W-:Y:S05]  /*63e0*/  BRA `(.L_x_1237) ;  /* 0x0000000000047947 */ /* 0x000fea0003800000 */
.L_x_1229:
[----:B------:R-:W-:-:S07]  /*63f0*/  FADD.FTZ R0, R23, R24 ;  /* 0x0000001817007221 */ /* 0x000fce0000010000 */
.L_x_1237:
[----:B------:R-:W-:Y:S05]  /*6400*/  BSYNC.RECONVERGENT B2 ;  /* 0x0000000000027941 */ /* 0x000fea0003800200 */
.L_x_1227:
[----:B------:R-:W-:-:S04]  /*6410*/  IMAD.MOV.U32 R11, RZ, RZ, 0x0 ;  /* 0x00000000ff0b7424 */ /* 0x000fc800078e00ff */
[----:B0-----:R-:W-:Y:S05]  /*6420*/  RET.REL.NODEC R10 `(binary_sv_float_kernel) ;  /* 0xffffff980af47950 */ /* 0x001fea0003c3ffff */
.L_x_1238:
        /* <DEDUP_REMOVED lines=13> */
.L_x_1994:


//--------------------- .text.binary_ss_float_kernel --------------------------
	.section	.text.binary_ss_float_kernel,"ax",@progbits
	.align	128
        .global         binary_ss_float_kernel
        .type           binary_ss_float_kernel,@function
        .size           binary_ss_float_kernel,(.L_x_1996 - binary_ss_float_kernel)
        .other          binary_ss_float_kernel,@"STO_CUDA_ENTRY STV_DEFAULT"
binary_ss_float_kernel:
.text.binary_ss_float_kernel:
        /* <DEDUP_REMOVED lines=34> */
.L_x_1914:
[----:B------:R-:W-:Y:S05]  /*0220*/  BRX R4 -0x230                                                            (*"BRANCH_TARGETS .L_x_1915,.L_x_1916,.L_x_1917,.L_x_1244"*) ;  /* 0xfffffffc04747949 */ /* 0x000fea000383ffff */
.L_x_1917:
[----:B-----5:R-:W-:Y:S01]  /*0230*/  FMUL R9, R2, R15 ;  /* 0x0000000f02097220 */ /* 0x020fe20000400000 */
[----:B------:R-:W-:Y:S06]  /*0240*/  BRA `(.L_x_1244) ;  /* 0x0000001400847947 */ /* 0x000fec0003800000 */
.L_x_1915:
[----:B-----5:R-:W-:Y:S01]  /*0250*/  FADD R9, R2, R15 ;  /* 0x0000000f02097221 */ /* 0x020fe20000000000 */
[----:B------:R-:W-:Y:S06]  /*0260*/  BRA `(.L_x_1244) ;  /* 0x00000014007c7947 */ /* 0x000fec0003800000 */
.L_x_1916:
[----:B-----5:R-:W-:Y:S01]  /*0270*/  FADD R9, R2, -R15 ;  /* 0x8000000f02097221 */ /* 0x020fe20000000000 */
[----:B------:R-:W-:Y:S06]  /*0280*/  BRA `(.L_x_1244) ;  /* 0x0000001400747947 */ /* 0x000fec0003800000 */
.L_x_1243:
        /* <DEDUP_REMOVED lines=40> */
.L_x_1251:
[----:B------:R-:W-:Y:S05]  /*0510*/  BSYNC.RECONVERGENT B3 ;  /* 0x0000000000037941 */ /* 0x000fea0003800200 */
.L_x_1250:
[----:B------:R-:W-:Y:S01]  /*0520*/  FFMA R0, -|R15|, R5, R0 ;  /* 0x000000050f007223 */ /* 0x000fe20000000300 */
[----:B------:R-:W-:Y:S06]  /*0530*/  BRA `(.L_x_1248) ;  /* 0x0000000000787947 */ /* 0x000fec0003800000 */
.L_x_1249:
        /* <DEDUP_REMOVED lines=14> */
.L_x_1254:
        /* <DEDUP_REMOVED lines=13> */
.L_x_1253:
[----:B------:R-:W-:Y:S05]  /*06f0*/  BSYNC.RECONVERGENT B3 ;  /* 0x0000000000037941 */ /* 0x000fea0003800200 */
.L_x_1252:
[----:B0-----:R-:W-:-:S04]  /*0700*/  FMUL R5, R0, 1.1920928955078125e-07 ;  /* 0x3400000000057820 */ /* 0x001fc80000400000 */
[----:B------:R-:W-:-:S07]  /*0710*/  FMUL R0, R10, R5 ;  /* 0x000000050a007220 */ /* 0x000fce0000400000 */
.L_x_1248:
[----:B------:R-:W-:Y:S05]  /*0720*/  BSYNC.RECONVERGENT B2 ;  /* 0x0000000000027941 */ /* 0x000fea0003800200 */
.L_x_1247:
[C---:B------:R-:W-:Y:S02]  /*0730*/  FSETP.NAN.AND P0, PT, |R0|.reuse, |R0|, PT ;  /* 0x400000000000720b */ /* 0x040fe40003f08200 */
[----:B------:R-:W-:-:S04]  /*0740*/  LOP3.LUT R9, R0, 0x80000000, R2, 0xb8, !PT ;  /* 0x8000000000097812 */ /* 0x000fc800078eb802 */
[----:B------:R-:W-:Y:S01]  /*0750*/  FSEL R9, R0, R9, P0 ;  /* 0x0000000900097208 */ /* 0x000fe20000000000 */
[----:B------:R-:W-:Y:S06]  /*0760*/  BRA `(.L_x_1244) ;  /* 0x00000010003c7947 */ /* 0x000fec0003800000 */
.L_x_1246:
[C---:B-----5:R-:W-:Y:S01]  /*0770*/  FMUL R5, |R2|.reuse, 16777216 ;  /* 0x4b80000002057820 */ /* 0x060fe20000400200 */
        /* <DEDUP_REMOVED lines=88> */
[----:B------:R-:W-:Y:S01]  /*0d00*/  FSEL R9, R5, +QNAN , !P0 ;  /* 0x7fffffff05097808 */ /* 0x000fe20004000000 */
[----:B------:R-:W-:Y:S08]  /*0d10*/  BRA `(.L_x_1244) ;  /* 0x0000000800d07947 */ /* 0x000ff00003800000 */
.L_x_1245:
        /* <DEDUP_REMOVED lines=12> */
[----:B------:R-:W-:Y:S05]  /*0de0*/  CALL.REL.NOINC `($__internal_25_$__cuda_sm3x_div_rn_noftz_f32_slowpath) ;  /* 0x0000005400807944 */ /* 0x000fea0003c00000 */
.L_x_1256:
[----:B------:R-:W-:Y:S05]  /*0df0*/  BSYNC.RECONVERGENT B4 ;  /* 0x0000000000047941 */ /* 0x000fea0003800200 */
.L_x_1255:
[----:B------:R-:W-:Y:S01]  /*0e00*/  MOV R9, R0 ;  /* 0x0000000000097202 */ /* 0x000fe20000000f00 */
[----:B------:R-:W-:Y:S06]  /*0e10*/  BRA `(.L_x_1244) ;  /* 0x0000000800907947 */ /* 0x000fec0003800000 */
.L_x_1242:
[----:B------:R-:W-:-:S13]  /*0e20*/  ISETP.GT.AND P0, PT, R0, 0x8, PT ;  /* 0x000000080000780c */ /* 0x000fda0003f04270 */
[----:B------:R-:W-:Y:S05]  /*0e30*/  @P0 BRA `(.L_x_1257) ;  /* 0x0000000400480947 */ /* 0x000fea0003800000 */
[----:B------:R-:W-:-:S05]  /*0e40*/  VIADD R0, R0, 0xfffffffa ;  /* 0xfffffffa00007836 */ /* 0x000fca0000000000 */
[----:B------:R-:W-:-:S05]  /*0e50*/  VIMNMX.U32 R0, PT, PT, R0, 0x3, PT ;  /* 0x0000000300007848 */ /* 0x000fca0003fe0000 */
[----:B------:R-:W-:-:S04]  /*0e60*/  IMAD.SHL.U32 R0, R0, 0x4, RZ ;  /* 0x0000000400007824 */ /* 0x000fc800078e00ff */
[----:B------:R-:W0:Y:S02]  /*0e70*/  LDC R4, c[0x2][R0+0x10] ;  /* 0x0080040000047b82 */ /* 0x000e240000000800 */
[----:B0-----:R-:W-:-:S04]  /*0e80*/  SHF.R.S32.HI R5, RZ, 0x1f, R4 ;  /* 0x0000001fff057819 */ /* 0x001fc80000011404 */
.L_x_1919:
[----:B------:R-:W-:Y:S05]  /*0e90*/  BRX R4 -0xea0                                                            (*"BRANCH_TARGETS .L_x_1920,.L_x_1921,.L_x_1922,.L_x_1244"*) ;  /* 0xfffffff004587949 */ /* 0x000fea000383ffff */
.L_x_1922:
[----:B-----5:R-:W-:Y:S01]  /*0ea0*/  FMNMX R9, R2, R15, PT ;  /* 0x0000000f02097209 */ /* 0x020fe20003800000 */
[----:B------:R-:W-:Y:S06]  /*0eb0*/  BRA `(.L_x_1244) ;  /* 0x0000000800687947 */ /* 0x000fec0003800000 */
.L_x_1920:
        /* <DEDUP_REMOVED lines=34> */
.L_x_1262:
[----:B------:R-:W-:Y:S05]  /*10e0*/  BSYNC.RECONVERGENT B3 ;  /* 0x0000000000037941 */ /* 0x000fea0003800200 */
.L_x_1261:
[----:B------:R-:W-:Y:S01]  /*10f0*/  FFMA R0, -|R15|, R5, R0 ;  /* 0x000000050f007223 */ /* 0x000fe20000000300 */
[----:B------:R-:W-:Y:S06]  /*1100*/  BRA `(.L_x_1259) ;  /* 0x0000000000787947 */ /* 0x000fec0003800000 */
.L_x_1260:
        /* <DEDUP_REMOVED lines=14> */
.L_x_1265:
        /* <DEDUP_REMOVED lines=13> */
.L_x_1264:
[----:B------:R-:W-:Y:S05]  /*12c0*/  BSYNC.RECONVERGENT B3 ;  /* 0x0000000000037941 */ /* 0x000fea0003800200 */
.L_x_1263:
[----:B------:R-:W-:-:S04]  /*12d0*/  FMUL R5, R0, 1.1920928955078125e-07 ;  /* 0x3400000000057820 */ /* 0x000fc80000400000 */
[----:B------:R-:W-:-:S07]  /*12e0*/  FMUL R0, R8, R5 ;  /* 0x0000000508007220 */ /* 0x000fce0000400000 */
.L_x_1259:
[----:B------:R-:W-:Y:S05]  /*12f0*/  BSYNC.RECONVERGENT B2 ;  /* 0x0000000000027941 */ /* 0x000fea0003800200 */
.L_x_1258:
[C---:B------:R-:W-:Y:S02]  /*1300*/  FSETP.NAN.AND P0, PT, |R0|.reuse, |R0|, PT ;  /* 0x400000000000720b */ /* 0x040fe40003f08200 */
[----:B0-----:R-:W-:-:S04]  /*1310*/  LOP3.LUT R9, R0, 0x80000000, R2, 0xb8, !PT ;  /* 0x8000000000097812 */ /* 0x001fc800078eb802 */
[----:B------:R-:W-:Y:S01]  /*1320*/  FSEL R9, R0, R9, P0 ;  /* 0x0000000900097208 */ /* 0x000fe20000000000 */
[----:B------:R-:W-:Y:S06]  /*1330*/  BRA `(.L_x_1244) ;  /* 0x0000000400487947 */ /* 0x000fec0003800000 */
.L_x_1921:
[----:B-----5:R-:W-:Y:S01]  /*1340*/  FMNMX R9, R2, R15, !PT ;  /* 0x0000000f02097209 */ /* 0x020fe20007800000 */
[----:B------:R-:W-:Y:S06]  /*1350*/  BRA `(.L_x_1244) ;  /* 0x0000000400407947 */ /* 0x000fec0003800000 */
.L_x_1257:
[----:B------:R-:W-:-:S05]  /*1360*/  IMAD.MOV.U32 R5, RZ, RZ, -0x9 ;  /* 0xfffffff7ff057424 */ /* 0x000fca00078e00ff */
[----:B------:R-:W-:-:S05]  /*1370*/  VIADDMNMX.U32 R0, R0, R5, 0x3, PT ;  /* 0x0000000300007446 */ /* 0x000fca0003800005 */
[----:B------:R-:W-:-:S04]  /*1380*/  IMAD.SHL.U32 R0, R0, 0x4, RZ ;  /* 0x0000000400007824 */ /* 0x000fc800078e00ff */
[----:B------:R-:W0:Y:S02]  /*1390*/  LDC R4, c[0x2][R0+0x20] ;  /* 0x0080080000047b82 */ /* 0x000e240000000800 */
[----:B0-----:R-:W-:-:S04]  /*13a0*/  SHF.R.S32.HI R5, RZ, 0x1f, R4 ;  /* 0x0000001fff057819 */ /* 0x001fc80000011404 */
.L_x_1924:
[----:B------:R-:W-:Y:S05]  /*13b0*/  BRX R4 -0x13c0                                                           (*"BRANCH_TARGETS .L_x_1925,.L_x_1926,.L_x_1927,.L_x_1244"*) ;  /* 0xffffffec04107949 */ /* 0x000fea000383ffff */
.L_x_1927:
[----:B-----5:R-:W-:Y:S01]  /*13c0*/  LOP3.LUT R9, R2, 0x80000000, R15, 0xb8, !PT ;  /* 0x8000000002097812 */ /* 0x020fe200078eb80f */
[----:B------:R-:W-:Y:S06]  /*13d0*/  BRA `(.L_x_1244) ;  /* 0x0000000400207947 */ /* 0x000fec0003800000 */
.L_x_1925:
        /* <DEDUP_REMOVED lines=13> */
[----:B------:R-:W-:Y:S05]  /*14b0*/  CALL.REL.NOINC `($__internal_25_$__cuda_sm3x_div_rn_noftz_f32_slowpath) ;  /* 0x0000004c00cc7944 */ /* 0x000fea0003c00000 */
[----:B------:R-:W-:-:S07]  /*14c0*/  MOV R4, R0 ;  /* 0x0000000000047202 */ /* 0x000fce0000000f00 */
.L_x_1267:
[----:B------:R-:W-:Y:S05]  /*14d0*/  BSYNC.RECONVERGENT B4 ;  /* 0x0000000000047941 */ /* 0x000fea0003800200 */
.L_x_1266:
[----:B------:R-:W-:Y:S02]  /*14e0*/  IMAD.MOV.U32 R5, RZ, RZ, 0x3b33710b ;  /* 0x3b33710bff057424 */ /* 0x000fe400078e00ff */
[----:B------:R-:W-:Y:S01]  /*14f0*/  FMUL R0, R4, R4 ;  /* 0x0000000404007220 */ /* 0x000fe20000400000 */
[----:B------:R-:W-:Y:S01]  /*1500*/  IMAD.MOV.U32 R6, RZ, RZ, 0x3f6ee581 ;  /* 0x3f6ee581ff067424 */ /* 0x000fe200078e00ff */
[C---:B------:R-:W-:Y:S01]  /*1510*/  ISETP.GE.AND P0, PT, R15.reuse, RZ, PT ;  /* 0x000000ff0f00720c */ /* 0x040fe20003f06270 */
[----:B------:R-:W-:Y:S01]  /*1520*/  FADD R9, |R2|, |R15| ;  /* 0x4000000f02097221 */ /* 0x000fe20000000200 */
        /* <DEDUP_REMOVED lines=23> */
.L_x_1926:
        /* <DEDUP_REMOVED lines=16> */
[----:B------:R-:W-:Y:S05]  /*17a0*/  CALL.REL.NOINC `($__internal_24_$__cuda_sm20_sqrt_rn_f32_slowpath) ;  /* 0x0000004800bc7944 */ /* 0x000fea0003c00000 */
[----:B------:R-:W-:Y:S05]  /*17b0*/  BRA `(.L_x_1270) ;  /* 0x0000000000107947 */ /* 0x000fea0003800000 */
.L_x_1269:
[----:B------:R-:W-:Y:S01]  /*17c0*/  FMUL.FTZ R7, R0, R5 ;  /* 0x0000000500077220 */ /* 0x000fe20000410000 */
[----:B------:R-:W-:-:S03]  /*17d0*/  FMUL.FTZ R5, R5, 0.5 ;  /* 0x3f00000005057820 */ /* 0x000fc60000410000 */
[----:B------:R-:W-:-:S04]  /*17e0*/  FFMA R0, -R7, R7, R0 ;  /* 0x0000000707007223 */ /* 0x000fc80000000100 */
[----:B------:R-:W-:-:S07]  /*17f0*/  FFMA R7, R0, R5, R7 ;  /* 0x0000000500077223 */ /* 0x000fce0000000007 */
.L_x_1270:
[----:B------:R-:W-:Y:S05]  /*1800*/  BSYNC.RECONVERGENT B2 ;  /* 0x0000000000027941 */ /* 0x000fea0003800200 */
.L_x_1268:
[C---:B------:R-:W-:Y:S02]  /*1810*/  FSETP.NEU.AND P0, PT, R16.reuse, RZ, PT ;  /* 0x000000ff1000720b */ /* 0x040fe40003f0d000 */
[----:B------:R-:W-:Y:S02]  /*1820*/  LOP3.LUT R0, R15, 0x800000, RZ, 0xfc, !PT ;  /* 0x008000000f007812 */ /* 0x000fe400078efcff */
[----:B------:R-:W-:-:S09]  /*1830*/  FSETP.NEU.AND P1, PT, R16, +INF , PT ;  /* 0x7f8000001000780b */ /* 0x000fd20003f2d000 */
[----:B------:R-:W-:-:S05]  /*1840*/  @P0 FMUL R2, R0, R7 ;  /* 0x0000000700020220 */ /* 0x000fca0000400000 */
[----:B------:R-:W-:-:S07]  /*1850*/  FSEL R9, R2, +INF , P1 ;  /* 0x7f80000002097808 */ /* 0x000fce0000800000 */
.L_x_1244:
[----:B------:R-:W-:Y:S05]  /*1860*/  BSYNC.RECONVERGENT B0 ;  /* 0x0000000000007941 */ /* 0x000fea0003800200 */
.L_x_1241:
[----:B------:R-:W0:Y:S02]  /*1870*/  LDCU.64 UR6, c[0x0][0x380] ;  /* 0x00007000ff0677ac */ /* 0x000e240008000a00 */
[----:B0-----:R-:W-:-:S04]  /*1880*/  IADD3 R4, P0, PT, R11, UR6, RZ ;  /* 0x000000060b047c10 */ /* 0x001fc8000ff1e0ff */
[----:B------:R-:W-:-:S05]  /*1890*/  IADD3.X R5, PT, PT, R14, UR7, RZ, P0, !PT ;  /* 0x000000070e057c10 */ /* 0x000fca00087fe4ff */
[----:B------:R0:W-:Y:S04]  /*18a0*/  STG.E desc[UR4][R4.64], R9 ;  /* 0x0000000904007986 */ /* 0x0001e8000c101904 */
.L_x_1240:
[----:B------:R-:W-:Y:S05]  /*18b0*/  BSYNC.RECONVERGENT B1 ;  /* 0x0000000000017941 */ /* 0x000fea0003800200 */
.L_x_1239:
        /* <DEDUP_REMOVED lines=28> */
.L_x_1929:
[----:B------:R-:W-:Y:S05]  /*1a80*/  BRX R4 -0x1a90                                                           (*"BRANCH_TARGETS .L_x_1930,.L_x_1931,.L_x_1932,.L_x_1276"*) ;  /* 0xffffffe4045c7949 */ /* 0x000fea000383ffff */
.L_x_1932:
[----:B-----5:R-:W-:Y:S01]  /*1a90*/  FMUL R9, R2, R15 ;  /* 0x0000000f02097220 */ /* 0x020fe20000400000 */
[----:B------:R-:W-:Y:S06]  /*1aa0*/  BRA `(.L_x_1276) ;  /* 0x0000001400947947 */ /* 0x000fec0003800000 */
.L_x_1931:
[----:B-----5:R-:W-:Y:S01]  /*1ab0*/  FADD R9, R2, -R15 ;  /* 0x8000000f02097221 */ /* 0x020fe20000000000 */
[----:B------:R-:W-:Y:S06]  /*1ac0*/  BRA `(.L_x_1276) ;  /* 0x00000014008c7947 */ /* 0x000fec0003800000 */
.L_x_1930:
[----:B-----5:R-:W-:Y:S01]  /*1ad0*/  FADD R9, R2, R15 ;  /* 0x0000000f02097221 */ /* 0x020fe20000000000 */
[----:B------:R-:W-:Y:S06]  /*1ae0*/  BRA `(.L_x_1276) ;  /* 0x0000001400847947 */ /* 0x000fec0003800000 */
.L_x_1275:
        /* <DEDUP_REMOVED lines=37> */
.L_x_1284:
[----:B------:R-:W-:Y:S01]  /*1d40*/  FSETP.GEU.AND P0, PT, R8, -|R15|, PT ;  /* 0xc000000f0800720b */ /* 0x000fe20003f0e000 */
[----:B------:R-:W-:-:S12]  /*1d50*/  FADD R5, R5, -1 ;  /* 0xbf80000005057421 */ /* 0x000fd80000000000 */
[----:B------:R-:W-:-:S07]  /*1d60*/  @!P0 FADD R5, R5, -1 ;  /* 0xbf80000005058421 */ /* 0x000fce0000000000 */
.L_x_1283:
[----:B------:R-:W-:Y:S05]  /*1d70*/  BSYNC.RECONVERGENT B3 ;  /* 0x0000000000037941 */ /* 0x000fea0003800200 */
.L_x_1282:
[----:B------:R-:W-:Y:S01]  /*1d80*/  FFMA R0, -|R15|, R5, R0 ;  /* 0x000000050f007223 */ /* 0x000fe20000000300 */
[----:B------:R-:W-:Y:S06]  /*1d90*/  BRA `(.L_x_1280) ;  /* 0x0000000000787947 */ /* 0x000fec0003800000 */
.L_x_1281:
        /* <DEDUP_REMOVED lines=14> */
.L_x_1287:
        /* <DEDUP_REMOVED lines=13> */
.L_x_1286:
[----:B------:R-:W-:Y:S05]  /*1f50*/  BSYNC.RECONVERGENT B3 ;  /* 0x0000000000037941 */ /* 0x000fea0003800200 */
.L_x_1285:
[----:B0-----:R-:W-:-:S04]  /*1f60*/  FMUL R5, R0, 1.1920928955078125e-07 ;  /* 0x3400000000057820 */ /* 0x001fc80000400000 */
[----:B------:R-:W-:-:S07]  /*1f70*/  FMUL R0, R10, R5 ;  /* 0x000000050a007220 */ /* 0x000fce0000400000 */
.L_x_1280:
[----:B------:R-:W-:Y:S05]  /*1f80*/  BSYNC.RECONVERGENT B2 ;  /* 0x0000000000027941 */ /* 0x000fea0003800200 */
.L_x_1279:
[C---:B------:R-:W-:Y:S02]  /*1f90*/  FSETP.NAN.AND P0, PT, |R0|.reuse, |R0|, PT ;  /* 0x400000000000720b */ /* 0x040fe40003f08200 */
[----:B------:R-:W-:-:S04]  /*1fa0*/  LOP3.LUT R9, R0, 0x80000000, R2, 0xb8, !PT ;  /* 0x8000000000097812 */ /* 0x000fc800078eb802 */
[----:B------:R-:W-:Y:S01]  /*1fb0*/  FSEL R9, R0, R9, P0 ;  /* 0x0000000900097208 */ /* 0x000fe20000000000 */
[----:B------:R-:W-:Y:S06]  /*1fc0*/  BRA `(.L_x_1276) ;  /* 0x00000010004c7947 */ /* 0x000fec0003800000 */
.L_x_1278:
[C---:B-----5:R-:W-:Y:S01]  /*1fd0*/  FMUL R5, |R2|.reuse, 16777216 ;  /* 0x4b80000002057820 */ /* 0x060fe20000400200 */
        /* <DEDUP_REMOVED lines=84> */
.L_x_1289:
[----:B------:R-:W-:Y:S01]  /*2520*/  FSETP.GEU.AND P0, PT, R15, RZ, PT ;  /* 0x000000ff0f00720b */ /* 0x000fe20003f0e000 */
[----:B------:R-:W-:Y:S01]  /*2530*/  FADD R9, R2, R2 ;  /* 0x0000000202097221 */ /* 0x000fe20000000000 */
[----:B------:R-:W-:-:S11]  /*2540*/  FSETP.NEU.AND P1, PT, |R4|, 1, PT ;  /* 0x3f8000000400780b */ /* 0x000fd60003f2d200 */
[----:B------:R-:W-:-:S04]  /*2550*/  @!P0 LOP3.LUT R9, R9, 0x7f800000, RZ, 0x3c, !PT ;  /* 0x7f80000009098812 */ /* 0x000fc800078e3cff */
[----:B------:R-:W-:Y:S01]  /*2560*/  @P1 LOP3.LUT R9, R9, 0x7fffffff, RZ, 0xc0, !PT ;  /* 0x7fffffff09091812 */ /* 0x000fe200078ec0ff */
[----:B------:R-:W-:Y:S06]  /*2570*/  BRA `(.L_x_1276) ;  /* 0x0000000800e07947 */ /* 0x000fec0003800000 */
.L_x_1288:
[----:B------:R-:W-:Y:S01]  /*2580*/  FADD R9, R2, R15 ;  /* 0x0000000f02097221 */ /* 0x000fe20000000000 */
[----:B------:R-:W-:Y:S06]  /*2590*/  BRA `(.L_x_1276) ;  /* 0x0000000800d87947 */ /* 0x000fec0003800000 */
.L_x_1277:
        /* <DEDUP_REMOVED lines=12> */
[----:B------:R-:W-:Y:S05]  /*2660*/  CALL.REL.NOINC `($__internal_25_$__cuda_sm3x_div_rn_noftz_f32_slowpath) ;  /* 0x0000003c00607944 */ /* 0x000fea0003c00000 */
.L_x_1291:
[----:B------:R-:W-:Y:S05]  /*2670*/  BSYNC.RECONVERGENT B4 ;  /* 0x0000000000047941 */ /* 0x000fea0003800200 */
.L_x_1290:
[----:B------:R-:W-:Y:S01]  /*2680*/  IMAD.MOV.U32 R9, RZ, RZ, R0 ;  /* 0x000000ffff097224 */ /* 0x000fe200078e0000 */
[----:B------:R-:W-:Y:S06]  /*2690*/  BRA `(.L_x_1276) ;  /* 0x0000000800987947 */ /* 0x000fec0003800000 */
.L_x_1274:
[----:B------:R-:W-:-:S13]  /*26a0*/  ISETP.GT.AND P0, PT, R8, 0x8, PT ;  /* 0x000000080800780c */ /* 0x000fda0003f04270 */
[----:B------:R-:W-:Y:S05]  /*26b0*/  @P0 BRA `(.L_x_1292) ;  /* 0x0000000400480947 */ /* 0x000fea0003800000 */
[----:B------:R-:W-:-:S05]  /*26c0*/  VIADD R8, R8, 0xfffffffa ;  /* 0xfffffffa08087836 */ /* 0x000fca0000000000 */
[----:B------:R-:W-:-:S04]  /*26d0*/  VIMNMX.U32 R8, PT, PT, R8, 0x3, PT ;  /* 0x0000000308087848 */ /* 0x000fc80003fe0000 */
[----:B------:R-:W-:-:S04]  /*26e0*/  SHF.L.U32 R8, R8, 0x2, RZ ;  /* 0x0000000208087819 */ /* 0x000fc800000006ff */
[----:B------:R-:W0:Y:S02]  /*26f0*/  LDC R4, c[0x2][R8+0x40] ;  /* 0x0080100008047b82 */ /* 0x000e240000000800 */
[----:B0-----:R-:W-:-:S04]  /*2700*/  SHF.R.S32.HI R5, RZ, 0x1f, R4 ;  /* 0x0000001fff057819 */ /* 0x001fc80000011404 */
.L_x_1934:
[----:B------:R-:W-:Y:S05]  /*2710*/  BRX R4 -0x2720                                                           (*"BRANCH_TARGETS .L_x_1935,.L_x_1936,.L_x_1937,.L_x_1276"*) ;  /* 0xffffffd804387949 */ /* 0x000fea000383ffff */
.L_x_1937:
[----:B-----5:R-:W-:Y:S01]  /*2720*/  FMNMX R9, R2, R15, PT ;  /* 0x0000000f02097209 */ /* 0x020fe20003800000 */
[----:B------:R-:W-:Y:S06]  /*2730*/  BRA `(.L_x_1276) ;  /* 0x0000000800707947 */ /* 0x000fec0003800000 */
.L_x_1936:
[----:B-----5:R-:W-:Y:S01]  /*2740*/  FMNMX R9, R2, R15, !PT ;  /* 0x0000000f02097209 */ /* 0x020fe20007800000 */
[----:B------:R-:W-:Y:S06]  /*2750*/  BRA `(.L_x_1276) ;  /* 0x0000000800687947 */ /* 0x000fec0003800000 */
.L_x_1935:
        /* <DEDUP_REMOVED lines=31> */
.L_x_1298:
[----:B------:R-:W-:Y:S01]  /*2950*/  FSETP.GEU.AND P0, PT, R4, -|R15|, PT ;  /* 0xc000000f0400720b */ /* 0x000fe20003f0e000 */
[----:B------:R-:W-:-:S12]  /*2960*/  FADD R5, R5, -1 ;  /* 0xbf80000005057421 */ /* 0x000fd80000000000 */
[----:B------:R-:W-:-:S07]  /*2970*/  @!P0 FADD R5, R5, -1 ;  /* 0xbf80000005058421 */ /* 0x000fce0000000000 */
.L_x_1297:
[----:B------:R-:W-:Y:S05]  /*2980*/  BSYNC.RECONVERGENT B3 ;  /* 0x0000000000037941 */ /* 0x000fea0003800200 */
.L_x_1296:
[----:B------:R-:W-:Y:S01]  /*2990*/  FFMA R0, -|R15|, R5, R0 ;  /* 0x000000050f007223 */ /* 0x000fe20000000300 */
[----:B------:R-:W-:Y:S06]  /*29a0*/  BRA `(.L_x_1294) ;  /* 0x0000000000787947 */ /* 0x000fec0003800000 */
.L_x_1295:
        /* <DEDUP_REMOVED lines=14> */
.L_x_1301:
        /* <DEDUP_REMOVED lines=13> */
.L_x_1300:
[----:B------:R-:W-:Y:S05]  /*2b60*/  BSYNC.RECONVERGENT B3 ;  /* 0x0000000000037941 */ /* 0x000fea0003800200 */
.L_x_1299:
[----:B------:R-:W-:-:S04]  /*2b70*/  FMUL R5, R0, 1.1920928955078125e-07 ;  /* 0x3400000000057820 */ /* 0x000fc80000400000 */
[----:B------:R-:W-:-:S07]  /*2b80*/  FMUL R0, R8, R5 ;  /* 0x0000000508007220 */ /* 0x000fce0000400000 */
.L_x_1294:
[----:B------:R-:W-:Y:S05]  /*2b90*/  BSYNC.RECONVERGENT B2 ;  /* 0x0000000000027941 */ /* 0x000fea0003800200 */
.L_x_1293:
[C---:B------:R-:W-:Y:S02]  /*2ba0*/  FSETP.NAN.AND P0, PT, |R0|.reuse, |R0|, PT ;  /* 0x400000000000720b */ /* 0x040fe40003f08200 */
[----:B0-----:R-:W-:-:S04]  /*2bb0*/  LOP3.LUT R9, R0, 0x80000000, R2, 0xb8, !PT ;  /* 0x8000000000097812 */ /* 0x001fc800078eb802 */
[----:B------:R-:W-:Y:S01]  /*2bc0*/  FSEL R9, R0, R9, P0 ;  /* 0x0000000900097208 */ /* 0x000fe20000000000 */
[----:B------:R-:W-:Y:S06]  /*2bd0*/  BRA `(.L_x_1276) ;  /* 0x0000000400487947 */ /* 0x000fec0003800000 */
.L_x_1292:
[----:B------:R-:W-:-:S04]  /*2be0*/  MOV R5, 0xfffffff7 ;  /* 0xfffffff700057802 */ /* 0x000fc80000000f00 */
[----:B------:R-:W-:-:S05]  /*2bf0*/  VIADDMNMX.U32 R0, R8, R5, 0x2, PT ;  /* 0x0000000208007446 */ /* 0x000fca0003800005 */
[----:B------:R-:W-:-:S04]  /*2c00*/  IMAD.SHL.U32 R0, R0, 0x4, RZ ;  /* 0x0000000400007824 */ /* 0x000fc800078e00ff */
[----:B------:R-:W0:Y:S02]  /*2c10*/  LDC R4, c[0x2][R0+0x50] ;  /* 0x0080140000047b82 */ /* 0x000e240000000800 */
[----:B0-----:R-:W-:-:S04]  /*2c20*/  SHF.R.S32.HI R5, RZ, 0x1f, R4 ;  /* 0x0000001fff057819 */ /* 0x001fc80000011404 */
.L_x_1939:
[----:B------:R-:W-:Y:S05]  /*2c30*/  BRX R4 -0x2c40                                                           (*"BRANCH_TARGETS .L_x_1940,.L_x_1941,.L_x_1942"*) ;  /* 0xffffffd004f07949 */ /* 0x000fea000383ffff */
.L_x_1942:
[----:B------:R-:W-:-:S13]  /*2c40*/  ISETP.NE.AND P0, PT, R8, 0xb, PT ;  /* 0x0000000b0800780c */ /* 0x000fda0003f05270 */
[----:B------:R-:W-:Y:S05]  /*2c50*/  @P0 BRA `(.L_x_1276) ;  /* 0x0000000400280947 */ /* 0x000fea0003800000 */
[----:B-----5:R-:W-:Y:S01]  /*2c60*/  LOP3.LUT R9, R2, 0x80000000, R15, 0xb8, !PT ;  /* 0x8000000002097812 */ /* 0x020fe200078eb80f */
[----:B------:R-:W-:Y:S06]  /*2c70*/  BRA `(.L_x_1276) ;  /* 0x0000000400207947 */ /* 0x000fec0003800000 */
.L_x_1941:
        /* <DEDUP_REMOVED lines=18> */
.L_x_1303:
[----:B------:R-:W-:Y:S01]  /*2da0*/  FMUL.FTZ R7, R0, R5 ;  /* 0x0000000500077220 */ /* 0x000fe20000410000 */
[----:B------:R-:W-:-:S03]  /*2db0*/  FMUL.FTZ R5, R5, 0.5 ;  /* 0x3f00000005057820 */ /* 0x000fc60000410000 */
[----:B------:R-:W-:-:S04]  /*2dc0*/  FFMA R0, -R7, R7, R0 ;  /* 0x0000000707007223 */ /* 0x000fc80000000100 */
[----:B------:R-:W-:-:S07]  /*2dd0*/  FFMA R7, R0, R5, R7 ;  /* 0x0000000500077223 */ /* 0x000fce0000000007 */
.L_x_1304:
[----:B------:R-:W-:Y:S05]  /*2de0*/  BSYNC.RECONVERGENT B2 ;  /* 0x0000000000027941 */ /* 0x000fea0003800200 */
.L_x_1302:
[C---:B------:R-:W-:Y:S02]  /*2df0*/  FSETP.NEU.AND P0, PT, R16.reuse, RZ, PT ;  /* 0x000000ff1000720b */ /* 0x040fe40003f0d000 */
[----:B------:R-:W-:Y:S02]  /*2e00*/  LOP3.LUT R0, R15, 0x800000, RZ, 0xfc, !PT ;  /* 0x008000000f007812 */ /* 0x000fe400078efcff */
[----:B------:R-:W-:-:S09]  /*2e10*/  FSETP.NEU.AND P1, PT, R16, +INF , PT ;  /* 0x7f8000001000780b */ /* 0x000fd20003f2d000 */
[----:B------:R-:W-:-:S05]  /*2e20*/  @P0 FMUL R2, R0, R7 ;  /* 0x0000000700020220 */ /* 0x000fca0000400000 */
[----:B------:R-:W-:Y:S01]  /*2e30*/  FSEL R9, R2, +INF , P1 ;  /* 0x7f80000002097808 */ /* 0x000fe20000800000 */
[----:B------:R-:W-:Y:S06]  /*2e40*/  BRA `(.L_x_1276) ;  /* 0x0000000000ac7947 */ /* 0x000fec0003800000 */
.L_x_1940:
        /* <DEDUP_REMOVED lines=15> */
.L_x_1306:
[----:B------:R-:W-:Y:S05]  /*2f40*/  BSYNC.RECONVERGENT B4 ;  /* 0x0000000000047941 */ /* 0x000fea0003800200 */
.L_x_1305:
        /* <DEDUP_REMOVED lines=26> */
[----:B------:R-:W-:-:S07]  /*30f0*/  FSEL R9, R9, R2, P0 ;  /* 0x0000000209097208 */ /* 0x000fce0000000000 */
.L_x_1276:
[----:B------:R-:W-:Y:S05]  /*3100*/  BSYNC.RECONVERGENT B0 ;  /* 0x0000000000007941 */ /* 0x000fea0003800200 */
.L_x_1273:
[----:B------:R-:W0:Y:S02]  /*3110*/  LDCU.64 UR6, c[0x0][0x380] ;  /* 0x00007000ff0677ac */ /* 0x000e240008000a00 */
[----:B0-----:R-:W-:-:S04]  /*3120*/  IADD3 R4, P0, PT, R11, UR6, RZ ;  /* 0x000000060b047c10 */ /* 0x001fc8000ff1e0ff */
[----:B------:R-:W-:-:S05]  /*3130*/  IADD3.X R5, PT, PT, R14, UR7, RZ, P0, !PT ;  /* 0x000000070e057c10 */ /* 0x000fca00087fe4ff */
[----:B------:R1:W-:Y:S04]  /*3140*/  STG.E desc[UR4][R4.64], R9 ;  /* 0x0000000904007986 */ /* 0x0003e8000c101904 */
.L_x_1272:
[----:B------:R-:W-:Y:S05]  /*3150*/  BSYNC.RECONVERGENT B1 ;  /* 0x0000000000017941 */ /* 0x000fea0003800200 */
.L_x_1271:
        /* <DEDUP_REMOVED lines=8> */
[C---:B------:R-:W-:Y:S01]  /*31e0*/  IMAD.SHL.U32 R11, R12.reuse, 0x4, RZ ;  /* 0x000000040c0b7824 */ /* 0x040fe200078e00ff */
[----:B------:R-:W-:Y:S01]  /*31f0*/  SHF.L.U64.HI R14, R12, 0x2, R13 ;  /* 0x000000020c0e7819 */ /* 0x000fe2000001020d */
[----:B------:R-:W2:Y:S01]  /*3200*/  LDC R0, c[0x0][0x3a0] ;  /* 0x0000e800ff007b82 */ /* 0x000ea20000000800 */
[----:B------:R-:W3:Y:S02]  /*3210*/  LDCU.64 UR8, c[0x0][0x390] ;  /* 0x00007200ff0877ac */ /* 0x000ee40008000a00 */
[C---:B01----:R-:W-:Y:S02]  /*3220*/  IADD3 R4, P0, PT, R11.reuse, UR6, RZ ;  /* 0x000000060b047c10 */ /* 0x043fe4000ff1e0ff */
[----:B---3--:R-:W-:Y:S02]  /*3230*/  IADD3 R6, P1, PT, R11, UR8, RZ ;  /* 0x000000080b067c10 */ /* 0x008fe4000ff3e0ff */
[----:B------:R-:W-:-:S02]  /*3240*/  IADD3.X R5, PT, PT, R14, UR7, RZ, P0, !PT ;  /* 0x000000070e057c10 */ /* 0x000fc400087fe4ff */
[----:B------:R-:W-:-:S03]  /*3250*/  IADD3.X R7, PT, PT, R14, UR9, RZ, P1, !PT ;  /* 0x000000090e077c10 */ /* 0x000fc60008ffe4ff */
[----:B-----5:R0:W5:Y:S04]  /*3260*/  LDG.E.CONSTANT R2, desc[UR4][R4.64] ;  /* 0x0000000404027981 */ /* 0x020168000c1e9900 */
[----:B------:R0:W5:Y:S01]  /*3270*/  LDG.E.CONSTANT R15, desc[UR4][R6.64] ;  /* 0x00000004060f7981 */ /* 0x000162000c1e9900 */
[----:B--2---:R-:W-:Y:S01]  /*3280*/  ISETP.GT.AND P0, PT, R0, 0x5, PT ;  /* 0x000000050000780c */ /* 0x004fe20003f04270 */
[----:B------:R-:W-:Y:S01]  /*3290*/  BSSY.RECONVERGENT B0, `(.L_x_1309) ;  /* 0x0000171000007945 */ /* 0x000fe20003800200 */
        /* <DEDUP_REMOVED lines=8> */
.L_x_1943:
[----:B------:R-:W-:Y:S05]  /*3320*/  BRX R4 -0x3330                                                           (*"BRANCH_TARGETS .L_x_1944,.L_x_1945,.L_x_1946,.L_x_1312"*) ;  /* 0xffffffcc04347949 */ /* 0x000fea000383ffff */
.L_x_1946:
[----:B-----5:R-:W-:Y:S01]  /*3330*/  FMUL R9, R2, R15 ;  /* 0x0000000f02097220 */ /* 0x020fe20000400000 */
[----:B------:R-:W-:Y:S06]  /*3340*/  BRA `(.L_x_1312) ;  /* 0x0000001400947947 */ /* 0x000fec0003800000 */
.L_x_1945:
[----:B-----5:R-:W-:Y:S01]  /*3350*/  FADD R9, R2, -R15 ;  /* 0x8000000f02097221 */ /* 0x020fe20000000000 */
[----:B------:R-:W-:Y:S06]  /*3360*/  BRA `(.L_x_1312) ;  /* 0x00000014008c7947 */ /* 0x000fec0003800000 */
.L_x_1944:
[----:B-----5:R-:W-:Y:S01]  /*3370*/  FADD R9, R2, R15 ;  /* 0x0000000f02097221 */ /* 0x020fe20000000000 */
[----:B------:R-:W-:Y:S06]  /*3380*/  BRA `(.L_x_1312) ;  /* 0x0000001400847947 */ /* 0x000fec0003800000 */
.L_x_1311:
        /* <DEDUP_REMOVED lines=37> */
.L_x_1320:
[----:B------:R-:W-:Y:S01]  /*35e0*/  FSETP.GEU.AND P0, PT, R8, -|R15|, PT ;  /* 0xc000000f0800720b */ /* 0x000fe20003f0e000 */
[----:B------:R-:W-:-:S12]  /*35f0*/  FADD R5, R5, -1 ;  /* 0xbf80000005057421 */ /* 0x000fd80000000000 */
[----:B------:R-:W-:-:S07]  /*3600*/  @!P0 FADD R5, R5, -1 ;  /* 0xbf80000005058421 */ /* 0x000fce0000000000 */
.L_x_1319:
[----:B------:R-:W-:Y:S05]  /*3610*/  BSYNC.RECONVERGENT B3 ;  /* 0x0000000000037941 */ /* 0x000fea0003800200 */
.L_x_1318:
[----:B------:R-:W-:Y:S01]  /*3620*/  FFMA R0, -|R15|, R5, R0 ;  /* 0x000000050f007223 */ /* 0x000fe20000000300 */
[----:B------:R-:W-:Y:S06]  /*3630*/  BRA `(.L_x_1316) ;  /* 0x0000000000787947 */ /* 0x000fec0003800000 */
.L_x_1317:
        /* <DEDUP_REMOVED lines=14> */
.L_x_1323:
        /* <DEDUP_REMOVED lines=13> */
.L_x_1322:
[----:B------:R-:W-:Y:S05]  /*37f0*/  BSYNC.RECONVERGENT B3 ;  /* 0x0000000000037941 */ /* 0x000fea0003800200 */
.L_x_1321:
[----:B0-----:R-:W-:-:S04]  /*3800*/  FMUL R5, R0, 1.1920928955078125e-07 ;  /* 0x3400000000057820 */ /* 0x001fc80000400000 */
[----:B------:R-:W-:-:S07]  /*3810*/  FMUL R0, R10, R5 ;  /* 0x000000050a007220 */ /* 0x000fce0000400000 */
.L_x_1316:
[----:B------:R-:W-:Y:S05]  /*3820*/  BSYNC.RECONVERGENT B2 ;  /* 0x0000000000027941 */ /* 0x000fea0003800200 */
.L_x_1315:
[C---:B------:R-:W-:Y:S02]  /*3830*/  FSETP.NAN.AND P0, PT, |R0|.reuse, |R0|, PT ;  /* 0x400000000000720b */ /* 0x040fe40003f08200 */
[----:B------:R-:W-:-:S04]  /*3840*/  LOP3.LUT R9, R0, 0x80000000, R2, 0xb8, !PT ;  /* 0x8000000000097812 */ /* 0x000fc800078eb802 */
[----:B------:R-:W-:Y:S01]  /*3850*/  FSEL R9, R0, R9, P0 ;  /* 0x0000000900097208 */ /* 0x000fe20000000000 */
[----:B------:R-:W-:Y:S06]  /*3860*/  BRA `(.L_x_1312) ;  /* 0x00000010004c7947 */ /* 0x000fec0003800000 */
.L_x_1314:
        /* <DEDUP_REMOVED lines=85> */
.L_x_1325:
[----:B------:R-:W-:Y:S01]  /*3dc0*/  FSETP.GEU.AND P0, PT, R15, RZ, PT ;  /* 0x000000ff0f00720b */ /* 0x000fe20003f0e000 */
[----:B------:R-:W-:Y:S01]  /*3dd0*/  FADD R9, R2, R2 ;  /* 0x0000000202097221 */ /* 0x000fe20000000000 */
[----:B------:R-:W-:-:S11]  /*3de0*/  FSETP.NEU.AND P1, PT, |R4|, 1, PT ;  /* 0x3f8000000400780b */ /* 0x000fd60003f2d200 */
[----:B------:R-:W-:-:S04]  /*3df0*/  @!P0 LOP3.LUT R9, R9, 0x7f800000, RZ, 0x3c, !PT ;  /* 0x7f80000009098812 */ /* 0x000fc800078e3cff */
[----:B------:R-:W-:Y:S01]  /*3e00*/  @P1 LOP3.LUT R9, R9, 0x7fffffff, RZ, 0xc0, !PT ;  /* 0x7fffffff09091812 */ /* 0x000fe200078ec0ff */
[----:B------:R-:W-:Y:S06]  /*3e10*/  BRA `(.L_x_1312) ;  /* 0x0000000800e07947 */ /* 0x000fec0003800000 */
.L_x_1324:
[----:B------:R-:W-:Y:S01]  /*3e20*/  FADD R9, R2, R15 ;  /* 0x0000000f02097221 */ /* 0x000fe20000000000 */
[----:B------:R-:W-:Y:S06]  /*3e30*/  BRA `(.L_x_1312) ;  /* 0x0000000800d87947 */ /* 0x000fec0003800000 */
.L_x_1313:
        /* <DEDUP_REMOVED lines=13> */
.L_x_1327:
[----:B------:R-:W-:Y:S05]  /*3f10*/  BSYNC.RECONVERGENT B4 ;  /* 0x0000000000047941 */ /* 0x000fea0003800200 */
.L_x_1326:
[----:B------:R-:W-:Y:S01]  /*3f20*/  MOV R9, R0 ;  /* 0x0000000000097202 */ /* 0x000fe20000000f00 */
[----:B------:R-:W-:Y:S06]  /*3f30*/  BRA `(.L_x_1312) ;  /* 0x0000000800987947 */ /* 0x000fec0003800000 */
.L_x_1310:
[----:B------:R-:W-:-:S13]  /*3f40*/  ISETP.GT.AND P0, PT, R0, 0x8, PT ;  /* 0x000000080000780c */ /* 0x000fda0003f04270 */
[----:B------:R-:W-:Y:S05]  /*3f50*/  @P0 BRA `(.L_x_1328) ;  /* 0x0000000400480947 */ /* 0x000fea0003800000 */
[----:B------:R-:W-:-:S05]  /*3f60*/  VIADD R0, R0, 0xfffffffa ;  /* 0xfffffffa00007836 */ /* 0x000fca0000000000 */
[----:B------:R-:W-:-:S05]  /*3f70*/  VIMNMX.U32 R0, PT, PT, R0, 0x3, PT ;  /* 0x0000000300007848 */ /* 0x000fca0003fe0000 */
[----:B------:R-:W-:-:S04]  /*3f80*/  IMAD.SHL.U32 R0, R0, 0x4, RZ ;  /* 0x0000000400007824 */ /* 0x000fc800078e00ff */
[----:B------:R-:W0:Y:S02]  /*3f90*/  LDC R4, c[0x2][R0+0x6c] ;  /* 0x00801b0000047b82 */ /* 0x000e240000000800 */
[----:B0-----:R-:W-:-:S04]  /*3fa0*/  SHF.R.S32.HI R5, RZ, 0x1f, R4 ;  /* 0x0000001fff057819 */ /* 0x001fc80000011404 */
.L_x_1948:
[----:B------:R-:W-:Y:S05]  /*3fb0*/  BRX R4 -0x3fc0                                                           (*"BRANCH_TARGETS .L_x_1949,.L_x_1950,.L_x_1951,.L_x_1312"*) ;  /* 0xffffffc004107949 */ /* 0x000fea000383ffff */
.L_x_1951:
[----:B-----5:R-:W-:Y:S01]  /*3fc0*/  FMNMX R9, R2, R15, PT ;  /* 0x0000000f02097209 */ /* 0x020fe20003800000 */
[----:B------:R-:W-:Y:S06]  /*3fd0*/  BRA `(.L_x_1312) ;  /* 0x0000000800707947 */ /* 0x000fec0003800000 */
.L_x_1950:
[----:B-----5:R-:W-:Y:S01]  /*3fe0*/  FMNMX R9, R2, R15, !PT ;  /* 0x0000000f02097209 */ /* 0x020fe20007800000 */
[----:B------:R-:W-:Y:S06]  /*3ff0*/  BRA `(.L_x_1312) ;  /* 0x0000000800687947 */ /* 0x000fec0003800000 */
.L_x_1949:
        /* <DEDUP_REMOVED lines=31> */
.L_x_1334:
[----:B------:R-:W-:Y:S01]  /*41f0*/  FSETP.GEU.AND P0, PT, R4, -|R15|, PT ;  /* 0xc000000f0400720b */ /* 0x000fe20003f0e000 */
[----:B------:R-:W-:-:S12]  /*4200*/  FADD R5, R5, -1 ;  /* 0xbf80000005057421 */ /* 0x000fd80000000000 */
[----:B------:R-:W-:-:S07]  /*4210*/  @!P0 FADD R5, R5, -1 ;  /* 0xbf80000005058421 */ /* 0x000fce0000000000 */
.L_x_1333:
[----:B------:R-:W-:Y:S05]  /*4220*/  BSYNC.RECONVERGENT B3 ;  /* 0x0000000000037941 */ /* 0x000fea0003800200 */
.L_x_1332:
[----:B------:R-:W-:Y:S01]  /*4230*/  FFMA R0, -|R15|, R5, R0 ;  /* 0x000000050f007223 */ /* 0x000fe20000000300 */
[----:B------:R-:W-:Y:S06]  /*4240*/  BRA `(.L_x_1330) ;  /* 0x0000000000787947 */ /* 0x000fec0003800000 */
.L_x_1331:
        /* <DEDUP_REMOVED lines=14> */
.L_x_1337:
        /* <DEDUP_REMOVED lines=13> */
.L_x_1336:
[----:B------:R-:W-:Y:S05]  /*4400*/  BSYNC.RECONVERGENT B3 ;  /* 0x0000000000037941 */ /* 0x000fea0003800200 */
.L_x_1335:
[----:B------:R-:W-:-:S04]  /*4410*/  FMUL R5, R0, 1.1920928955078125e-07 ;  /* 0x3400000000057820 */ /* 0x000fc80000400000 */
[----:B------:R-:W-:-:S07]  /*4420*/  FMUL R0, R8, R5 ;  /* 0x0000000508007220 */ /* 0x000fce0000400000 */
.L_x_1330:
[----:B------:R-:W-:Y:S05]  /*4430*/  BSYNC.RECONVERGENT B2 ;  /* 0x0000000000027941 */ /* 0x000fea0003800200 */
.L_x_1329:
[C---:B------:R-:W-:Y:S02]  /*4440*/  FSETP.NAN.AND P0, PT, |R0|.reuse, |R0|, PT ;  /* 0x400000000000720b */ /* 0x040fe40003f08200 */
[----:B0-----:R-:W-:-:S04]  /*4450*/  LOP3.LUT R9, R0, 0x80000000, R2, 0xb8, !PT ;  /* 0x8000000000097812 */ /* 0x001fc800078eb802 */
[----:B------:R-:W-:Y:S01]  /*4460*/  FSEL R9, R0, R9, P0 ;  /* 0x0000000900097208 */ /* 0x000fe20000000000 */
[----:B------:R-:W-:Y:S06]  /*4470*/  BRA `(.L_x_1312) ;  /* 0x0000000400487947 */ /* 0x000fec0003800000 */
.L_x_1328:
[----:B------:R-:W-:-:S05]  /*4480*/  IMAD.MOV.U32 R5, RZ, RZ, -0x9 ;  /* 0xfffffff7ff057424 */ /* 0x000fca00078e00ff */
[----:B------:R-:W-:-:S04]  /*4490*/  VIADDMNMX.U32 R5, R0, R5, 0x2, PT ;  /* 0x0000000200057446 */ /* 0x000fc80003800005 */
[----:B------:R-:W-:-:S04]  /*44a0*/  SHF.L.U32 R6, R5, 0x2, RZ ;  /* 0x0000000205067819 */ /* 0x000fc800000006ff */
[----:B------:R-:W0:Y:S02]  /*44b0*/  LDC R4, c[0x2][R6+0x7c] ;  /* 0x00801f0006047b82 */ /* 0x000e240000000800 */
[----:B0-----:R-:W-:-:S04]  /*44c0*/  SHF.R.S32.HI R5, RZ, 0x1f, R4 ;  /* 0x0000001fff057819 */ /* 0x001fc80000011404 */
.L_x_1953:
[----:B------:R-:W-:Y:S05]  /*44d0*/  BRX R4 -0x44e0                                                           (*"BRANCH_TARGETS .L_x_1954,.L_x_1955,.L_x_1956"*) ;  /* 0xffffffb804c87949 */ /* 0x000fea000383ffff */
.L_x_1956:
[----:B------:R-:W-:-:S13]  /*44e0*/  ISETP.NE.AND P0, PT, R0, 0xb, PT ;  /* 0x0000000b0000780c */ /* 0x000fda0003f05270 */
[----:B------:R-:W-:Y:S05]  /*44f0*/  @P0 BRA `(.L_x_1312) ;  /* 0x0000000400280947 */ /* 0x000fea0003800000 */
[----:B-----5:R-:W-:Y:S01]  /*4500*/  LOP3.LUT R9, R2, 0x80000000, R15, 0xb8, !PT ;  /* 0x8000000002097812 */ /* 0x020fe200078eb80f */
[----:B------:R-:W-:Y:S06]  /*4510*/  BRA `(.L_x_1312) ;  /* 0x0000000400207947 */ /* 0x000fec0003800000 */
.L_x_1955:
        /* <DEDUP_REMOVED lines=18> */
.L_x_1339:
[----:B------:R-:W-:Y:S01]  /*4640*/  FMUL.FTZ R7, R0, R5 ;  /* 0x0000000500077220 */ /* 0x000fe20000410000 */
[----:B------:R-:W-:-:S03]  /*4650*/  FMUL.FTZ R5, R5, 0.5 ;  /* 0x3f00000005057820 */ /* 0x000fc60000410000 */
[----:B------:R-:W-:-:S04]  /*4660*/  FFMA R0, -R7, R7, R0 ;  /* 0x0000000707007223 */ /* 0x000fc80000000100 */
[----:B------:R-:W-:-:S07]  /*4670*/  FFMA R7, R0, R5, R7 ;  /* 0x0000000500077223 */ /* 0x000fce0000000007 */
.L_x_1340:
[----:B------:R-:W-:Y:S05]  /*4680*/  BSYNC.RECONVERGENT B2 ;  /* 0x0000000000027941 */ /* 0x000fea0003800200 */
.L_x_1338:
[C---:B------:R-:W-:Y:S02]  /*4690*/  FSETP.NEU.AND P0, PT, R16.reuse, RZ, PT ;  /* 0x000000ff1000720b */ /* 0x040fe40003f0d000 */
[----:B------:R-:W-:Y:S02]  /*46a0*/  LOP3.LUT R0, R15, 0x800000, RZ, 0xfc, !PT ;  /* 0x008000000f007812 */ /* 0x000fe400078efcff */
[----:B------:R-:W-:-:S09]  /*46b0*/  FSETP.NEU.AND P1, PT, R16, +INF , PT ;  /* 0x7f8000001000780b */ /* 0x000fd20003f2d000 */
[----:B------:R-:W-:-:S05]  /*46c0*/  @P0 FMUL R2, R0, R7 ;  /* 0x0000000700020220 */ /* 0x000fca0000400000 */
[----:B------:R-:W-:Y:S01]  /*46d0*/  FSEL R9, R2, +INF , P1 ;  /* 0x7f80000002097808 */ /* 0x000fe20000800000 */
[----:B------:R-:W-:Y:S06]  /*46e0*/  BRA `(.L_x_1312) ;  /* 0x0000000000ac7947 */ /* 0x000fec0003800000 */
.L_x_1954:
        /* <DEDUP_REMOVED lines=14> */
[----:B------:R-:W-:-:S07]  /*47d0*/  IMAD.MOV.U32 R4, RZ, RZ, R0 ;  /* 0x000000ffff047224 */ /* 0x000fce00078e0000 */
.L_x_1342:
[----:B------:R-:W-:Y:S05]  /*47e0*/  BSYNC.RECONVERGENT B4 ;  /* 0x0000000000047941 */ /* 0x000fea0003800200 */
.L_x_1341:
[----:B------:R-:W-:Y:S02]  /*47f0*/  HFMA2 R5, -RZ, RZ, 0.89990234375, 10328 ;  /* 0x3b33710bff057431 */ /* 0x000fe400000001ff */
[----:B------:R-:W-:Y:S01]  /*4800*/  FMUL R0, R4, R4 ;  /* 0x0000000404007220 */ /* 0x000fe20000400000 */
[----:B------:R-:W-:Y:S01]  /*4810*/  IMAD.MOV.U32 R6, RZ, RZ, 0x3f6ee581 ;  /* 0x3f6ee581ff067424 */ /* 0x000fe200078e00ff */
[C---:B------:R-:W-:Y:S01]  /*4820*/  ISETP.GE.AND P0, PT, R15.reuse, RZ, PT ;  /* 0x000000ff0f00720c */ /* 0x040fe20003f06270 */
[----:B------:R-:W-:Y:S01]  /*4830*/  FADD R9, |R2|, |R15| ;  /* 0x4000000f02097221 */ /* 0x000fe20000000200 */
        /* <DEDUP_REMOVED lines=21> */
[----:B------:R-:W-:-:S07]  /*4990*/  FSEL R9, R9, R2, P0 ;  /* 0x0000000209097208 */ /* 0x000fce0000000000 */
.L_x_1312:
[----:B------:R-:W-:Y:S05]  /*49a0*/  BSYNC.RECONVERGENT B0 ;  /* 0x0000000000007941 */ /* 0x000fea0003800200 */
.L_x_1309:
[----:B------:R-:W0:Y:S02]  /*49b0*/  LDCU.64 UR6, c[0x0][0x380] ;  /* 0x00007000ff0677ac */ /* 0x000e240008000a00 */
[----:B0-----:R-:W-:-:S04]  /*49c0*/  IADD3 R4, P0, PT, R11, UR6, RZ ;  /* 0x000000060b047c10 */ /* 0x001fc8000ff1e0ff */
[----:B------:R-:W-:-:S05]  /*49d0*/  IADD3.X R5, PT, PT, R14, UR7, RZ, P0, !PT ;  /* 0x000000070e057c10 */ /* 0x000fca00087fe4ff */
[----:B------:R2:W-:Y:S04]  /*49e0*/  STG.E desc[UR4][R4.64], R9 ;  /* 0x0000000904007986 */ /* 0x0005e8000c101904 */
.L_x_1308:
[----:B------:R-:W-:Y:S05]  /*49f0*/  BSYNC.RECONVERGENT B1 ;  /* 0x0000000000017941 */ /* 0x000fea0003800200 */
.L_x_1307:
[----:B------:R-:W3:Y:S01]  /*4a00*/  LDCU.64 UR6, c[0x0][0x398] ;  /* 0x00007300ff0677ac */ /* 0x000ee20008000a00 */
[----:B------:R-:W-:-:S04]  /*4a10*/  IADD3 R3, P0, PT, R3, R12, RZ ;  /* 0x0000000c03037210 */ /* 0x000fc80007f1e0ff */
[----:B------:R-:W-:Y:S02]  /*4a20*/  IADD3.X R0, PT, PT, RZ, R13, RZ, P0, !PT ;  /* 0x0000000dff007210 */ /* 0x000fe400007fe4ff */
[----:B---3--:R-:W-:-:S04]  /*4a30*/  ISETP.GE.U32.AND P0, PT, R3, UR6, PT ;  /* 0x0000000603007c0c */ /* 0x008fc8000bf06070 */
[----:B------:R-:W-:-:S13]  /*4a40*/  ISETP.GE.U32.AND.EX P0, PT, R0, UR7, PT, P0 ;  /* 0x0000000700007c0c */ /* 0x000fda000bf06100 */
[----:B------:R-:W-:Y:S05]  /*4a50*/  @P0 EXIT ;  /* 0x000000000000094d */ /* 0x000fea0003800000 */
[----:B------:R-:W0:Y:S01]  /*4a60*/  LDCU.64 UR6, c[0x0][0x388] ;  /* 0x00007100ff0677ac */ /* 0x000e220008000a00 */
[C---:B-----5:R-:W-:Y:S01]  /*4a70*/  IMAD.SHL.U32 R2, R3.reuse, 0x4, RZ ;  /* 0x0000000403027824 */ /* 0x060fe200078e00ff */
[----:B------:R-:W-:Y:S01]  /*4a80*/  SHF.L.U64.HI R3, R3, 0x2, R0 ;  /* 0x0000000203037819 */ /* 0x000fe20000010200 */
[----:B------:R-:W3:Y:S01]  /*4a90*/  LDCU.64 UR8, c[0x0][0x390] ;  /* 0x00007200ff0877ac */ /* 0x000ee20008000a00 */
[----:B------:R-:W4:Y:S02]  /*4aa0*/  LDC R0, c[0x0][0x3a0] ;  /* 0x0000e800ff007b82 */ /* 0x000f240000000800 */
[C---:B012---:R-:W-:Y:S02]  /*4ab0*/  IADD3 R4, P0, PT, R2.reuse, UR6, RZ ;  /* 0x0000000602047c10 */ /* 0x047fe4000ff1e0ff */
[----:B---3--:R-:W-:Y:S02]  /*4ac0*/  IADD3 R6, P1, PT, R2, UR8, RZ ;  /* 0x0000000802067c10 */ /* 0x008fe4000ff3e0ff */
[----:B------:R-:W-:-:S02]  /*4ad0*/  IADD3.X R5, PT, PT, R3, UR7, RZ, P0, !PT ;  /* 0x0000000703057c10 */ /* 0x000fc400087fe4ff */
[----:B------:R-:W-:-:S03]  /*4ae0*/  IADD3.X R7, PT, PT, R3, UR9, RZ, P1, !PT ;  /* 0x0000000903077c10 */ /* 0x000fc60008ffe4ff */
[----:B------:R0:W5:Y:S04]  /*4af0*/  LDG.E.CONSTANT R13, desc[UR4][R4.64] ;  /* 0x00000004040d7981 */ /* 0x000168000c1e9900 */
[----:B------:R0:W5:Y:S01]  /*4b00*/  LDG.E.CONSTANT R12, desc[UR4][R6.64] ;  /* 0x00000004060c7981 */ /* 0x000162000c1e9900 */
[----:B----4-:R-:W-:Y:S01]  /*4b10*/  ISETP.GT.AND P0, PT, R0, 0x5, PT ;  /* 0x000000050000780c */ /* 0x010fe20003f04270 */
        /* <DEDUP_REMOVED lines=8> */
.L_x_1957:
[----:B------:R-:W-:Y:S05]  /*4ba0*/  BRX R4 -0x4bb0                                                           (*"BRANCH_TARGETS .L_x_1958,.L_x_1959,.L_x_1960,.L_x_1345"*) ;  /* 0xffffffb404147949 */ /* 0x000fea000383ffff */
.L_x_1960:
[----:B-----5:R-:W-:Y:S01]  /*4bb0*/  FMUL R11, R13, R12 ;  /* 0x0000000c0d0b7220 */ /* 0x020fe20000400000 */
[----:B------:R-:W-:Y:S06]  /*4bc0*/  BRA `(.L_x_1345) ;  /* 0x0000001400a07947 */ /* 0x000fec0003800000 */
.L_x_1959:
[----:B-----5:R-:W-:Y:S01]  /*4bd0*/  FADD R11, R13, -R12 ;  /* 0x8000000c0d0b7221 */ /* 0x020fe20000000000 */
[----:B------:R-:W-:Y:S06]  /*4be0*/  BRA `(.L_x_1345) ;  /* 0x0000001400987947 */ /* 0x000fec0003800000 */
.L_x_1958:
[----:B-----5:R-:W-:Y:S01]  /*4bf0*/  FADD R11, R13, R12 ;  /* 0x0000000c0d0b7221 */ /* 0x020fe20000000000 */
[----:B------:R-:W-:Y:S06]  /*4c00*/  BRA `(.L_x_1345) ;  /* 0x0000001400907947 */ /* 0x000fec0003800000 */
.L_x_1344:
        /* <DEDUP_REMOVED lines=37> */
.L_x_1353:
[----:B------:R-:W-:Y:S01]  /*4e60*/  FSETP.GEU.AND P0, PT, R7, -|R12|, PT ;  /* 0xc000000c0700720b */ /* 0x000fe20003f0e000 */
[----:B------:R-:W-:-:S12]  /*4e70*/  FADD R0, R0, -1 ;  /* 0xbf80000000007421 */ /* 0x000fd80000000000 */
[----:B------:R-:W-:-:S07]  /*4e80*/  @!P0 FADD R0, R0, -1 ;  /* 0xbf80000000008421 */ /* 0x000fce0000000000 */
.L_x_1352:
[----:B------:R-:W-:Y:S05]  /*4e90*/  BSYNC.RECONVERGENT B1 ;  /* 0x0000000000017941 */ /* 0x000fea0003800200 */
.L_x_1351:
[----:B------:R-:W-:Y:S01]  /*4ea0*/  FFMA R11, -|R12|, R0, R11 ;  /* 0x000000000c0b7223 */ /* 0x000fe2000000030b */
[----:B------:R-:W-:Y:S06]  /*4eb0*/  BRA `(.L_x_1349) ;  /* 0x0000000000787947 */ /* 0x000fec0003800000 */
.L_x_1350:
        /* <DEDUP_REMOVED lines=14> */
.L_x_1356:
        /* <DEDUP_REMOVED lines=13> */
.L_x_1355:
[----:B------:R-:W-:Y:S05]  /*5070*/  BSYNC.RECONVERGENT B1 ;  /* 0x0000000000017941 */ /* 0x000fea0003800200 */
.L_x_1354:
[----:B0-----:R-:W-:-:S04]  /*5080*/  FMUL R0, R11, 1.1920928955078125e-07 ;  /* 0x340000000b007820 */ /* 0x001fc80000400000 */
[----:B------:R-:W-:-:S07]  /*5090*/  FMUL R11, R9, R0 ;  /* 0x00000000090b7220 */ /* 0x000fce0000400000 */
.L_x_1349:
[----:B------:R-:W-:Y:S05]  /*50a0*/  BSYNC.RECONVERGENT B0 ;  /* 0x0000000000007941 */ /* 0x000fea0003800200 */
.L_x_1348:
[C---:B------:R-:W-:Y:S02]  /*50b0*/  FSETP.NAN.AND P0, PT, |R11|.reuse, |R11|, PT ;  /* 0x4000000b0b00720b */ /* 0x040fe40003f08200 */
[----:B------:R-:W-:-:S04]  /*50c0*/  LOP3.LUT R0, R11, 0x80000000, R13, 0xb8, !PT ;  /* 0x800000000b007812 */ /* 0x000fc800078eb80d */
[----:B------:R-:W-:Y:S01]  /*50d0*/  FSEL R11, R11, R0, P0 ;  /* 0x000000000b0b7208 */ /* 0x000fe20000000000 */
[----:B------:R-:W-:Y:S06]  /*50e0*/  BRA `(.L_x_1345) ;  /* 0x0000001000587947 */ /* 0x000fec0003800000 */
.L_x_1347:
[C---:B-----5:R-:W-:Y:S01]  /*50f0*/  FMUL R0, |R13|.reuse, 16777216 ;  /* 0x4b8000000d007820 */ /* 0x060fe20000400200 */
        /* <DEDUP_REMOVED lines=46> */
[----:B------:R-:W-:-:S04]  /*53e0*/  FADD R0, R0, R5 ;  /* 0x0000000500007221 */ /* 0x000fc80000000000 */
[----:B------:R-:W-:Y:S01]  /*53f0*/  FFMA R5, R0, R9, 0.0013391353422775864601 ;  /* 0x3aaf85ed00057423 */ /* 0x000fe20000000009 */
[----:B------:R-:W-:Y:S02]  /*5400*/  SEL R9, RZ, 0x83000000, P0 ;  /* 0x83000000ff097807 */ /* 0x000fe40000000000 */
[----:B------:R-:W-:Y:S01]  /*5410*/  FSETP.NEU.AND P0, PT, R12, RZ, PT ;  /* 0x000000ff0c00720b */ /* 0x000fe20003f0d000 */
[C---:B------:R-:W-:Y:S02]  /*5420*/  FFMA R5, R0.reuse, R5, 0.0096188392490148544312 ;  /* 0x3c1d985600057423 */ /* 0x040fe40000000005 */
[----:B------:R-:W-:Y:S01]  /*5430*/  VIADD R4, R9, 0x7f000000 ;  /* 0x7f00000009047836 */ /* 0x000fe20000000000 */
[----:B------:R-:W-:Y:S01]  /*5440*/  FSETP.EQ.OR P0, PT, R13, 1, !P0 ;  /* 0x3f8000000d00780b */ /* 0x000fe20004702400 */
        /* <DEDUP_REMOVED lines=32> */
.L_x_1360:
[----:B------:R-:W-:Y:S01]  /*5650*/  FSETP.GEU.AND P0, PT, R12, RZ, PT ;  /* 0x000000ff0c00720b */ /* 0x000fe20003f0e000 */
[----:B------:R-:W-:Y:S01]  /*5660*/  FADD R11, R13, R13 ;  /* 0x0000000d0d0b7221 */ /* 0x000fe20000000000 */
[----:B------:R-:W-:-:S11]  /*5670*/  FSETP.NEU.AND P1, PT, |R6|, 1, PT ;  /* 0x3f8000000600780b */ /* 0x000fd60003f2d200 */
[----:B------:R-:W-:-:S04]  /*5680*/  @!P0 LOP3.LUT R11, R11, 0x7f800000, RZ, 0x3c, !PT ;  /* 0x7f8000000b0b8812 */ /* 0x000fc800078e3cff */
[----:B------:R-:W-:Y:S01]  /*5690*/  @P1 LOP3.LUT R11, R11, 0x7fffffff, RZ, 0xc0, !PT ;  /* 0x7fffffff0b0b1812 */ /* 0x000fe200078ec0ff */
[----:B------:R-:W-:Y:S06]  /*56a0*/  BRA `(.L_x_1358) ;  /* 0x0000000000047947 */ /* 0x000fec0003800000 */
.L_x_1359:
[----:B------:R-:W-:-:S07]  /*56b0*/  FADD R11, R13, R12 ;  /* 0x0000000c0d0b7221 */ /* 0x000fce0000000000 */
.L_x_1358:
[----:B------:R-:W-:Y:S05]  /*56c0*/  BSYNC.RECONVERGENT B0 ;  /* 0x0000000000007941 */ /* 0x000fea0003800200 */
.L_x_1357:
[----:B------:R-:W-:Y:S05]  /*56d0*/  BRA `(.L_x_1345) ;  /* 0x0000000800dc7947 */ /* 0x000fea0003800000 */
.L_x_1346:
        /* <DEDUP_REMOVED lines=9> */
[----:B------:R-:W-:Y:S01]  /*5770*/  MOV R0, R13 ;  /* 0x0000000d00007202 */ /* 0x000fe20000000f00 */
[----:B------:R-:W-:Y:S01]  /*5780*/  IMAD.MOV.U32 R16, RZ, RZ, R12 ;  /* 0x000000ffff107224 */ /* 0x000fe200078e000c */
[----:B------:R-:W-:-:S07]  /*5790*/  MOV R4, 0x57b0 ;  /* 0x000057b000047802 */ /* 0x000fce0000000f00 */
[----:B------:R-:W-:Y:S05]  /*57a0*/  CALL.REL.NOINC `($__internal_25_$__cuda_sm3x_div_rn_noftz_f32_slowpath) ;  /* 0x0000000c00107944 */ /* 0x000fea0003c00000 */
.L_x_1362:
[----:B------:R-:W-:Y:S05]  /*57b0*/  BSYNC.RECONVERGENT B0 ;  /* 0x0000000000007941 */ /* 0x000fea0003800200 */
.L_x_1361:
[----:B------:R-:W-:Y:S01]  /*57c0*/  IMAD.MOV.U32 R11, RZ, RZ, R0 ;  /* 0x000000ffff0b7224 */ /* 0x000fe200078e0000 */
[----:B------:R-:W-:Y:S06]  /*57d0*/  BRA `(.L_x_1345) ;  /* 0x00000008009c7947 */ /* 0x000fec0003800000 */
.L_x_1343:
[----:B------:R-:W-:-:S13]  /*57e0*/  ISETP.GT.AND P0, PT, R0, 0x8, PT ;  /* 0x000000080000780c */ /* 0x000fda0003f04270 */
[----:B------:R-:W-:Y:S05]  /*57f0*/  @P0 BRA `(.L_x_1363) ;  /* 0x0000000400480947 */ /* 0x000fea0003800000 */
[----:B------:R-:W-:-:S04]  /*5800*/  IADD3 R0, PT, PT, R0, -0x6, RZ ;  /* 0xfffffffa00007810 */ /* 0x000fc80007ffe0ff */
[----:B------:R-:W-:-:S05]  /*5810*/  VIMNMX.U32 R0, PT, PT, R0, 0x3, PT ;  /* 0x0000000300007848 */ /* 0x000fca0003fe0000 */
[----:B------:R-:W-:-:S04]  /*5820*/  IMAD.SHL.U32 R0, R0, 0x4, RZ ;  /* 0x0000000400007824 */ /* 0x000fc800078e00ff */
[----:B------:R-:W0:Y:S02]  /*5830*/  LDC R4, c[0x2][R0+0x98] ;  /* 0x0080260000047b82 */ /* 0x000e240000000800 */
[----:B0-----:R-:W-:-:S04]  /*5840*/  SHF.R.S32.HI R5, RZ, 0x1f, R4 ;  /* 0x0000001fff057819 */ /* 0x001fc80000011404 */
.L_x_1962:
[----:B------:R-:W-:Y:S05]  /*5850*/  BRX R4 -0x5860                                                           (*"BRANCH_TARGETS .L_x_1963,.L_x_1964,.L_x_1965,.L_x_1345"*) ;  /* 0xffffffa404e87949 */ /* 0x000fea000383ffff */
.L_x_1965:
[----:B-----5:R-:W-:Y:S01]  /*5860*/  FMNMX R11, R13, R12, PT ;  /* 0x0000000c0d0b7209 */ /* 0x020fe20003800000 */
[----:B------:R-:W-:Y:S06]  /*5870*/  BRA `(.L_x_1345) ;  /* 0x0000000800747947 */ /* 0x000fec0003800000 */
.L_x_1964:
[----:B-----5:R-:W-:Y:S01]  /*5880*/  FMNMX R11, R13, R12, !PT ;  /* 0x0000000c0d0b7209 */ /* 0x020fe20007800000 */
[----:B------:R-:W-:Y:S06]  /*5890*/  BRA `(.L_x_1345) ;  /* 0x00000008006c7947 */ /* 0x000fec0003800000 */
.L_x_1963:
        /* <DEDUP_REMOVED lines=14> */
[----:B------:R-:W0:Y:S03]  /*5980*/  MUFU.RCP R5, R6 ;  /* 0x0000000600057308 */ /* 0x000e260000001000 */
        /* <DEDUP_REMOVED lines=16> */
.L_x_1369:
[----:B------:R-:W-:Y:S01]  /*5a90*/  FSETP.GEU.AND P0, PT, R5, -|R12|, PT ;  /* 0xc000000c0500720b */ /* 0x000fe20003f0e000 */
[----:B------:R-:W-:-:S12]  /*5aa0*/  FADD R0, R0, -1 ;  /* 0xbf80000000007421 */ /* 0x000fd80000000000 */
[----:B------:R-:W-:-:S07]  /*5ab0*/  @!P0 FADD R0, R0, -1 ;  /* 0xbf80000000008421 */ /* 0x000fce0000000000 */
.L_x_1368:
[----:B------:R-:W-:Y:S05]  /*5ac0*/  BSYNC.RECONVERGENT B1 ;  /* 0x0000000000017941 */ /* 0x000fea0003800200 */
.L_x_1367:
[----:B------:R-:W-:Y:S01]  /*5ad0*/  FFMA R11, -|R12|, R0, R11 ;  /* 0x000000000c0b7223 */ /* 0x000fe2000000030b */
[----:B------:R-:W-:Y:S06]  /*5ae0*/  BRA `(.L_x_1365) ;  /* 0x0000000000787947 */ /* 0x000fec0003800000 */
.L_x_1366:
        /* <DEDUP_REMOVED lines=14> */
.L_x_1372:
        /* <DEDUP_REMOVED lines=13> */
.L_x_1371:
[----:B------:R-:W-:Y:S05]  /*5ca0*/  BSYNC.RECONVERGENT B1 ;  /* 0x0000000000017941 */ /* 0x000fea0003800200 */
.L_x_1370:
[----:B------:R-:W-:-:S04]  /*5cb0*/  FMUL R0, R11, 1.1920928955078125e-07 ;  /* 0x340000000b007820 */ /* 0x000fc80000400000 */
[----:B------:R-:W-:-:S07]  /*5cc0*/  FMUL R11, R7, R0 ;  /* 0x00000000070b7220 */ /* 0x000fce0000400000 */
.L_x_1365:
[----:B------:R-:W-:Y:S05]  /*5cd0*/  BSYNC.RECONVERGENT B0 ;  /* 0x0000000000007941 */ /* 0x000fea0003800200 */
.L_x_1364:
[C---:B------:R-:W-:Y:S02]  /*5ce0*/  FSETP.NAN.AND P0, PT, |R11|.reuse, |R11|, PT ;  /* 0x4000000b0b00720b */ /* 0x040fe40003f08200 */
[----:B------:R-:W-:-:S04]  /*5cf0*/  LOP3.LUT R0, R11, 0x80000000, R13, 0xb8, !PT ;  /* 0x800000000b007812 */ /* 0x000fc800078eb80d */
[----:B------:R-:W-:Y:S01]  /*5d00*/  FSEL R11, R11, R0, P0 ;  /* 0x000000000b0b7208 */ /* 0x000fe20000000000 */
[----:B------:R-:W-:Y:S06]  /*5d10*/  BRA `(.L_x_1345) ;  /* 0x00000004004c7947 */ /* 0x000fec0003800000 */
.L_x_1363:
[----:B------:R-:W-:-:S05]  /*5d20*/  IMAD.MOV.U32 R5, RZ, RZ, -0x9 ;  /* 0xfffffff7ff057424 */ /* 0x000fca00078e00ff */
[----:B------:R-:W-:-:S05]  /*5d30*/  VIADDMNMX.U32 R5, R0, R5, 0x2, PT ;  /* 0x0000000200057446 */ /* 0x000fca0003800005 */
[----:B------:R-:W-:-:S04]  /*5d40*/  IMAD.SHL.U32 R6, R5, 0x4, RZ ;  /* 0x0000000405067824 */ /* 0x000fc800078e00ff */
[----:B------:R-:W0:Y:S02]  /*5d50*/  LDC R4, c[0x2][R6+0xa8] ;  /* 0x00802a0006047b82 */ /* 0x000e240000000800 */
[----:B0-----:R-:W-:-:S04]  /*5d60*/  SHF.R.S32.HI R5, RZ, 0x1f, R4 ;  /* 0x0000001fff057819 */ /* 0x001fc80000011404 */
.L_x_1967:
[----:B------:R-:W-:Y:S05]  /*5d70*/  BRX R4 -0x5d80                                                           (*"BRANCH_TARGETS .L_x_1968,.L_x_1969,.L_x_1970"*) ;  /* 0xffffffa004a07949 */ /* 0x000fea000383ffff */
.L_x_1970:
[----:B------:R-:W-:-:S13]  /*5d80*/  ISETP.NE.AND P0, PT, R0, 0xb, PT ;  /* 0x0000000b0000780c */ /* 0x000fda0003f05270 */
[----:B------:R-:W-:Y:S05]  /*5d90*/  @P0 BRA `(.L_x_1345) ;  /* 0x00000004002c0947 */ /* 0x000fea0003800000 */
[----:B-----5:R-:W-:Y:S01]  /*5da0*/  LOP3.LUT R11, R13, 0x80000000, R12, 0xb8, !PT ;  /* 0x800000000d0b7812 */ /* 0x020fe200078eb80c */
[----:B------:R-:W-:Y:S06]  /*5db0*/  BRA `(.L_x_1345) ;  /* 0x0000000400247947 */ /* 0x000fec0003800000 */
.L_x_1969:
        /* <DEDUP_REMOVED lines=16> */
[----:B------:R-:W-:Y:S05]  /*5ec0*/  CALL.REL.NOINC `($__internal_24_$__cuda_sm20_sqrt_rn_f32_slowpath) ;  /* 0x0000000000f47944 */ /* 0x000fea0003c00000 */
[----:B------:R-:W-:Y:S05]  /*5ed0*/  BRA `(.L_x_1375) ;  /* 0x0000000000107947 */ /* 0x000fea0003800000 */
.L_x_1374:
[----:B------:R-:W-:Y:S01]  /*5ee0*/  FMUL.FTZ R7, R0, R5 ;  /* 0x0000000500077220 */ /* 0x000fe20000410000 */
[----:B------:R-:W-:-:S03]  /*5ef0*/  FMUL.FTZ R5, R5, 0.5 ;  /* 0x3f00000005057820 */ /* 0x000fc60000410000 */
[----:B------:R-:W-:-:S04]  /*5f00*/  FFMA R0, -R7, R7, R0 ;  /* 0x0000000707007223 */ /* 0x000fc80000000100 */
[----:B------:R-:W-:-:S07]  /*5f10*/  FFMA R7, R0, R5, R7 ;  /* 0x0000000500077223 */ /* 0x000fce0000000007 */
.L_x_1375:
[----:B------:R-:W-:Y:S05]  /*5f20*/  BSYNC.RECONVERGENT B0 ;  /* 0x0000000000007941 */ /* 0x000fea0003800200 */
.L_x_1373:
[C---:B------:R-:W-:Y:S02]  /*5f30*/  FSETP.NEU.AND P0, PT, R13.reuse, RZ, PT ;  /* 0x000000ff0d00720b */ /* 0x040fe40003f0d000 */
[----:B------:R-:W-:Y:S02]  /*5f40*/  LOP3.LUT R12, R12, 0x800000, RZ, 0xfc, !PT ;  /* 0x008000000c0c7812 */ /* 0x000fe400078efcff */
[----:B------:R-:W-:-:S09]  /*5f50*/  FSETP.NEU.AND P1, PT, R13, +INF , PT ;  /* 0x7f8000000d00780b */ /* 0x000fd20003f2d000 */
[----:B------:R-:W-:-:S05]  /*5f60*/  @P0 FMUL R11, R12, R7 ;  /* 0x000000070c0b0220 */ /* 0x000fca0000400000 */
[----:B------:R-:W-:Y:S01]  /*5f70*/  FSEL R11, R11, +INF , P1 ;  /* 0x7f8000000b0b7808 */ /* 0x000fe20000800000 */
[----:B------:R-:W-:Y:S06]  /*5f80*/  BRA `(.L_x_1345) ;  /* 0x0000000000b07947 */ /* 0x000fec0003800000 */
.L_x_1968:
        /* <DEDUP_REMOVED lines=14> */
[----:B------:R-:W-:Y:S05]  /*6070*/  CALL.REL.NOINC `($__internal_25_$__cuda_sm3x_div_rn_noftz_f32_slowpath) ;  /* 0x0000000000dc7944 */ /* 0x000fea0003c00000 */
[----:B------:R-:W-:-:S07]  /*6080*/  IMAD.MOV.U32 R4, RZ, RZ, R0 ;  /* 0x000000ffff047224 */ /* 0x000fce00078e0000 */
.L_x_1377:
[----:B------:R-:W-:Y:S05]  /*6090*/  BSYNC.RECONVERGENT B0 ;  /* 0x0000000000007941 */ /* 0x000fea0003800200 */
.L_x_1376:
        /* <DEDUP_REMOVED lines=27> */
.L_x_1345:
[----:B------:R-:W1:Y:S02]  /*6250*/  LDCU.64 UR6, c[0x0][0x380] ;  /* 0x00007000ff0677ac */ /* 0x000e640008000a00 */
[----:B-1----:R-:W-:-:S04]  /*6260*/  IADD3 R2, P0, PT, R2, UR6, RZ ;  /* 0x0000000602027c10 */ /* 0x002fc8000ff1e0ff */
[----:B------:R-:W-:-:S05]  /*6270*/  IADD3.X R3, PT, PT, R3, UR7, RZ, P0, !PT ;  /* 0x0000000703037c10 */ /* 0x000fca00087fe4ff */
[----:B------:R-:W-:Y:S01]  /*6280*/  STG.E desc[UR4][R2.64], R11 ;  /* 0x0000000b02007986 */ /* 0x000fe2000c101904 */
[----:B------:R-:W-:Y:S05]  /*6290*/  EXIT ;  /* 0x000000000000794d */ /* 0x000fea0003800000 */
        .weak           $__internal_24_$__cuda_sm20_sqrt_rn_f32_slowpath
        .type           $__internal_24_$__cuda_sm20_sqrt_rn_f32_slowpath,@function
        .size           $__internal_24_$__cuda_sm20_sqrt_rn_f32_slowpath,($__internal_25_$__cuda_sm3x_div_rn_noftz_f32_slowpath - $__internal_24_$__cuda_sm20_sqrt_rn_f32_slowpath)
$__internal_24_$__cuda_sm20_sqrt_rn_f32_slowpath:
        /* <DEDUP_REMOVED lines=19> */
.L_x_1378:
[----:B------:R-:W-:-:S04]  /*63d0*/  HFMA2 R5, -RZ, RZ, 0, 0 ;  /* 0x00000000ff057431 */ /* 0x000fc800000001ff */
[----:B------:R-:W-:Y:S05]  /*63e0*/  RET.REL.NODEC R4 `(binary_ss_float_kernel) ;  /* 0xffffff9c04047950 */ /* 0x000fea0003c3ffff */
        .weak           $__internal_25_$__cuda_sm3x_div_rn_noftz_f32_slowpath
        .type           $__internal_25_$__cuda_sm3x_div_rn_noftz_f32_slowpath,@function
        .size           $__internal_25_$__cuda_sm3x_div_rn_noftz_f32_slowpath,(.L_x_1996 - $__internal_25_$__cuda_sm3x_div_rn_noftz_f32_slowpath)
$__internal_25_$__cuda_sm3x_div_rn_noftz_f32_slowpath:
        /* <DEDUP_REMOVED lines=35> */
.L_x_1380:
        /* <DEDUP_REMOVED lines=51> */
.L_x_1387:
[----:B------:R-:W-:-:S04]  /*6950*/  LOP3.LUT R0, R0, 0x80000000, RZ, 0xc0, !PT ;  /* 0x8000000000007812 */ /* 0x000fc800078ec0ff */
[----:B------:R-:W-:Y:S01]  /*6960*/  LOP3.LUT R0, R0, 0x7f800000, RZ, 0xfc, !PT ;  /* 0x7f80000000007812 */ /* 0x000fe200078efcff */
[----:B------:R-:W-:Y:S06]  /*6970*/  BRA `(.L_x_1388) ;  /* 0x0000000000047947 */ /* 0x000fec0003800000 */
.L_x_1386:
[----:B------:R-:W-:-:S07]  /*6980*/  IMAD R0, R7, 0x800000, R0 ;  /* 0x0080000007007824 */ /* 0x000fce00078e0200 */
.L_x_1388:
[----:B------:R-:W-:Y:S05]  /*6990*/  BSYNC.RECONVERGENT B3 ;  /* 0x0000000000037941 */ /* 0x000fea0003800200 */
.L_x_1385:
[----:B------:R-:W-:Y:S05]  /*69a0*/  BRA `(.L_x_1389) ;  /* 0x0000000000207947 */ /* 0x000fea0003800000 */
.L_x_1384:
[----:B------:R-:W-:-:S04]  /*69b0*/  LOP3.LUT R0, R10, 0x80000000, R0, 0x48, !PT ;  /* 0x800000000a007812 */ /* 0x000fc800078e4800 */
[----:B------:R-:W-:Y:S01]  /*69c0*/  LOP3.LUT R0, R0, 0x7f800000, RZ, 0xfc, !PT ;  /* 0x7f80000000007812 */ /* 0x000fe200078efcff */
[----:B------:R-:W-:Y:S06]  /*69d0*/  BRA `(.L_x_1389) ;  /* 0x0000000000147947 */ /* 0x000fec0003800000 */
.L_x_1383:
[----:B------:R-:W-:Y:S01]  /*69e0*/  LOP3.LUT R0, R10, 0x80000000, R0, 0x48, !PT ;  /* 0x800000000a007812 */ /* 0x000fe200078e4800 */
[----:B------:R-:W-:Y:S06]  /*69f0*/  BRA `(.L_x_1389) ;  /* 0x00000000000c7947 */ /* 0x000fec0003800000 */
.L_x_1382:
[----:B------:R-:W0:Y:S01]  /*6a00*/  MUFU.RSQ R0, -QNAN ;  /* 0xffc0000000007908 */ /* 0x000e220000001400 */
[----:B------:R-:W-:Y:S05]  /*6a10*/  BRA `(.L_x_1389) ;  /* 0x0000000000047947 */ /* 0x000fea0003800000 */
.L_x_1381:
[----:B------:R-:W-:-:S07]  /*6a20*/  FADD.FTZ R0, R0, R16 ;  /* 0x0000001000007221 */ /* 0x000fce0000010000 */
.L_x_1389:
[----:B------:R-:W-:Y:S05]  /*6a30*/  BSYNC.RECONVERGENT B2 ;  /* 0x0000000000027941 */ /* 0x000fea0003800200 */
.L_x_1379:
[----:B------:R-:W-:-:S04]  /*6a40*/  HFMA2 R5, -RZ, RZ, 0, 0 ;  /* 0x00000000ff057431 */ /* 0x000fc800000001ff */
[----:B0-----:R-:W-:Y:S05]  /*6a50*/  RET.REL.NODEC R4 `(binary_ss_float_kernel) ;  /* 0xffffff9404687950 */ /* 0x001fea0003c3ffff */
.L_x_1390:
        /* <DEDUP_REMOVED lines=10> */
.L_x_1996:


//--------------------- .nv.shared.reserved.0     --------------------------
	.section	.nv.shared.reserved.0,"aw",@nobits
	.weak		__nv_reservedSMEM_offset_0_alias
	.size		__nv_reservedSMEM_offset_0_alias, 0, 64
	.other		__nv_reservedSMEM_offset_0_alias,@"STO_CUDA_RESERVED_SHARED STV_DEFAULT"
__nv_reservedSMEM_offset_0_alias:
	.zero		0
	.zero		64


//--------------------- .nv.constant0.fma_float_kernel --------------------------
	.section	.nv.constant0.fma_float_kernel,"a",@progbits
	.sectionflags	@""
	.align	4
.nv.constant0.fma_float_kernel:
	.zero		936


//--------------------- .nv.constant0.mul_float_kernel --------------------------
	.section	.nv.constant0.mul_float_kernel,"a",@progbits
	.sectionflags	@""
	.align	4
.nv.constant0.mul_float_kernel:
	.zero		928


//--------------------- .nv.constant0.add_float_kernel --------------------------
	.section	.nv.constant0.add_float_kernel,"a",@progbits
	.sectionflags	@""
	.align	4
.nv.constant0.add_float_kernel:
	.zero		928


//--------------------- .nv.constant0.binary_inplace_vs_float_kernel --------------------------
	.section	.nv.constant0.binary_inplace_vs_float_kernel,"a",@progbits
	.sectionflags	@""
	.align	4
.nv.constant0.binary_inplace_vs_float_kernel:
	.zero		924


//--------------------- .nv.constant0.binary_inplace_ss_float_kernel --------------------------
	.section	.nv.constant0.binary_inplace_ss_float_kernel,"a",@progbits
	.sectionflags	@""
	.align	4
.nv.constant0.binary_inplace_ss_float_kernel:
	.zero		924


//--------------------- .nv.constant0.binary_logical_kernel --------------------------
	.section	.nv.constant0.binary_logical_kernel,"a",@progbits
	.sectionflags	@""
	.align	4
.nv.constant0.binary_logical_kernel:
	.zero		932


//--------------------- .nv.constant0.binary_col_broadcast_float_kernel --------------------------
	.section	.nv.constant0.binary_col_broadcast_float_kernel,"a",@progbits
	.sectionflags	@""
	.align	4
.nv.constant0.binary_col_broadcast_float_kernel:
	.zero		932


//--------------------- .nv.constant0.binary_row_broadcast_float_kernel --------------------------
	.section	.nv.constant0.binary_row_broadcast_float_kernel,"a",@progbits
	.sectionflags	@""
	.align	4
.nv.constant0.binary_row_broadcast_float_kernel:
	.zero		932


//--------------------- .nv.constant0.binary_broadcast_2d_float_kernel --------------------------
	.section	.nv.constant0.binary_broadcast_2d_float_kernel,"a",@progbits
	.sectionflags	@""
	.align	4
.nv.constant0.binary_broadcast_2d_float_kernel:
	.zero		932


//--------------------- .nv.constant0.binary_broadcast_float_kernel --------------------------
	.section	.nv.constant0.binary_broadcast_float_kernel,"a",@progbits
	.sectionflags	@""
	.align	4
.nv.constant0.binary_broadcast_float_kernel:
	.zero		972


//--------------------- .nv.constant0.binary_vs_int32_kernel --------------------------
	.section	.nv.constant0.binary_vs_int32_kernel,"a",@progbits
	.sectionflags	@""
	.align	4
.nv.constant0.binary_vs_int32_kernel:
	.zero		932


//--------------------- .nv.constant0.binary_ss_int32_kernel --------------------------
	.section	.nv.constant0.binary_ss_int32_kernel,"a",@progbits
	.sectionflags	@""
	.align	4
.nv.constant0.binary_ss_int32_kernel:
	.zero		932


//--------------------- .nv.constant0.binary_vs_half_kernel --------------------------
	.section	.nv.constant0.binary_vs_half_kernel,"a",@progbits
	.sectionflags	@""
	.align	4
.nv.constant0.binary_vs_half_kernel:
	.zero		932


//--------------------- .nv.constant0.binary_ss_half_kernel --------------------------
	.section	.nv.constant0.binary_ss_half_kernel,"a",@progbits
	.sectionflags	@""
	.align	4
.nv.constant0.binary_ss_half_kernel:
	.zero		932


//--------------------- .nv.constant0.binary_cmp_vs_float_kernel --------------------------
	.section	.nv.constant0.binary_cmp_vs_float_kernel,"a",@progbits
	.sectionflags	@""
	.align	4
.nv.constant0.binary_cmp_vs_float_kernel:
	.zero		932


//--------------------- .nv.constant0.binary_cmp_ss_float_kernel --------------------------
	.section	.nv.constant0.binary_cmp_ss_float_kernel,"a",@progbits
	.sectionflags	@""
	.align	4
.nv.constant0.binary_cmp_ss_float_kernel:
	.zero		932


//--------------------- .nv.constant0.binary_vs_float_kernel --------------------------
	.section	.nv.constant0.binary_vs_float_kernel,"a",@progbits
	.sectionflags	@""
	.align	4
.nv.constant0.binary_vs_float_kernel:
	.zero		932


//--------------------- .nv.constant0.binary_sv_float_kernel --------------------------
	.section	.nv.constant0.binary_sv_float_kernel,"a",@progbits
	.sectionflags	@""
	.align	4
.nv.constant0.binary_sv_float_kernel:
	.zero		932


//--------------------- .nv.constant0.binary_ss_float_kernel --------------------------
	.section	.nv.constant0.binary_ss_float_kernel,"a",@progbits
	.sectionflags	@""
	.align	4
.nv.constant0.binary_ss_float_kernel:
	.zero		932


//--------------------- SYMBOLS --------------------------

	.type		.nv.reservedSmem.offset0,@object
	.size		.nv.reservedSmem.offset0,0x4
